def matmul_kernel(
    a_ptr,
    b_ptr,
    c_ptr,
    M,
    N,
    K,
    stride_am,
    stride_ak,
    stride_bk,
    stride_bn,
    stride_cm,
    stride_cn,
    BLOCK_M: tl.constexpr,
    BLOCK_N: tl.constexpr,
    BLOCK_K: tl.constexpr,
    GROUP_M: tl.constexpr,
):
    pid = tl.program_id(axis=0)
    num_pid_m = tl.cdiv(M, BLOCK_M)
    num_pid_n = tl.cdiv(N, BLOCK_N)
    num_pid_in_group = GROUP_M * num_pid_n
    group_id = pid // num_pid_in_group
    first_pid_m = group_id * GROUP_M
    group_size_m = min(num_pid_m - first_pid_m, GROUP_M)
    pid_m = first_pid_m + ((pid % num_pid_in_group) % group_size_m)
    pid_n = (pid % num_pid_in_group) // group_size_m

    offs_am = (pid_m * BLOCK_M + tl.arange(0, BLOCK_M)) % M
    offs_bn = (pid_n * BLOCK_N + tl.arange(0, BLOCK_N)) % N
    offs_k = tl.arange(0, BLOCK_K)
    a_ptrs = a_ptr + offs_am[:, None] * stride_am + offs_k[None, :] * stride_ak
    b_ptrs = b_ptr + offs_k[:, None] * stride_bk + offs_bn[None, :] * stride_bn

    acc = tl.zeros((BLOCK_M, BLOCK_N), dtype=tl.float32)
    for kk in range(0, tl.cdiv(K, BLOCK_K)):
        a = tl.load(a_ptrs, mask=offs_k[None, :] < K - kk * BLOCK_K, other=0.0)
        b = tl.load(b_ptrs, mask=offs_k[:, None] < K - kk * BLOCK_K, other=0.0)
        acc = tl.dot(a, b, acc)
        a_ptrs += BLOCK_K * stride_ak
        b_ptrs += BLOCK_K * stride_bk

    c = acc.to(c_ptr.dtype.element_ty)
    offs_cm = pid_m * BLOCK_M + tl.arange(0, BLOCK_M)
    offs_cn = pid_n * BLOCK_N + tl.arange(0, BLOCK_N)
    c_ptrs = c_ptr + offs_cm[:, None] * stride_cm + offs_cn[None, :] * stride_cn
    mask = (offs_cm[:, None] < M) & (offs_cn[None, :] < N)
    tl.store(c_ptrs, c, mask=mask)

# config = {"BLOCK_K": 128, "BLOCK_M": 32, "BLOCK_N": 512, "GROUP_M": 8, "arch": "sm_100", "dtype": "fp8e4m3", "num_ctas": 1, "num_stages": 2, "num_warps": 8}
# arch = sm_100


// ===== COMPILED SASS (sm_100a) =====

	.target	sm_100a

	.elftype	@"ET_EXEC"


//--------------------- .note.nv.tkinfo           --------------------------
	.section	.note.nv.tkinfo,"",@"SHT_NOTE"
	.sectionflags	@"SHF_NOTE_NV_TKINFO"
	.tkinfo
        /*0018*/ 	.word	0x00000081
        /*0030*/ 	.string	""
        /*0030*/ 	.string	"ptxas-blackwell"
        /*0030*/ 	.string	"Cuda compilation tools, release 12.9, V12.9.86"
        /*0030*/ 	.string	"Build cuda_12.9.r12.9/compiler.36037853_0"
        /*0030*/ 	.string	"-v  -suppress-debug-info  -lineinfo  -arch sm_100a "



//--------------------- .note.nv.cuver            --------------------------
	.section	.note.nv.cuver,"",@"SHT_NOTE"
	.sectionflags	@"SHF_NOTE_NV_CUVER"
        /*0018*/ 	.short	0x0001
        /*001a*/ 	.short	0x0064
        /*001c*/ 	.short	0x0001
        /*001e*/ 	.short	0x0000
        /*0020*/ 	.short	0x0001
        /*0022*/ 	.short	0x0000


//--------------------- .nv.info                  --------------------------
	.section	.nv.info,"",@"SHT_CUDA_INFO"
	.align	4


	//----- nvinfo : EIATTR_REGCOUNT
	.align		4
        /*0000*/ 	.byte	0x04, 0x2f
        /*0002*/ 	.short	(.L_1 - .L_0)
	.align		4
.L_0:
        /*0004*/ 	.word	index@(matmul_kernel)
        /*0008*/ 	.word	0x00000020


	//----- nvinfo : EIATTR_FRAME_SIZE
	.align		4
.L_1:
        /*000c*/ 	.byte	0x04, 0x11
        /*000e*/ 	.short	(.L_3 - .L_2)
	.align		4
.L_2:
        /*0010*/ 	.word	index@(matmul_kernel)
        /*0014*/ 	.word	0x00001a20


	//----- nvinfo : EIATTR_MIN_STACK_SIZE
	.align		4
.L_3:
        /*0018*/ 	.byte	0x04, 0x12
        /*001a*/ 	.short	(.L_5 - .L_4)
	.align		4
.L_4:
        /*001c*/ 	.word	index@(matmul_kernel)
        /*0020*/ 	.word	0x00001a20
.L_5:


//--------------------- .nv.info.matmul_kernel    --------------------------
	.section	.nv.info.matmul_kernel,"",@"SHT_CUDA_INFO"
	.sectionflags	@""
	.align	4


	//----- nvinfo : EIATTR_CUDA_API_VERSION
	.align		4
        /*0000*/ 	.byte	0x04, 0x37
        /*0002*/ 	.short	(.L_7 - .L_6)
.L_6:
        /*0004*/ 	.word	0x00000081


	//----- nvinfo : EIATTR_KPARAM_INFO
	.align		4
.L_7:
        /*0008*/ 	.byte	0x04, 0x17
        /*000a*/ 	.short	(.L_9 - .L_8)
.L_8:
        /*000c*/ 	.word	0x00000000
        /*0010*/ 	.short	0x000d
        /*0012*/ 	.short	0x0048
        /*0014*/ 	.byte	0x00, 0xf4, 0x21, 0x00


	//----- nvinfo : EIATTR_KPARAM_INFO
	.align		4
.L_9:
        /*0018*/ 	.byte	0x04, 0x17
        /*001a*/ 	.short	(.L_11 - .L_10)
.L_10:
        /*001c*/ 	.word	0x00000000
        /*0020*/ 	.short	0x000c
        /*0022*/ 	.short	0x0040
        /*0024*/ 	.byte	0x00, 0xf4, 0x21, 0x00


	//----- nvinfo : EIATTR_KPARAM_INFO
	.align		4
.L_11:
        /*0028*/ 	.byte	0x04, 0x17
        /*002a*/ 	.short	(.L_13 - .L_12)
.L_12:
        /*002c*/ 	.word	0x00000000
        /*0030*/ 	.short	0x000b
        /*0032*/ 	.short	0x0038
        /*0034*/ 	.byte	0x00, 0xf0, 0x11, 0x00


	//----- nvinfo : EIATTR_KPARAM_INFO
	.align		4
.L_13:
        /*0038*/ 	.byte	0x04, 0x17
        /*003a*/ 	.short	(.L_15 - .L_14)
.L_14:
        /*003c*/ 	.word	0x00000000
        /*0040*/ 	.short	0x000a
        /*0042*/ 	.short	0x0034
        /*0044*/ 	.byte	0x00, 0xf0, 0x11, 0x00


	//----- nvinfo : EIATTR_KPARAM_INFO
	.align		4
.L_15:
        /*0048*/ 	.byte	0x04, 0x17
        /*004a*/ 	.short	(.L_17 - .L_16)
.L_16:
        /*004c*/ 	.word	0x00000000
        /*0050*/ 	.short	0x0009
        /*0052*/ 	.short	0x0030
        /*0054*/ 	.byte	0x00, 0xf0, 0x11, 0x00


	//----- nvinfo : EIATTR_KPARAM_INFO
	.align		4
.L_17:
        /*0058*/ 	.byte	0x04, 0x17
        /*005a*/ 	.short	(.L_19 - .L_18)
.L_18:
        /*005c*/ 	.word	0x00000000
        /*0060*/ 	.short	0x0008
        /*0062*/ 	.short	0x002c
        /*0064*/ 	.byte	0x00, 0xf0, 0x11, 0x00


	//----- nvinfo : EIATTR_KPARAM_INFO
	.align		4
.L_19:
        /*0068*/ 	.byte	0x04, 0x17
        /*006a*/ 	.short	(.L_21 - .L_20)
.L_20:
        /*006c*/ 	.word	0x00000000
        /*0070*/ 	.short	0x0007
        /*0072*/ 	.short	0x0028
        /*0074*/ 	.byte	0x00, 0xf0, 0x11, 0x00


	//----- nvinfo : EIATTR_KPARAM_INFO
	.align		4
.L_21:
        /*0078*/ 	.byte	0x04, 0x17
        /*007a*/ 	.short	(.L_23 - .L_22)
.L_22:
        /*007c*/ 	.word	0x00000000
        /*0080*/ 	.short	0x0006
        /*0082*/ 	.short	0x0024
        /*0084*/ 	.byte	0x00, 0xf0, 0x11, 0x00


	//----- nvinfo : EIATTR_KPARAM_INFO
	.align		4
.L_23:
        /*0088*/ 	.byte	0x04, 0x17
        /*008a*/ 	.short	(.L_25 - .L_24)
.L_24:
        /*008c*/ 	.word	0x00000000
        /*0090*/ 	.short	0x0005
        /*0092*/ 	.short	0x0020
        /*0094*/ 	.byte	0x00, 0xf0, 0x11, 0x00


	//----- nvinfo : EIATTR_KPARAM_INFO
	.align		4
.L_25:
        /*0098*/ 	.byte	0x04, 0x17
        /*009a*/ 	.short	(.L_27 - .L_26)
.L_26:
        /*009c*/ 	.word	0x00000000
        /*00a0*/ 	.short	0x0004
        /*00a2*/ 	.short	0x001c
        /*00a4*/ 	.byte	0x00, 0xf0, 0x11, 0x00


	//----- nvinfo : EIATTR_KPARAM_INFO
	.align		4
.L_27:
        /*00a8*/ 	.byte	0x04, 0x17
        /*00aa*/ 	.short	(.L_29 - .L_28)
.L_28:
        /*00ac*/ 	.word	0x00000000
        /*00b0*/ 	.short	0x0003
        /*00b2*/ 	.short	0x0018
        /*00b4*/ 	.byte	0x00, 0xf0, 0x11, 0x00


	//----- nvinfo : EIATTR_KPARAM_INFO
	.align		4
.L_29:
        /*00b8*/ 	.byte	0x04, 0x17
        /*00ba*/ 	.short	(.L_31 - .L_30)
.L_30:
        /*00bc*/ 	.word	0x00000000
        /*00c0*/ 	.short	0x0002
        /*00c2*/ 	.short	0x0010
        /*00c4*/ 	.byte	0x00, 0xf4, 0x21, 0x00


	//----- nvinfo : EIATTR_KPARAM_INFO
	.align		4
.L_31:
        /*00c8*/ 	.byte	0x04, 0x17
        /*00ca*/ 	.short	(.L_33 - .L_32)
.L_32:
        /*00cc*/ 	.word	0x00000000
        /*00d0*/ 	.short	0x0001
        /*00d2*/ 	.short	0x0008
        /*00d4*/ 	.byte	0x00, 0xf4, 0x21, 0x00


	//----- nvinfo : EIATTR_KPARAM_INFO
	.align		4
.L_33:
        /*00d8*/ 	.byte	0x04, 0x17
        /*00da*/ 	.short	(.L_35 - .L_34)
.L_34:
        /*00dc*/ 	.word	0x00000000
        /*00e0*/ 	.short	0x0000
        /*00e2*/ 	.short	0x0000
        /*00e4*/ 	.byte	0x00, 0xf4, 0x21, 0x00


	//----- nvinfo : EIATTR_SPARSE_MMA_MASK
	.align		4
.L_35:
        /*00e8*/ 	.byte	0x03, 0x50
        /*00ea*/ 	.short	0x0000


	//----- nvinfo : EIATTR_MAXREG_COUNT
	.align		4
        /*00ec*/ 	.byte	0x03, 0x1b
        /*00ee*/ 	.short	0x00ff


	//----- nvinfo : EIATTR_NUM_BARRIERS
	.align		4
        /*00f0*/ 	.byte	0x02, 0x4c
        /*00f2*/ 	.byte	0x01
	.zero		1


	//----- nvinfo : EIATTR_ANNOTATIONS
	.align		4
        /*00f4*/ 	.byte	0x04, 0x55
        /*00f6*/ 	.short	(.L_37 - .L_36)


	//   ....[0]....
.L_36:
        /*00f8*/ 	.word	0x00000001
        /*00fc*/ 	.byte	0x50, 0x00, 0x00, 0x00, 0x01, 0x00, 0x00, 0x00, 0x70, 0x00, 0x00, 0x00, 0x01, 0x00, 0x00, 0x00
        /* <DEDUP_REMOVED lines=3344> */
        /*d20c*/ 	.byte	0x40, 0x88, 0x03, 0x00


	//----- nvinfo : EIATTR_VRC_CTA_INIT_COUNT
	.align		4
.L_37:
        /*d210*/ 	.byte	0x02, 0x4a
	.zero		1
	.zero		1


	//----- nvinfo : EIATTR_EXIT_INSTR_OFFSETS
	.align		4
        /*d214*/ 	.byte	0x04, 0x1c
        /*d216*/ 	.short	(.L_39 - .L_38)


	//   ....[0]....
.L_38:
        /*d218*/ 	.word	0x00038b60


	//   ....[1]....
        /*d21c*/ 	.word	0x00038b80


	//----- nvinfo : EIATTR_REQNTID
	.align		4
.L_39:
        /*d220*/ 	.byte	0x04, 0x10
        /*d222*/ 	.short	(.L_41 - .L_40)
.L_40:
        /*d224*/ 	.word	0x00000100
        /*d228*/ 	.word	0x00000001
        /*d22c*/ 	.word	0x00000001


	//----- nvinfo : EIATTR_CBANK_PARAM_SIZE
	.align		4
.L_41:
        /*d230*/ 	.byte	0x03, 0x19
        /*d232*/ 	.short	0x0050


	//----- nvinfo : EIATTR_PARAM_CBANK
	.align		4
        /*d234*/ 	.byte	0x04, 0x0a
        /*d236*/ 	.short	(.L_43 - .L_42)
	.align		4
.L_42:
        /*d238*/ 	.word	index@(.nv.constant0.matmul_kernel)
        /*d23c*/ 	.short	0x0380
        /*d23e*/ 	.short	0x0050


	//----- nvinfo : EIATTR_SW_WAR
	.align		4
.L_43:
        /*d240*/ 	.byte	0x04, 0x36
        /*d242*/ 	.short	(.L_45 - .L_44)
.L_44:
        /*d244*/ 	.word	0x00000008
.L_45:


//--------------------- .nv.compat                --------------------------
	.section	.nv.compat,"",@"SHT_CUDA_COMPAT_INFO"
	.align	4
        /*0000*/ 	.byte	0x02, 0x02, 0x02, 0x00, 0x02, 0x05, 0x05, 0x00, 0x02, 0x03, 0x00, 0x00, 0x02, 0x06, 0x01, 0x00


//--------------------- .nv.callgraph             --------------------------
	.section	.nv.callgraph,"",@"SHT_CUDA_CALLGRAPH"
	.align	4
	.sectionentsize	8
	.align		4
        /*0000*/ 	.word	0x00000000
	.align		4
        /*0004*/ 	.word	0xffffffff
	.align		4
        /*0008*/ 	.word	0x00000000
	.align		4
        /*000c*/ 	.word	0xfffffffe
	.align		4
        /*0010*/ 	.word	0x00000000
	.align		4
        /*0014*/ 	.word	0xfffffffd
	.align		4
        /*0018*/ 	.word	0x00000000
	.align		4
        /*001c*/ 	.word	0xfffffffc


//--------------------- .text.matmul_kernel       --------------------------
	.section	.text.matmul_kernel,"ax",@progbits
	.align	128
        .global         matmul_kernel
        .type           matmul_kernel,@function
        .size           matmul_kernel,(.L_x_3 - matmul_kernel)
        .other          matmul_kernel,@"STO_CUDA_ENTRY STV_DEFAULT"
matmul_kernel:
.text.matmul_kernel:
[----:B------:R-:W0:Y:S08]  /*0000*/  LDC R1, c[0x0][0x37c] ;  /* 0x0000df00ff017b82 */ /* 0x000e300000000800 */
[----:B------:R-:W1:Y:S01]  /*0010*/  LDC.64 R2, c[0x0][0x398] ;  /* 0x0000e600ff027b82 */ /* 0x000e620000000a00 */
[----:B------:R-:W2:Y:S01]  /*0020*/  S2R R14, SR_TID.X ;  /* 0x00000000000e7919 */ /* 0x000ea20000002100 */
[----:B0-----:R-:W-:Y:S01]  /*0030*/  VIADD R1, R1, 0xffffe5e0 ;  /* 0xffffe5e001017836 */ /* 0x001fe20000000000 */
[----:B------:R-:W0:Y:S04]  /*0040*/  LDCU UR4, c[0x0][0x3a0] ;  /* 0x00007400ff0477ac */ /* 0x000e280008000800 */
[----:B------:R3:W-:Y:S01]  /*0050*/  STL [R1+0x1c0], RZ ;  /* 0x0001c0ff01007387 */ /* 0x0007e20000100800 */
[----:B------:R-:W4:Y:S03]  /*0060*/  LDCU.64 UR8, c[0x0][0x358] ;  /* 0x00006b00ff0877ac */ /* 0x000f260008000a00 */
[----:B------:R3:W-:Y:S04]  /*0070*/  STL [R1+0x1c4], RZ ;  /* 0x0001c4ff01007387 */ /* 0x0007e80000100800 */
[----:B------:R3:W-:Y:S01]  /*0080*/  STL [R1+0x1c8], RZ ;  /* 0x0001c8ff01007387 */ /* 0x0007e20000100800 */
[----:B0-----:R-:W-:Y:S01]  /*0090*/  UIADD3 UR4, UPT, UPT, UR4, 0x7f, URZ ;  /* 0x0000007f04047890 */ /* 0x001fe2000fffe0ff */
[----:B-1----:R-:W-:-:S03]  /*00a0*/  VIADD R0, R3, 0x1ff ;  /* 0x000001ff03007836 */ /* 0x002fc60000000000 */
[----:B------:R-:W-:Y:S02]  /*00b0*/  UISETP.GE.AND UP0, UPT, UR4, 0x80, UPT ;  /* 0x000000800400788c */ /* 0x000fe4000bf06270 */
[----:B------:R-:W-:-:S04]  /*00c0*/  SHF.R.S32.HI R5, RZ, 0x1f, R0 ;  /* 0x0000001fff057819 */ /* 0x000fc80000011400 */
[----:B------:R-:W-:-:S04]  /*00d0*/  LEA.HI R5, R5, R0, RZ, 0x9 ;  /* 0x0000000005057211 */ /* 0x000fc800078f48ff */
[----:B------:R-:W-:Y:S02]  /*00e0*/  SHF.R.S32.HI R0, RZ, 0x9, R5 ;  /* 0x00000009ff007819 */ /* 0x000fe40000011405 */
[----:B------:R-:W0:Y:S03]  /*00f0*/  S2R R5, SR_CTAID.X ;  /* 0x0000000000057919 */ /* 0x000e260000002500 */
[----:B------:R-:W-:-:S05]  /*0100*/  IMAD.SHL.U32 R0, R0, 0x8, RZ ;  /* 0x0000000800007824 */ /* 0x000fca00078e00ff */
[-C--:B------:R-:W-:Y:S02]  /*0110*/  IABS R9, R0.reuse ;  /* 0x0000000000097213 */ /* 0x080fe40000000000 */
[----:B------:R-:W-:Y:S02]  /*0120*/  IABS R12, R0 ;  /* 0x00000000000c7213 */ /* 0x000fe40000000000 */
[----:B------:R-:W1:Y:S08]  /*0130*/  I2F.RP R4, R9 ;  /* 0x0000000900047306 */ /* 0x000e700000209400 */
[----:B-1----:R-:W1:Y:S01]  /*0140*/  MUFU.RCP R4, R4 ;  /* 0x0000000400047308 */ /* 0x002e620000001000 */
[----:B0-----:R-:W-:Y:S01]  /*0150*/  IABS R10, R5 ;  /* 0x00000005000a7213 */ /* 0x001fe20000000000 */
[----:B-1----:R-:W-:-:S02]  /*0160*/  VIADD R6, R4, 0xffffffe ;  /* 0x0ffffffe04067836 */ /* 0x002fc40000000000 */
[----:B------:R-:W-:-:S04]  /*0170*/  IMAD.MOV R4, RZ, RZ, -R12 ;  /* 0x000000ffff047224 */ /* 0x000fc800078e0a0c */
[----:B------:R0:W1:Y:S02]  /*0180*/  F2I.FTZ.U32.TRUNC.NTZ R7, R6 ;  /* 0x0000000600077305 */ /* 0x000064000021f000 */
[----:B0-----:R-:W-:Y:S02]  /*0190*/  IMAD.MOV.U32 R6, RZ, RZ, RZ ;  /* 0x000000ffff067224 */ /* 0x001fe400078e00ff */
[----:B-1----:R-:W-:-:S04]  /*01a0*/  IMAD.MOV R8, RZ, RZ, -R7 ;  /* 0x000000ffff087224 */ /* 0x002fc800078e0a07 */
[----:B------:R-:W-:Y:S02]  /*01b0*/  IMAD R11, R8, R9, RZ ;  /* 0x00000009080b7224 */ /* 0x000fe400078e02ff */
[----:B------:R-:W-:Y:S02]  /*01c0*/  IMAD.MOV.U32 R8, RZ, RZ, R10 ;  /* 0x000000ffff087224 */ /* 0x000fe400078e000a */
[----:B------:R-:W-:-:S06]  /*01d0*/  IMAD.HI.U32 R7, R7, R11, R6 ;  /* 0x0000000b07077227 */ /* 0x000fcc00078e0006 */
[----:B------:R-:W-:-:S04]  /*01e0*/  IMAD.HI.U32 R7, R7, R8, RZ ;  /* 0x0000000807077227 */ /* 0x000fc800078e00ff */
[----:B------:R-:W-:-:S05]  /*01f0*/  IMAD R4, R7, R4, R8 ;  /* 0x0000000407047224 */ /* 0x000fca00078e0208 */
[----:B------:R-:W-:-:S13]  /*0200*/  ISETP.GT.U32.AND P1, PT, R9, R4, PT ;  /* 0x000000040900720c */ /* 0x000fda0003f24070 */
[----:B------:R-:W-:Y:S02]  /*0210*/  @!P1 IMAD.IADD R4, R4, 0x1, -R9 ;  /* 0x0000000104049824 */ /* 0x000fe400078e0a09 */
[----:B------:R-:W-:Y:S01]  /*0220*/  @!P1 VIADD R7, R7, 0x1 ;  /* 0x0000000107079836 */ /* 0x000fe20000000000 */
[----:B------:R-:W-:Y:S02]  /*0230*/  ISETP.NE.AND P1, PT, R0, RZ, PT ;  /* 0x000000ff0000720c */ /* 0x000fe40003f25270 */
[----:B------:R-:W-:Y:S02]  /*0240*/  ISETP.GE.U32.AND P0, PT, R4, R9, PT ;  /* 0x000000090400720c */ /* 0x000fe40003f06070 */
[----:B------:R-:W-:-:S04]  /*0250*/  LOP3.LUT R4, R5, R0, RZ, 0x3c, !PT ;  /* 0x0000000005047212 */ /* 0x000fc800078e3cff */
[----:B------:R-:W-:Y:S01]  /*0260*/  ISETP.GE.AND P2, PT, R4, RZ, PT ;  /* 0x000000ff0400720c */ /* 0x000fe20003f46270 */
[----:B------:R-:W-:-:S06]  /*0270*/  VIADD R4, R2, 0x1f ;  /* 0x0000001f02047836 */ /* 0x000fcc0000000000 */
[----:B------:R-:W-:-:S04]  /*0280*/  @P0 VIADD R7, R7, 0x1 ;  /* 0x0000000107070836 */ /* 0x000fc80000000000 */
[----:B------:R-:W-:Y:S01]  /*0290*/  IMAD.MOV.U32 R6, RZ, RZ, R7 ;  /* 0x000000ffff067224 */ /* 0x000fe200078e0007 */
[----:B------:R-:W-:-:S03]  /*02a0*/  SHF.R.S32.HI R7, RZ, 0x1f, R4 ;  /* 0x0000001fff077819 */ /* 0x000fc60000011404 */
[----:B------:R-:W-:Y:S01]  /*02b0*/  @!P2 IMAD.MOV R6, RZ, RZ, -R6 ;  /* 0x000000ffff06a224 */ /* 0x000fe200078e0a06 */
[----:B------:R-:W-:Y:S02]  /*02c0*/  @!P1 LOP3.LUT R6, RZ, R0, RZ, 0x33, !PT ;  /* 0x00000000ff069212 */ /* 0x000fe400078e33ff */
[----:B------:R-:W-:-:S03]  /*02d0*/  LEA.HI R7, R7, R4, RZ, 0x5 ;  /* 0x0000000407077211 */ /* 0x000fc600078f28ff */
[----:B------:R-:W-:Y:S02]  /*02e0*/  IMAD.SHL.U32 R4, R6, 0x8, RZ ;  /* 0x0000000806047824 */ /* 0x000fe400078e00ff */
[----:B------:R-:W-:-:S03]  /*02f0*/  IMAD.MOV R6, RZ, RZ, -R6 ;  /* 0x000000ffff067224 */ /* 0x000fc600078e0a06 */
[----:B------:R-:W-:Y:S01]  /*0300*/  LEA.HI.SX32 R7, R7, -R4, 0x1b ;  /* 0x8000000407077211 */ /* 0x000fe200078fdaff */
[----:B------:R-:W-:Y:S02]  /*0310*/  IMAD R13, R0, R6, R5 ;  /* 0x00000006000d7224 */ /* 0x000fe400078e0205 */
[----:B------:R-:W-:Y:S01]  /*0320*/  IMAD.MOV.U32 R6, RZ, RZ, RZ ;  /* 0x000000ffff067224 */ /* 0x000fe200078e00ff */
[----:B------:R-:W-:-:S04]  /*0330*/  VIMNMX R8, PT, PT, R7, 0x8, PT ;  /* 0x0000000807087848 */ /* 0x000fc80003fe0100 */
[-C--:B------:R-:W-:Y:S02]  /*0340*/  IABS R10, R8.reuse ;  /* 0x00000008000a7213 */ /* 0x080fe40000000000 */
[----:B------:R-:W-:Y:S02]  /*0350*/  IABS R0, R8 ;  /* 0x0000000800007213 */ /* 0x000fe40000000000 */
[----:B------:R-:W0:Y:S08]  /*0360*/  I2F.RP R9, R10 ;  /* 0x0000000a00097306 */ /* 0x000e300000209400 */
[----:B0-----:R-:W0:Y:S02]  /*0370*/  MUFU.RCP R9, R9 ;  /* 0x0000000900097308 */ /* 0x001e240000001000 */
[----:B0-----:R-:W-:-:S06]  /*0380*/  VIADD R7, R9, 0xffffffe ;  /* 0x0ffffffe09077836 */ /* 0x001fcc0000000000 */
[----:B------:R-:W0:Y:S02]  /*0390*/  F2I.FTZ.U32.TRUNC.NTZ R7, R7 ;  /* 0x0000000700077305 */ /* 0x000e24000021f000 */
[----:B0-----:R-:W-:-:S04]  /*03a0*/  IMAD.MOV R11, RZ, RZ, -R7 ;  /* 0x000000ffff0b7224 */ /* 0x001fc800078e0a07 */
[----:B------:R-:W-:Y:S01]  /*03b0*/  IMAD.MOV.U32 R5, RZ, RZ, R11 ;  /* 0x000000ffff057224 */ /* 0x000fe200078e000b */
[----:B------:R-:W-:-:S03]  /*03c0*/  IABS R11, R13 ;  /* 0x0000000d000b7213 */ /* 0x000fc60000000000 */
[----:B------:R-:W-:-:S04]  /*03d0*/  IMAD R5, R5, R10, RZ ;  /* 0x0000000a05057224 */ /* 0x000fc800078e02ff */
[----:B------:R-:W-:-:S04]  /*03e0*/  IMAD.HI.U32 R6, R7, R5, R6 ;  /* 0x0000000507067227 */ /* 0x000fc800078e0006 */
[----:B------:R-:W-:Y:S02]  /*03f0*/  IMAD.MOV R5, RZ, RZ, -R0 ;  /* 0x000000ffff057224 */ /* 0x000fe400078e0a00 */
[----:B------:R-:W-:Y:S01]  /*0400*/  IMAD.HI.U32 R0, R6, R11, RZ ;  /* 0x0000000b06007227 */ /* 0x000fe200078e00ff */
[----:B--2---:R-:W-:-:S03]  /*0410*/  LOP3.LUT R6, R14, 0x1f, RZ, 0xc0, !PT ;  /* 0x0000001f0e067812 */ /* 0x004fc600078ec0ff */
[----:B------:R-:W-:-:S05]  /*0420*/  IMAD R5, R0, R5, R11 ;  /* 0x0000000500057224 */ /* 0x000fca00078e020b */
[----:B------:R-:W-:-:S13]  /*0430*/  ISETP.GT.U32.AND P1, PT, R10, R5, PT ;  /* 0x000000050a00720c */ /* 0x000fda0003f24070 */
[----:B------:R-:W-:Y:S02]  /*0440*/  @!P1 IMAD.IADD R5, R5, 0x1, -R10 ;  /* 0x0000000105059824 */ /* 0x000fe400078e0a0a */
[----:B------:R-:W-:Y:S01]  /*0450*/  @!P1 VIADD R0, R0, 0x1 ;  /* 0x0000000100009836 */ /* 0x000fe20000000000 */
[----:B------:R-:W-:Y:S02]  /*0460*/  ISETP.NE.AND P1, PT, R8, RZ, PT ;  /* 0x000000ff0800720c */ /* 0x000fe40003f25270 */
[----:B------:R-:W-:Y:S02]  /*0470*/  ISETP.GE.U32.AND P0, PT, R5, R10, PT ;  /* 0x0000000a0500720c */ /* 0x000fe40003f06070 */
[----:B------:R-:W-:-:S04]  /*0480*/  LOP3.LUT R5, R13, R8, RZ, 0x3c, !PT ;  /* 0x000000080d057212 */ /* 0x000fc800078e3cff */
[----:B------:R-:W-:-:S07]  /*0490*/  ISETP.GE.AND P2, PT, R5, RZ, PT ;  /* 0x000000ff0500720c */ /* 0x000fce0003f46270 */
[----:B------:R-:W-:-:S06]  /*04a0*/  @P0 VIADD R0, R0, 0x1 ;  /* 0x0000000100000836 */ /* 0x000fcc0000000000 */
[----:B------:R-:W-:Y:S01]  /*04b0*/  @!P2 IMAD.MOV R0, RZ, RZ, -R0 ;  /* 0x000000ffff00a224 */ /* 0x000fe200078e0a00 */
[----:B------:R-:W-:-:S05]  /*04c0*/  @!P1 LOP3.LUT R0, RZ, R8, RZ, 0x33, !PT ;  /* 0x00000008ff009212 */ /* 0x000fca00078e33ff */
[----:B------:R-:W-:Y:S02]  /*04d0*/  IMAD.MOV R5, RZ, RZ, -R0 ;  /* 0x000000ffff057224 */ /* 0x000fe400078e0a00 */
[----:B------:R-:W-:Y:S02]  /*04e0*/  IMAD.SHL.U32 R0, R0, 0x200, RZ ;  /* 0x0000020000007824 */ /* 0x000fe400078e00ff */
[----:B------:R-:W-:-:S04]  /*04f0*/  IMAD R5, R8, R5, R13 ;  /* 0x0000000508057224 */ /* 0x000fc800078e020d */
[----:B------:R-:W-:-:S04]  /*0500*/  IMAD.IADD R5, R4, 0x1, R5 ;  /* 0x0000000104057824 */ /* 0x000fc800078e0205 */
[----:B------:R-:W-:-:S05]  /*0510*/  IMAD R28, R5, 0x20, R6 ;  /* 0x00000020051c7824 */ /* 0x000fca00078e0206 */
[----:B------:R3:W-:Y:S04]  /*0520*/  STL [R1+0xf24], R28 ;  /* 0x000f241c01007387 */ /* 0x0007e80000100800 */
[----:B------:R3:W-:Y:S04]  /*0530*/  STL [R1+0x1cc], RZ ;  /* 0x0001ccff01007387 */ /* 0x0007e80000100800 */
        /* <DEDUP_REMOVED lines=60> */
[----:B------:R3:W-:Y:S01]  /*0900*/  STL [R1+0x5e4], R0 ;  /* 0x0005e40001007387 */ /* 0x0007e20000100800 */
[----:B----4-:R-:W-:Y:S05]  /*0910*/  BRA.U !UP0, `(.L_x_0) ;  /* 0x0000034508b07547 */ /* 0x010fea000b800000 */
[----:B------:R-:W-:Y:S01]  /*0920*/  IABS R4, R3 ;  /* 0x0000000300047213 */ /* 0x000fe20000000000 */
[----:B------:R-:W0:Y:S01]  /*0930*/  LDCU UR10, c[0x0][0x3a8] ;  /* 0x00007500ff0a77ac */ /* 0x000e220008000800 */
[----:B------:R-:W-:Y:S02]  /*0940*/  SHF.R.U32.HI R15, RZ, 0x7, R14 ;  /* 0x00000007ff0f7819 */ /* 0x000fe4000001160e */
[----:B------:R-:W1:Y:S01]  /*0950*/  I2F.RP R6, R4 ;  /* 0x0000000400067306 */ /* 0x000e620000209400 */
[----:B------:R-:W2:Y:S01]  /*0960*/  LDCU UR4, c[0x0][0x3ac] ;  /* 0x00007580ff0477ac */ /* 0x000ea20008000800 */
[----:B------:R-:W-:Y:S01]  /*0970*/  SGXT.U32 R15, R15, 0x1 ;  /* 0x000000010f0f781a */ /* 0x000fe20000000000 */
[----:B------:R-:W4:Y:S03]  /*0980*/  LDCU.64 UR6, c[0x0][0x388] ;  /* 0x00007100ff0677ac */ /* 0x000f260008000a00 */
[----:B------:R-:W-:Y:S01]  /*0990*/  LOP3.LUT R15, R0, R15, RZ, 0xfc, !PT ;  /* 0x0000000f000f7212 */ /* 0x000fe200078efcff */
[----:B------:R-:W5:Y:S03]  /*09a0*/  LDCU UR5, c[0x0][0x3b0] ;  /* 0x00007600ff0577ac */ /* 0x000f660008000800 */
[----:B---3--:R-:W-:-:S02]  /*09b0*/  LOP3.LUT R0, R15, 0x1fc, RZ, 0xfc, !PT ;  /* 0x000001fc0f007812 */ /* 0x008fc400078efcff */
[C---:B------:R-:W-:Y:S01]  /*09c0*/  LOP3.LUT R5, R15.reuse, 0x1fe, RZ, 0xfc, !PT ;  /* 0x000001fe0f057812 */ /* 0x040fe200078efcff */
[----:B------:R-:W3:Y:S01]  /*09d0*/  LDCU UR11, c[0x0][0x3a4] ;  /* 0x00007480ff0b77ac */ /* 0x000ee20008000800 */
[----:B------:R-:W-:Y:S01]  /*09e0*/  IABS R9, R0 ;  /* 0x0000000000097213 */ /* 0x000fe20000000000 */
[----:B-1----:R-:W1:Y:S01]  /*09f0*/  MUFU.RCP R6, R6 ;  /* 0x0000000600067308 */ /* 0x002e620000001000 */
[----:B------:R-:W-:Y:S01]  /*0a00*/  IABS R11, R5 ;  /* 0x00000005000b7213 */ /* 0x000fe20000000000 */
[----:B------:R-:W0:Y:S01]  /*0a10*/  LDCU UR16, c[0x0][0x3a0] ;  /* 0x00007400ff1077ac */ /* 0x000e220008000800 */
[C---:B------:R-:W-:Y:S02]  /*0a20*/  LOP3.LUT R8, R15.reuse, 0x1fa, RZ, 0xfc, !PT ;  /* 0x000001fa0f087812 */ /* 0x040fe400078efcff */
[----:B------:R-:W-:Y:S02]  /*0a30*/  LOP3.LUT R10, R15, 0x1f8, RZ, 0xfc, !PT ;  /* 0x000001f80f0a7812 */ /* 0x000fe400078efcff */
[----:B------:R-:W-:-:S02]  /*0a40*/  IABS R13, R8 ;  /* 0x00000008000d7213 */ /* 0x000fc40000000000 */
[----:B------:R-:W-:Y:S02]  /*0a50*/  IABS R17, R10 ;  /* 0x0000000a00117213 */ /* 0x000fe40000000000 */
[----:B------:R-:W-:Y:S02]  /*0a60*/  ISETP.GE.AND P2, PT, R0, RZ, PT ;  /* 0x000000ff0000720c */ /* 0x000fe40003f46270 */
[C---:B------:R-:W-:Y:S02]  /*0a70*/  LOP3.LUT R0, R15.reuse, 0x1f6, RZ, 0xfc, !PT ;  /* 0x000001f60f007812 */ /* 0x040fe400078efcff */
[----:B------:R-:W-:Y:S01]  /*0a80*/  ISETP.GE.AND P5, PT, R10, RZ, PT ;  /* 0x000000ff0a00720c */ /* 0x000fe20003fa6270 */
[----:B-1----:R-:W-:Y:S01]  /*0a90*/  VIADD R20, R6, 0xffffffe ;  /* 0x0ffffffe06147836 */ /* 0x002fe20000000000 */
[----:B------:R-:W-:Y:S02]  /*0aa0*/  ISETP.GE.AND P4, PT, R8, RZ, PT ;  /* 0x000000ff0800720c */ /* 0x000fe40003f86270 */
[C---:B------:R-:W-:Y:S01]  /*0ab0*/  LOP3.LUT R10, R15.reuse, 0x1f2, RZ, 0xfc, !PT ;  /* 0x000001f20f0a7812 */ /* 0x040fe200078efcff */
[----:B------:R1:W0:Y:S01]  /*0ac0*/  F2I.FTZ.U32.TRUNC.NTZ R21, R20 ;  /* 0x0000001400157305 */ /* 0x000222000021f000 */
[----:B------:R-:W-:-:S02]  /*0ad0*/  LOP3.LUT R8, R15, 0x1f4, RZ, 0xfc, !PT ;  /* 0x000001f40f087812 */ /* 0x000fc400078efcff */
[----:B------:R-:W-:Y:S02]  /*0ae0*/  IABS R19, R10 ;  /* 0x0000000a00137213 */ /* 0x000fe40000000000 */
[----:B------:R-:W-:Y:S02]  /*0af0*/  IABS R25, R8 ;  /* 0x0000000800197213 */ /* 0x000fe40000000000 */
[C---:B------:R-:W-:Y:S01]  /*0b00*/  LOP3.LUT R12, R15.reuse, 0x1f0, RZ, 0xfc, !PT ;  /* 0x000001f00f0c7812 */ /* 0x040fe200078efcff */
[----:B-1----:R-:W-:Y:S01]  /*0b10*/  IMAD.MOV.U32 R20, RZ, RZ, RZ ;  /* 0x000000ffff147224 */ /* 0x002fe200078e00ff */
[----:B------:R-:W-:Y:S01]  /*0b20*/  LOP3.LUT R16, R15, 0x1ee, RZ, 0xfc, !PT ;  /* 0x000001ee0f107812 */ /* 0x000fe200078efcff */
[----:B0-----:R-:W-:-:S04]  /*0b30*/  IMAD.MOV R7, RZ, RZ, -R21 ;  /* 0x000000ffff077224 */ /* 0x001fc800078e0a15 */
[----:B------:R-:W-:-:S04]  /*0b40*/  IMAD R7, R7, R4, RZ ;  /* 0x0000000407077224 */ /* 0x000fc800078e02ff */
[----:B------:R-:W-:-:S06]  /*0b50*/  IMAD.HI.U32 R20, R21, R7, R20 ;  /* 0x0000000715147227 */ /* 0x000fcc00078e0014 */
[----:B------:R-:W-:-:S04]  /*0b60*/  IMAD.HI.U32 R7, R20, R9, RZ ;  /* 0x0000000914077227 */ /* 0x000fc800078e00ff */
[----:B------:R-:W-:Y:S02]  /*0b70*/  IMAD.MOV R7, RZ, RZ, -R7 ;  /* 0x000000ffff077224 */ /* 0x000fe400078e0a07 */
[----:B------:R-:W-:-:S04]  /*0b80*/  IMAD.HI.U32 R6, R20, R11, RZ ;  /* 0x0000000b14067227 */ /* 0x000fc800078e00ff */
[----:B------:R-:W-:Y:S02]  /*0b90*/  IMAD R9, R4, R7, R9 ;  /* 0x0000000704097224 */ /* 0x000fe400078e0209 */
[----:B------:R-:W-:Y:S02]  /*0ba0*/  IMAD.MOV R6, RZ, RZ, -R6 ;  /* 0x000000ffff067224 */ /* 0x000fe400078e0a06 */
[----:B------:R-:W-:Y:S01]  /*0bb0*/  IMAD.HI.U32 R7, R20, R17, RZ ;  /* 0x0000001114077227 */ /* 0x000fe200078e00ff */
[----:B------:R-:W-:-:S03]  /*0bc0*/  ISETP.GT.U32.AND P1, PT, R4, R9, PT ;  /* 0x000000090400720c */ /* 0x000fc60003f24070 */
[----:B------:R-:W-:Y:S02]  /*0bd0*/  IMAD R11, R4, R6, R11 ;  /* 0x00000006040b7224 */ /* 0x000fe400078e020b */
[----:B------:R-:W-:-:S03]  /*0be0*/  IMAD.HI.U32 R6, R20, R13, RZ ;  /* 0x0000000d14067227 */ /* 0x000fc600078e00ff */
[C---:B------:R-:W-:Y:S01]  /*0bf0*/  ISETP.GT.U32.AND P0, PT, R4.reuse, R11, PT ;  /* 0x0000000b0400720c */ /* 0x040fe20003f04070 */
[----:B------:R-:W-:Y:S02]  /*0c00*/  IMAD.MOV R6, RZ, RZ, -R6 ;  /* 0x000000ffff067224 */ /* 0x000fe400078e0a06 */
[----:B------:R-:W-:Y:S02]  /*0c10*/  IMAD.MOV R7, RZ, RZ, -R7 ;  /* 0x000000ffff077224 */ /* 0x000fe400078e0a07 */
[----:B------:R-:W-:Y:S01]  /*0c20*/  @!P1 IMAD.IADD R9, R9, 0x1, -R4 ;  /* 0x0000000109099824 */ /* 0x000fe200078e0a04 */
[----:B------:R-:W-:Y:S01]  /*0c30*/  ISETP.GE.AND P1, PT, R5, RZ, PT ;  /* 0x000000ff0500720c */ /* 0x000fe20003f26270 */
[C---:B------:R-:W-:Y:S01]  /*0c40*/  IMAD R6, R4.reuse, R6, R13 ;  /* 0x0000000604067224 */ /* 0x040fe200078e020d */
[----:B------:R-:W-:Y:S01]  /*0c50*/  IABS R13, R16 ;  /* 0x00000010000d7213 */ /* 0x000fe20000000000 */
[C---:B------:R-:W-:Y:S01]  /*0c60*/  IMAD R7, R4.reuse, R7, R17 ;  /* 0x0000000704077224 */ /* 0x040fe200078e0211 */
[----:B------:R-:W-:-:S02]  /*0c70*/  ISETP.GT.U32.AND P3, PT, R4, R9, PT ;  /* 0x000000090400720c */ /* 0x000fc40003f64070 */
[----:B------:R-:W-:Y:S01]  /*0c80*/  IABS R17, R0 ;  /* 0x0000000000117213 */ /* 0x000fe20000000000 */
[----:B------:R-:W-:Y:S01]  /*0c90*/  @!P0 IMAD.IADD R11, R11, 0x1, -R4 ;  /* 0x000000010b0b8824 */ /* 0x000fe200078e0a04 */
[----:B------:R-:W-:-:S04]  /*0ca0*/  ISETP.GT.U32.AND P0, PT, R4, R6, PT ;  /* 0x000000060400720c */ /* 0x000fc80003f04070 */
[----:B------:R-:W-:-:S05]  /*0cb0*/  ISETP.GT.U32.AND P6, PT, R4, R11, PT ;  /* 0x0000000b0400720c */ /* 0x000fca0003fc4070 */
[----:B------:R-:W-:Y:S01]  /*0cc0*/  @!P3 IMAD.IADD R9, R9, 0x1, -R4 ;  /* 0x000000010909b824 */ /* 0x000fe200078e0a04 */
[----:B------:R-:W-:-:S03]  /*0cd0*/  ISETP.GT.U32.AND P3, PT, R4, R7, PT ;  /* 0x000000070400720c */ /* 0x000fc60003f64070 */
[----:B------:R-:W-:Y:S01]  /*0ce0*/  @!P0 IMAD.IADD R6, R6, 0x1, -R4 ;  /* 0x0000000106068824 */ /* 0x000fe200078e0a04 */
[----:B------:R-:W-:Y:S01]  /*0cf0*/  ISETP.GE.AND P0, PT, R0, RZ, PT ;  /* 0x000000ff0000720c */ /* 0x000fe20003f06270 */
[----:B------:R-:W-:-:S04]  /*0d00*/  IMAD.HI.U32 R0, R20, R17, RZ ;  /* 0x0000001114007227 */ /* 0x000fc800078e00ff */
[--C-:B------:R-:W-:Y:S01]  /*0d10*/  @!P6 IMAD.IADD R11, R11, 0x1, -R4.reuse ;  /* 0x000000010b0be824 */ /* 0x100fe200078e0a04 */
[C---:B------:R-:W-:Y:S01]  /*0d20*/  ISETP.GT.U32.AND P6, PT, R4.reuse, R6, PT ;  /* 0x000000060400720c */ /* 0x040fe20003fc4070 */
[----:B------:R-:W-:Y:S02]  /*0d30*/  IMAD.MOV.U32 R5, RZ, RZ, R9 ;  /* 0x000000ffff057224 */ /* 0x000fe400078e0009 */
[----:B------:R-:W-:Y:S02]  /*0d40*/  @!P3 IMAD.IADD R7, R7, 0x1, -R4 ;  /* 0x000000010707b824 */ /* 0x000fe400078e0a04 */
[----:B------:R-:W-:Y:S01]  /*0d50*/  IMAD.MOV.U32 R14, RZ, RZ, R11 ;  /* 0x000000ffff0e7224 */ /* 0x000fe200078e000b */
[----:B------:R-:W-:Y:S01]  /*0d60*/  IABS R11, R12 ;  /* 0x0000000c000b7213 */ /* 0x000fe20000000000 */
[----:B------:R-:W-:Y:S01]  /*0d70*/  IMAD.MOV R9, RZ, RZ, -R0 ;  /* 0x000000ffff097224 */ /* 0x000fe200078e0a00 */
[----:B------:R-:W-:Y:S01]  /*0d80*/  ISETP.GT.U32.AND P3, PT, R4, R7, PT ;  /* 0x000000070400720c */ /* 0x000fe20003f64070 */
[----:B------:R-:W-:Y:S01]  /*0d90*/  @!P1 IMAD.MOV R14, RZ, RZ, -R14 ;  /* 0x000000ffff0e9224 */ /* 0x000fe200078e0a0e */
[----:B------:R-:W-:Y:S01]  /*0da0*/  ISETP.GE.AND P1, PT, R8, RZ, PT ;  /* 0x000000ff0800720c */ /* 0x000fe20003f26270 */
[----:B------:R-:W-:-:S03]  /*0db0*/  IMAD.HI.U32 R8, R20, R19, RZ ;  /* 0x0000001314087227 */ /* 0x000fc600078e00ff */
[----:B------:R0:W-:Y:S01]  /*0dc0*/  STL [R1], R14 ;  /* 0x0000000e01007387 */ /* 0x0001e20000100800 */
[----:B------:R-:W-:Y:S01]  /*0dd0*/  @!P6 IMAD.IADD R6, R6, 0x1, -R4 ;  /* 0x000000010606e824 */ /* 0x000fe200078e0a04 */
[----:B------:R-:W-:Y:S01]  /*0de0*/  ISETP.GE.AND P6, PT, R12, RZ, PT ;  /* 0x000000ff0c00720c */ /* 0x000fe20003fc6270 */
[C---:B------:R-:W-:Y:S02]  /*0df0*/  IMAD R17, R4.reuse, R9, R17 ;  /* 0x0000000904117224 */ /* 0x040fe400078e0211 */
[----:B------:R-:W-:Y:S02]  /*0e00*/  IMAD.MOV R8, RZ, RZ, -R8 ;  /* 0x000000ffff087224 */ /* 0x000fe400078e0a08 */
[----:B------:R-:W-:Y:S01]  /*0e10*/  @!P4 IMAD.MOV R6, RZ, RZ, -R6 ;  /* 0x000000ffff06c224 */ /* 0x000fe200078e0a06 */
[----:B------:R-:W-:Y:S01]  /*0e20*/  ISETP.GT.U32.AND P4, PT, R4, R17, PT ;  /* 0x000000110400720c */ /* 0x000fe20003f84070 */
[----:B------:R-:W-:Y:S01]  /*0e30*/  IMAD.HI.U32 R0, R20, R25, RZ ;  /* 0x0000001914007227 */ /* 0x000fe200078e00ff */
[----:B0-----:R-:W-:-:S03]  /*0e40*/  LOP3.LUT R14, R15, 0x1ec, RZ, 0xfc, !PT ;  /* 0x000001ec0f0e7812 */ /* 0x001fc600078efcff */
[----:B------:R-:W-:Y:S01]  /*0e50*/  @!P3 IMAD.IADD R7, R7, 0x1, -R4 ;  /* 0x000000010707b824 */ /* 0x000fe200078e0a04 */
[----:B------:R-:W-:Y:S01]  /*0e60*/  IABS R21, R14 ;  /* 0x0000000e00157213 */ /* 0x000fe20000000000 */
[C---:B------:R-:W-:Y:S02]  /*0e70*/  IMAD R19, R4.reuse, R8, R19 ;  /* 0x0000000804137224 */ /* 0x040fe400078e0213 */
[----:B------:R-:W-:Y:S02]  /*0e80*/  IMAD.MOV R9, RZ, RZ, -R0 ;  /* 0x000000ffff097224 */ /* 0x000fe400078e0a00 */
[----:B------:R-:W-:Y:S01]  /*0e90*/  @!P5 IMAD.MOV R7, RZ, RZ, -R7 ;  /* 0x000000ffff07d224 */ /* 0x000fe200078e0a07 */
[C---:B------:R-:W-:Y:S01]  /*0ea0*/  ISETP.GT.U32.AND P5, PT, R4.reuse, R19, PT ;  /* 0x000000130400720c */ /* 0x040fe20003fa4070 */
[----:B------:R-:W-:Y:S02]  /*0eb0*/  IMAD R25, R4, R9, R25 ;  /* 0x0000000904197224 */ /* 0x000fe400078e0219 */
[----:B------:R-:W-:-:S02]  /*0ec0*/  @!P4 IMAD.IADD R17, R17, 0x1, -R4 ;  /* 0x000000011111c824 */ /* 0x000fc400078e0a04 */
[----:B------:R-:W-:Y:S01]  /*0ed0*/  IMAD.HI.U32 R0, R20, R11, RZ ;  /* 0x0000000b14007227 */ /* 0x000fe200078e00ff */
[C---:B------:R-:W-:Y:S02]  /*0ee0*/  ISETP.GT.U32.AND P3, PT, R4.reuse, R25, PT ;  /* 0x000000190400720c */ /* 0x040fe40003f64070 */
[----:B------:R-:W-:Y:S01]  /*0ef0*/  ISETP.GT.U32.AND P4, PT, R4, R17, PT ;  /* 0x000000110400720c */ /* 0x000fe20003f84070 */
[----:B------:R-:W-:Y:S02]  /*0f00*/  IMAD.MOV R0, RZ, RZ, -R0 ;  /* 0x000000ffff007224 */ /* 0x000fe400078e0a00 */
[----:B------:R-:W-:-:S04]  /*0f10*/  IMAD.HI.U32 R12, R20, R21, RZ ;  /* 0x00000015140c7227 */ /* 0x000fc800078e00ff */
[--C-:B------:R-:W-:Y:S02]  /*0f20*/  @!P5 IMAD.IADD R19, R19, 0x1, -R4.reuse ;  /* 0x000000011313d824 */ /* 0x100fe400078e0a04 */
[C---:B------:R-:W-:Y:S01]  /*0f30*/  IMAD R11, R4.reuse, R0, R11 ;  /* 0x00000000040b7224 */ /* 0x040fe200078e020b */
[----:B------:R-:W-:Y:S01]  /*0f40*/  LOP3.LUT R0, R15, 0x1ea, RZ, 0xfc, !PT ;  /* 0x000001ea0f007812 */ /* 0x000fe200078efcff */
[----:B------:R-:W-:Y:S01]  /*0f50*/  @!P3 IMAD.IADD R25, R25, 0x1, -R4 ;  /* 0x000000011919b824 */ /* 0x000fe200078e0a04 */
[C---:B------:R-:W-:Y:S01]  /*0f60*/  ISETP.GT.U32.AND P5, PT, R4.reuse, R19, PT ;  /* 0x000000130400720c */ /* 0x040fe20003fa4070 */
[----:B------:R-:W-:Y:S01]  /*0f70*/  IMAD.MOV R12, RZ, RZ, -R12 ;  /* 0x000000ffff0c7224 */ /* 0x000fe200078e0a0c */
[----:B------:R-:W-:Y:S01]  /*0f80*/  IABS R9, R0 ;  /* 0x0000000000097213 */ /* 0x000fe20000000000 */
[----:B------:R-:W-:Y:S01]  /*0f90*/  @!P4 IMAD.IADD R17, R17, 0x1, -R4 ;  /* 0x000000011111c824 */ /* 0x000fe200078e0a04 */
[----:B------:R-:W-:Y:S01]  /*0fa0*/  ISETP.GT.U32.AND P3, PT, R4, R25, PT ;  /* 0x000000190400720c */ /* 0x000fe20003f64070 */
[----:B------:R-:W-:Y:S01]  /*0fb0*/  IMAD.HI.U32 R8, R20, R13, RZ ;  /* 0x0000000d14087227 */ /* 0x000fe200078e00ff */
[----:B------:R-:W-:-:S03]  /*0fc0*/  ISETP.GT.U32.AND P4, PT, R4, R11, PT ;  /* 0x0000000b0400720c */ /* 0x000fc60003f84070 */
[C---:B------:R-:W-:Y:S02]  /*0fd0*/  IMAD R21, R4.reuse, R12, R21 ;  /* 0x0000000c04157224 */ /* 0x040fe400078e0215 */
[----:B------:R-:W-:Y:S02]  /*0fe0*/  IMAD.MOV R8, RZ, RZ, -R8 ;  /* 0x000000ffff087224 */ /* 0x000fe400078e0a08 */
[--C-:B------:R-:W-:Y:S01]  /*0ff0*/  @!P5 IMAD.IADD R19, R19, 0x1, -R4.reuse ;  /* 0x000000011313d824 */ /* 0x100fe200078e0a04 */
[C---:B------:R-:W-:Y:S01]  /*1000*/  ISETP.GT.U32.AND P5, PT, R4.reuse, R21, PT ;  /* 0x000000150400720c */ /* 0x040fe20003fa4070 */
[C---:B------:R-:W-:Y:S01]  /*1010*/  IMAD R13, R4.reuse, R8, R13 ;  /* 0x00000008040d7224 */ /* 0x040fe200078e020d */
[----:B------:R-:W-:Y:S01]  /*1020*/  LOP3.LUT R8, R15, 0x1e6, RZ, 0xfc, !PT ;  /* 0x000001e60f087812 */ /* 0x000fe200078efcff */
[--C-:B------:R-:W-:Y:S02]  /*1030*/  @!P3 IMAD.IADD R25, R25, 0x1, -R4.reuse ;  /* 0x000000011919b824 */ /* 0x100fe400078e0a04 */
[----:B------:R-:W-:Y:S01]  /*1040*/  IMAD.MOV.U32 R22, RZ, RZ, R17 ;  /* 0x000000ffff167224 */ /* 0x000fe200078e0011 */
[----:B------:R-:W-:Y:S01]  /*1050*/  ISETP.GT.U32.AND P3, PT, R4, R13, PT ;  /* 0x0000000d0400720c */ /* 0x000fe20003f64070 */
[----:B------:R-:W-:Y:S01]  /*1060*/  @!P4 IMAD.IADD R11, R11, 0x1, -R4 ;  /* 0x000000010b0bc824 */ /* 0x000fe200078e0a04 */
[----:B------:R-:W-:Y:S01]  /*1070*/  IABS R17, R8 ;  /* 0x0000000800117213 */ /* 0x000fe20000000000 */
[----:B------:R-:W-:Y:S01]  /*1080*/  @!P2 IMAD.MOV R5, RZ, RZ, -R5 ;  /* 0x000000ffff05a224 */ /* 0x000fe200078e0a05 */
[----:B------:R-:W-:Y:S01]  /*1090*/  ISETP.GE.AND P2, PT, R10, RZ, PT ;  /* 0x000000ff0a00720c */ /* 0x000fe20003f46270 */
[----:B------:R-:W-:Y:S01]  /*10a0*/  @!P0 IMAD.MOV R22, RZ, RZ, -R22 ;  /* 0x000000ffff168224 */ /* 0x000fe200078e0a16 */
[----:B------:R-:W-:Y:S01]  /*10b0*/  LOP3.LUT R10, R15, 0x1e8, RZ, 0xfc, !PT ;  /* 0x000001e80f0a7812 */ /* 0x000fe200078efcff */
[----:B------:R-:W-:Y:S01]  /*10c0*/  IMAD.HI.U32 R12, R20, R9, RZ ;  /* 0x00000009140c7227 */ /* 0x000fe200078e00ff */
[----:B------:R-:W-:-:S02]  /*10d0*/  ISETP.GT.U32.AND P0, PT, R4, R11, PT ;  /* 0x0000000b0400720c */ /* 0x000fc40003f04070 */
[----:B------:R-:W-:Y:S01]  /*10e0*/  IABS R23, R10 ;  /* 0x0000000a00177213 */ /* 0x000fe20000000000 */
[----:B------:R-:W-:Y:S01]  /*10f0*/  @!P5 IMAD.IADD R21, R21, 0x1, -R4 ;  /* 0x000000011515d824 */ /* 0x000fe200078e0a04 */
[----:B------:R0:W-:Y:S01]  /*1100*/  STL [R1+0x48], R22 ;  /* 0x0000481601007387 */ /* 0x0001e20000100800 */
[----:B------:R-:W-:Y:S01]  /*1110*/  IMAD.MOV R12, RZ, RZ, -R12 ;  /* 0x000000ffff0c7224 */ /* 0x000fe200078e0a0c */
[----:B------:R-:W-:Y:S01]  /*1120*/  ISETP.GE.AND P4, PT, R16, RZ, PT ;  /* 0x000000ff1000720c */ /* 0x000fe20003f86270 */
[----:B------:R-:W-:Y:S01]  /*1130*/  IMAD.HI.U32 R18, R20, R23, RZ ;  /* 0x0000001714127227 */ /* 0x000fe200078e00ff */
[----:B------:R-:W-:-:S03]  /*1140*/  ISETP.GT.U32.AND P5, PT, R4, R21, PT ;  /* 0x000000150400720c */ /* 0x000fc60003fa4070 */
[----:B------:R-:W-:Y:S02]  /*1150*/  IMAD R9, R4, R12, R9 ;  /* 0x0000000c04097224 */ /* 0x000fe400078e0209 */
[----:B------:R-:W-:Y:S01]  /*1160*/  @!P3 IMAD.IADD R13, R13, 0x1, -R4 ;  /* 0x000000010d0db824 */ /* 0x000fe200078e0a04 */
[----:B------:R-:W-:Y:S01]  /*1170*/  ISETP.GE.AND P3, PT, R14, RZ, PT ;  /* 0x000000ff0e00720c */ /* 0x000fe20003f66270 */
[----:B0-----:R-:W-:Y:S02]  /*1180*/  IMAD.MOV.U32 R22, RZ, RZ, R25 ;  /* 0x000000ffff167224 */ /* 0x001fe400078e0019 */
[----:B------:R-:W-:-:S04]  /*1190*/  IMAD.HI.U32 R12, R20, R17, RZ ;  /* 0x00000011140c7227 */ /* 0x000fc800078e00ff */
[----:B------:R-:W-:Y:S02]  /*11a0*/  IMAD.MOV R18, RZ, RZ, -R18 ;  /* 0x000000ffff127224 */ /* 0x000fe400078e0a12 */
[----:B------:R-:W-:Y:S01]  /*11b0*/  @!P1 IMAD.MOV R22, RZ, RZ, -R22 ;  /* 0x000000ffff169224 */ /* 0x000fe200078e0a16 */
[C---:B------:R-:W-:Y:S01]  /*11c0*/  ISETP.GT.U32.AND P1, PT, R4.reuse, R13, PT ;  /* 0x0000000d0400720c */ /* 0x040fe20003f24070 */
[----:B------:R-:W-:Y:S01]  /*11d0*/  @!P0 IMAD.IADD R11, R11, 0x1, -R4 ;  /* 0x000000010b0b8824 */ /* 0x000fe200078e0a04 */
[C---:B------:R-:W-:Y:S01]  /*11e0*/  ISETP.GT.U32.AND P0, PT, R4.reuse, R9, PT ;  /* 0x000000090400720c */ /* 0x040fe20003f04070 */
[----:B------:R-:W-:Y:S01]  /*11f0*/  IMAD.MOV R12, RZ, RZ, -R12 ;  /* 0x000000ffff0c7224 */ /* 0x000fe200078e0a0c */
[----:B------:R-:W-:Y:S01]  /*1200*/  STL [R1+0x50], R22 ;  /* 0x0000501601007387 */ /* 0x000fe20000100800 */
[----:B------:R-:W-:Y:S02]  /*1210*/  IMAD R18, R4, R18, R23 ;  /* 0x0000001204127224 */ /* 0x000fe400078e0217 */
[----:B------:R-:W-:-:S02]  /*1220*/  IMAD.MOV.U32 R14, RZ, RZ, R11 ;  /* 0x000000ffff0e7224 */ /* 0x000fc400078e000b */
[C---:B------:R-:W-:Y:S02]  /*1230*/  IMAD R17, R4.reuse, R12, R17 ;  /* 0x0000000c04117224 */ /* 0x040fe400078e0211 */
[----:B------:R-:W-:Y:S02]  /*1240*/  IMAD.MOV.U32 R16, RZ, RZ, R19 ;  /* 0x000000ffff107224 */ /* 0x000fe400078e0013 */
[----:B------:R-:W-:Y:S01]  /*1250*/  @!P6 IMAD.MOV R14, RZ, RZ, -R14 ;  /* 0x000000ffff0ee224 */ /* 0x000fe200078e0a0e */
[C---:B------:R-:W-:Y:S01]  /*1260*/  ISETP.GT.U32.AND P6, PT, R4.reuse, R18, PT ;  /* 0x000000120400720c */ /* 0x040fe20003fc4070 */
[----:B------:R-:W-:Y:S01]  /*1270*/  @!P5 IMAD.IADD R21, R21, 0x1, -R4 ;  /* 0x000000011515d824 */ /* 0x000fe200078e0a04 */
[----:B------:R-:W-:Y:S01]  /*1280*/  ISETP.GT.U32.AND P5, PT, R4, R17, PT ;  /* 0x000000110400720c */ /* 0x000fe20003fa4070 */
[----:B------:R-:W-:Y:S01]  /*1290*/  @!P2 IMAD.MOV R16, RZ, RZ, -R16 ;  /* 0x000000ffff10a224 */ /* 0x000fe200078e0a10 */
[----:B------:R-:W-:Y:S01]  /*12a0*/  ISETP.GE.AND P2, PT, R0, RZ, PT ;  /* 0x000000ff0000720c */ /* 0x000fe20003f46270 */
[--C-:B------:R-:W-:Y:S01]  /*12b0*/  @!P1 IMAD.IADD R13, R13, 0x1, -R4.reuse ;  /* 0x000000010d0d9824 */ /* 0x100fe200078e0a04 */
[----:B------:R-:W-:Y:S01]  /*12c0*/  LOP3.LUT R0, R15, 0x1e4, RZ, 0xfc, !PT ;  /* 0x000001e40f007812 */ /* 0x000fe200078efcff */
[--C-:B------:R-:W-:Y:S01]  /*12d0*/  @!P0 IMAD.IADD R9, R9, 0x1, -R4.reuse ;  /* 0x0000000109098824 */ /* 0x100fe200078e0a04 */
[----:B------:R-:W-:Y:S01]  /*12e0*/  STL [R1+0x5c], R16 ;  /* 0x00005c1001007387 */ /* 0x000fe20000100800 */
[----:B------:R-:W-:Y:S01]  /*12f0*/  ISETP.GE.AND P1, PT, R10, RZ, PT ;  /* 0x000000ff0a00720c */ /* 0x000fe20003f26270 */
[----:B------:R-:W-:Y:S01]  /*1300*/  @!P3 IMAD.MOV R21, RZ, RZ, -R21 ;  /* 0x000000ffff15b224 */ /* 0x000fe200078e0a15 */
[----:B------:R-:W-:Y:S01]  /*1310*/  IABS R11, R0 ;  /* 0x00000000000b7213 */ /* 0x000fe20000000000 */
[----:B------:R0:W-:Y:S01]  /*1320*/  STL [R1+0x64], R14 ;  /* 0x0000640e01007387 */ /* 0x0001e20000100800 */
[----:B------:R-:W-:Y:S01]  /*1330*/  LOP3.LUT R10, R15, 0x1e2, RZ, 0xfc, !PT ;  /* 0x000001e20f0a7812 */ /* 0x000fe200078efcff */
[--C-:B------:R-:W-:Y:S01]  /*1340*/  @!P6 IMAD.IADD R18, R18, 0x1, -R4.reuse ;  /* 0x000000011212e824 */ /* 0x100fe200078e0a04 */
[----:B------:R-:W-:Y:S01]  /*1350*/  ISETP.GE.AND P0, PT, R8, RZ, PT ;  /* 0x000000ff0800720c */ /* 0x000fe20003f06270 */
[----:B------:R-:W-:Y:S01]  /*1360*/  @!P5 IMAD.IADD R17, R17, 0x1, -R4 ;  /* 0x000000011111d824 */ /* 0x000fe200078e0a04 */
[----:B------:R-:W-:Y:S01]  /*1370*/  IABS R8, R10 ;  /* 0x0000000a00087213 */ /* 0x000fe20000000000 */
[----:B------:R-:W-:Y:S01]  /*1380*/  IMAD.HI.U32 R12, R20, R11, RZ ;  /* 0x0000000b140c7227 */ /* 0x000fe200078e00ff */
[----:B------:R-:W-:-:S02]  /*1390*/  ISETP.GT.U32.AND P6, PT, R4, R9, PT ;  /* 0x000000090400720c */ /* 0x000fc40003fc4070 */
[C---:B------:R-:W-:Y:S01]  /*13a0*/  ISETP.GT.U32.AND P5, PT, R4.reuse, R18, PT ;  /* 0x000000120400720c */ /* 0x040fe20003fa4070 */
[----:B0-----:R-:W-:Y:S01]  /*13b0*/  IMAD.MOV.U32 R14, RZ, RZ, R13 ;  /* 0x000000ffff0e7224 */ /* 0x001fe200078e000d */
[C---:B------:R-:W-:Y:S01]  /*13c0*/  LOP3.LUT R16, R15.reuse, 0x1e0, RZ, 0xfc, !PT ;  /* 0x000001e00f107812 */ /* 0x040fe200078efcff */
[----:B------:R-:W-:Y:S01]  /*13d0*/  IMAD.MOV R12, RZ, RZ, -R12 ;  /* 0x000000ffff0c7224 */ /* 0x000fe200078e0a0c */
[----:B------:R-:W-:Y:S01]  /*13e0*/  LOP3.LUT R13, R15, 0x1de, RZ, 0xfc, !PT ;  /* 0x000001de0f0d7812 */ /* 0x000fe200078efcff */
[----:B------:R-:W-:Y:S01]  /*13f0*/  @!P4 IMAD.MOV R14, RZ, RZ, -R14 ;  /* 0x000000ffff0ec224 */ /* 0x000fe200078e0a0e */
[C---:B------:R-:W-:Y:S01]  /*1400*/  ISETP.GT.U32.AND P4, PT, R4.reuse, R17, PT ;  /* 0x000000110400720c */ /* 0x040fe20003f84070 */
[C---:B------:R-:W-:Y:S01]  /*1410*/  IMAD R11, R4.reuse, R12, R11 ;  /* 0x0000000c040b7224 */ /* 0x040fe200078e020b */
[----:B------:R-:W-:Y:S02]  /*1420*/  IABS R12, R16 ;  /* 0x00000010000c7213 */ /* 0x000fe40000000000 */
[----:B------:R0:W-:Y:S01]  /*1430*/  STL [R1+0x8c], R14 ;  /* 0x00008c0e01007387 */ /* 0x0001e20000100800 */
[--C-:B------:R-:W-:Y:S01]  /*1440*/  @!P6 IMAD.IADD R9, R9, 0x1, -R4.reuse ;  /* 0x000000010909e824 */ /* 0x100fe200078e0a04 */
[----:B------:R-:W-:Y:S01]  /*1450*/  ISETP.GT.U32.AND P6, PT, R4, R11, PT ;  /* 0x0000000b0400720c */ /* 0x000fe20003fc4070 */
[--C-:B------:R-:W-:Y:S01]  /*1460*/  @!P5 IMAD.IADD R18, R18, 0x1, -R4.reuse ;  /* 0x000000011212d824 */ /* 0x100fe200078e0a04 */
[----:B------:R-:W-:Y:S01]  /*1470*/  IABS R23, R13 ;  /* 0x0000000d00177213 */ /* 0x000fe20000000000 */
[----:B------:R-:W-:Y:S01]  /*1480*/  IMAD.MOV.U32 R22, RZ, RZ, R9 ;  /* 0x000000ffff167224 */ /* 0x000fe200078e0009 */
[----:B------:R-:W-:Y:S01]  /*1490*/  ISETP.GE.AND P5, PT, R0, RZ, PT ;  /* 0x000000ff0000720c */ /* 0x000fe20003fa6270 */
[----:B------:R1:W-:Y:S01]  /*14a0*/  STL [R1+0x94], R21 ;  /* 0x0000941501007387 */ /* 0x0003e20000100800 */
[----:B------:R-:W-:Y:S01]  /*14b0*/  LOP3.LUT R0, R15, 0x1dc, RZ, 0xfc, !PT ;  /* 0x000001dc0f007812 */ /* 0x000fe200078efcff */
[----:B------:R-:W-:-:S02]  /*14c0*/  @!P4 IMAD.IADD R17, R17, 0x1, -R4 ;  /* 0x000000011111c824 */ /* 0x000fc400078e0a04 */
[----:B0-----:R-:W-:-:S04]  /*14d0*/  IMAD.HI.U32 R14, R20, R8, RZ ;  /* 0x00000008140e7227 */ /* 0x001fc800078e00ff */
[----:B------:R-:W-:Y:S02]  /*14e0*/  IMAD.MOV R14, RZ, RZ, -R14 ;  /* 0x000000ffff0e7224 */ /* 0x000fe400078e0a0e */
[----:B------:R-:W-:Y:S01]  /*14f0*/  @!P6 IMAD.IADD R11, R11, 0x1, -R4 ;  /* 0x000000010b0be824 */ /* 0x000fe200078e0a04 */
[----:B------:R-:W-:Y:S01]  /*1500*/  ISETP.GE.AND P6, PT, R10, RZ, PT ;  /* 0x000000ff0a00720c */ /* 0x000fe20003fc6270 */
[----:B------:R-:W-:Y:S01]  /*1510*/  IMAD R8, R4, R14, R8 ;  /* 0x0000000e04087224 */ /* 0x000fe200078e0208 */
[----:B------:R-:W-:Y:S01]  /*1520*/  LOP3.LUT R10, R15, 0x1da, RZ, 0xfc, !PT ;  /* 0x000001da0f0a7812 */ /* 0x000fe200078efcff */
[----:B------:R-:W-:Y:S01]  /*1530*/  IMAD.HI.U32 R14, R20, R12, RZ ;  /* 0x0000000c140e7227 */ /* 0x000fe200078e00ff */
[C---:B------:R-:W-:Y:S02]  /*1540*/  ISETP.GT.U32.AND P3, PT, R4.reuse, R11, PT ;  /* 0x0000000b0400720c */ /* 0x040fe40003f64070 */
[----:B------:R-:W-:Y:S01]  /*1550*/  ISETP.GT.U32.AND P4, PT, R4, R8, PT ;  /* 0x000000080400720c */ /* 0x000fe20003f84070 */
[----:B------:R-:W-:-:S04]  /*1560*/  IMAD.HI.U32 R19, R20, R23, RZ ;  /* 0x0000001714137227 */ /* 0x000fc800078e00ff */
[----:B------:R-:W-:Y:S02]  /*1570*/  IMAD.MOV R14, RZ, RZ, -R14 ;  /* 0x000000ffff0e7224 */ /* 0x000fe400078e0a0e */
[----:B------:R-:W-:Y:S02]  /*1580*/  IMAD.MOV R19, RZ, RZ, -R19 ;  /* 0x000000ffff137224 */ /* 0x000fe400078e0a13 */
[C---:B------:R-:W-:Y:S01]  /*1590*/  IMAD R12, R4.reuse, R14, R12 ;  /* 0x0000000e040c7224 */ /* 0x040fe200078e020c */
[----:B------:R-:W-:Y:S01]  /*15a0*/  IABS R14, R0 ;  /* 0x00000000000e7213 */ /* 0x000fe20000000000 */
[----:B------:R-:W-:Y:S01]  /*15b0*/  IMAD R23, R4, R19, R23 ;  /* 0x0000001304177224 */ /* 0x000fe200078e0217 */
[----:B------:R-:W-:Y:S01]  /*15c0*/  IABS R19, R10 ;  /* 0x0000000a00137213 */ /* 0x000fe20000000000 */
[----:B------:R-:W-:Y:S02]  /*15d0*/  @!P4 IMAD.IADD R8, R8, 0x1, -R4 ;  /* 0x000000010808c824 */ /* 0x000fe400078e0a04 */
[----:B-1----:R-:W-:-:S02]  /*15e0*/  IMAD.MOV.U32 R21, RZ, RZ, R17 ;  /* 0x000000ffff157224 */ /* 0x002fc400078e0011 */
[----:B------:R-:W-:Y:S01]  /*15f0*/  IMAD.HI.U32 R9, R20, R14, RZ ;  /* 0x0000000e14097227 */ /* 0x000fe200078e00ff */
[----:B------:R-:W-:-:S03]  /*1600*/  ISETP.GT.U32.AND P4, PT, R4, R8, PT ;  /* 0x000000080400720c */ /* 0x000fc60003f84070 */
[----:B------:R-:W-:Y:S01]  /*1610*/  @!P2 IMAD.MOV R22, RZ, RZ, -R22 ;  /* 0x000000ffff16a224 */ /* 0x000fe200078e0a16 */
[C---:B------:R-:W-:Y:S01]  /*1620*/  ISETP.GT.U32.AND P2, PT, R4.reuse, R12, PT ;  /* 0x0000000c0400720c */ /* 0x040fe20003f44070 */
[----:B------:R-:W-:Y:S01]  /*1630*/  @!P1 IMAD.MOV R18, RZ, RZ, -R18 ;  /* 0x000000ffff129224 */ /* 0x000fe200078e0a12 */
[----:B------:R-:W-:Y:S01]  /*1640*/  ISETP.GT.U32.AND P1, PT, R4, R23, PT ;  /* 0x000000170400720c */ /* 0x000fe20003f24070 */
[----:B------:R-:W-:Y:S01]  /*1650*/  @!P0 IMAD.MOV R21, RZ, RZ, -R21 ;  /* 0x000000ffff158224 */ /* 0x000fe200078e0a15 */
[----:B------:R-:W-:Y:S01]  /*1660*/  STL [R1+0x3c0], R22 ;  /* 0x0003c01601007387 */ /* 0x000fe20000100800 */
[----:B------:R-:W-:Y:S01]  /*1670*/  IMAD.HI.U32 R17, R20, R19, RZ ;  /* 0x0000001314117227 */ /* 0x000fe200078e00ff */
[----:B------:R-:W-:Y:S02]  /*1680*/  ISETP.GE.AND P0, PT, R16, RZ, PT ;  /* 0x000000ff1000720c */ /* 0x000fe40003f06270 */
[----:B------:R0:W-:Y:S01]  /*1690*/  STL [R1+0x98], R18 ;  /* 0x0000981201007387 */ /* 0x0001e20000100800 */
[----:B------:R-:W-:Y:S01]  /*16a0*/  @!P3 IMAD.IADD R11, R11, 0x1, -R4 ;  /* 0x000000010b0bb824 */ /* 0x000fe200078e0a04 */
[----:B------:R-:W-:Y:S01]  /*16b0*/  ISETP.GE.AND P3, PT, R13, RZ, PT ;  /* 0x000000ff0d00720c */ /* 0x000fe20003f66270 */
[----:B------:R-:W-:Y:S01]  /*16c0*/  IMAD.MOV R9, RZ, RZ, -R9 ;  /* 0x000000ffff097224 */ /* 0x000fe200078e0a09 */
[----:B------:R1:W-:Y:S01]  /*16d0*/  STL [R1+0x3bc], R21 ;  /* 0x0003bc1501007387 */ /* 0x0003e20000100800 */
[----:B------:R-:W-:-:S02]  /*16e0*/  IMAD.MOV R17, RZ, RZ, -R17 ;  /* 0x000000ffff117224 */ /* 0x000fc400078e0a11 */
[----:B------:R-:W-:Y:S01]  /*16f0*/  @!P4 IMAD.IADD R8, R8, 0x1, -R4 ;  /* 0x000000010808c824 */ /* 0x000fe200078e0a04 */
[----:B------:R-:W-:Y:S01]  /*1700*/  ISETP.GE.AND P4, PT, R0, RZ, PT ;  /* 0x000000ff0000720c */ /* 0x000fe20003f86270 */
[C---:B------:R-:W-:Y:S01]  /*1710*/  IMAD R14, R4.reuse, R9, R14 ;  /* 0x00000009040e7224 */ /* 0x040fe200078e020e */
[C---:B------:R-:W-:Y:S01]  /*1720*/  LOP3.LUT R0, R15.reuse, 0x1d8, RZ, 0xfc, !PT ;  /* 0x000001d80f007812 */ /* 0x040fe200078efcff */
[----:B------:R-:W-:Y:S01]  /*1730*/  IMAD R19, R4, R17, R19 ;  /* 0x0000001104137224 */ /* 0x000fe200078e0213 */
[----:B------:R-:W-:Y:S01]  /*1740*/  LOP3.LUT R9, R15, 0x1d6, RZ, 0xfc, !PT ;  /* 0x000001d60f097812 */ /* 0x000fe200078efcff */
[----:B0-----:R-:W-:Y:S01]  /*1750*/  IMAD.MOV.U32 R18, RZ, RZ, R8 ;  /* 0x000000ffff127224 */ /* 0x001fe200078e0008 */
[----:B------:R-:W-:Y:S01]  /*1760*/  IABS R17, R0 ;  /* 0x0000000000117213 */ /* 0x000fe20000000000 */
[----:B-1----:R-:W-:Y:S01]  /*1770*/  IMAD.MOV.U32 R21, RZ, RZ, R11 ;  /* 0x000000ffff157224 */ /* 0x002fe200078e000b */
[----:B------:R-:W-:Y:S01]  /*1780*/  IABS R8, R9 ;  /* 0x0000000900087213 */ /* 0x000fe20000000000 */
[----:B------:R-:W-:-:S02]  /*1790*/  @!P1 IMAD.IADD R23, R23, 0x1, -R4 ;  /* 0x0000000117179824 */ /* 0x000fc400078e0a04 */
[----:B------:R-:W-:Y:S01]  /*17a0*/  @!P5 IMAD.MOV R21, RZ, RZ, -R21 ;  /* 0x000000ffff15d224 */ /* 0x000fe200078e0a15 */
[C---:B------:R-:W-:Y:S01]  /*17b0*/  ISETP.GT.U32.AND P5, PT, R4.reuse, R14, PT ;  /* 0x0000000e0400720c */ /* 0x040fe20003fa4070 */
[----:B------:R-:W-:Y:S01]  /*17c0*/  @!P6 IMAD.MOV R18, RZ, RZ, -R18 ;  /* 0x000000ffff12e224 */ /* 0x000fe200078e0a12 */
[----:B------:R-:W-:Y:S01]  /*17d0*/  ISETP.GT.U32.AND P6, PT, R4, R19, PT ;  /* 0x000000130400720c */ /* 0x000fe20003fc4070 */
[--C-:B------:R-:W-:Y:S01]  /*17e0*/  @!P2 IMAD.IADD R12, R12, 0x1, -R4.reuse ;  /* 0x000000010c0ca824 */ /* 0x100fe200078e0a04 */
[----:B------:R-:W-:Y:S01]  /*17f0*/  ISETP.GT.U32.AND P1, PT, R4, R23, PT ;  /* 0x000000170400720c */ /* 0x000fe20003f24070 */
[----:B------:R-:W-:Y:S01]  /*1800*/  IMAD.HI.U32 R11, R20, R17, RZ ;  /* 0x00000011140b7227 */ /* 0x000fe200078e00ff */
[----:B------:R-:W-:Y:S02]  /*1810*/  STL [R1+0x10c], R21 ;  /* 0x00010c1501007387 */ /* 0x000fe40000100800 */
[----:B------:R-:W-:Y:S01]  /*1820*/  ISETP.GT.U32.AND P2, PT, R4, R12, PT ;  /* 0x0000000c0400720c */ /* 0x000fe20003f44070 */
[----:B------:R-:W-:Y:S01]  /*1830*/  IMAD.MOV R11, RZ, RZ, -R11 ;  /* 0x000000ffff0b7224 */ /* 0x000fe200078e0a0b */
[----:B------:R0:W-:Y:S03]  /*1840*/  STL [R1+0x380], R18 ;  /* 0x0003801201007387 */ /* 0x0001e60000100800 */
[----:B------:R-:W-:-:S02]  /*1850*/  @!P5 IMAD.IADD R14, R14, 0x1, -R4 ;  /* 0x000000010e0ed824 */ /* 0x000fc400078e0a04 */
[--C-:B------:R-:W-:Y:S02]  /*1860*/  @!P6 IMAD.IADD R19, R19, 0x1, -R4.reuse ;  /* 0x000000011313e824 */ /* 0x100fe400078e0a04 */
[----:B------:R-:W-:Y:S01]  /*1870*/  @!P1 IMAD.IADD R23, R23, 0x1, -R4 ;  /* 0x0000000117179824 */ /* 0x000fe200078e0a04 */
[C---:B------:R-:W-:Y:S01]  /*1880*/  ISETP.GT.U32.AND P5, PT, R4.reuse, R14, PT ;  /* 0x0000000e0400720c */ /* 0x040fe20003fa4070 */
[----:B------:R-:W-:Y:S01]  /*1890*/  IMAD R17, R4, R11, R17 ;  /* 0x0000000b04117224 */ /* 0x000fe200078e0211 */
[----:B------:R-:W-:Y:S01]  /*18a0*/  ISETP.GE.AND P1, PT, R0, RZ, PT ;  /* 0x000000ff0000720c */ /* 0x000fe20003f26270 */
[----:B------:R-:W-:Y:S01]  /*18b0*/  IMAD.HI.U32 R0, R20, R8, RZ ;  /* 0x0000000814007227 */ /* 0x000fe200078e00ff */
[----:B------:R-:W-:Y:S02]  /*18c0*/  ISETP.GT.U32.AND P6, PT, R4, R19, PT ;  /* 0x000000130400720c */ /* 0x000fe40003fc4070 */
[----:B------:R-:W-:Y:S01]  /*18d0*/  LOP3.LUT R11, R15, 0x1d2, RZ, 0xfc, !PT ;  /* 0x000001d20f0b7812 */ /* 0x000fe200078efcff */
[----:B------:R-:W-:-:S02]  /*18e0*/  IMAD.MOV R0, RZ, RZ, -R0 ;  /* 0x000000ffff007224 */ /* 0x000fc400078e0a00 */
[----:B------:R-:W-:Y:S01]  /*18f0*/  @!P2 IMAD.IADD R12, R12, 0x1, -R4 ;  /* 0x000000010c0ca824 */ /* 0x000fe200078e0a04 */
[----:B------:R-:W-:Y:S01]  /*1900*/  ISETP.GE.AND P2, PT, R10, RZ, PT ;  /* 0x000000ff0a00720c */ /* 0x000fe20003f46270 */
[----:B------:R-:W-:Y:S01]  /*1910*/  IMAD R8, R4, R0, R8 ;  /* 0x0000000004087224 */ /* 0x000fe200078e0208 */
[----:B------:R-:W-:Y:S01]  /*1920*/  LOP3.LUT R10, R15, 0x1d4, RZ, 0xfc, !PT ;  /* 0x000001d40f0a7812 */ /* 0x000fe200078efcff */
[----:B------:R-:W-:Y:S01]  /*1930*/  @!P5 IMAD.IADD R14, R14, 0x1, -R4 ;  /* 0x000000010e0ed824 */ /* 0x000fe200078e0a04 */
[C---:B------:R-:W-:Y:S01]  /*1940*/  ISETP.GT.U32.AND P5, PT, R4.reuse, R17, PT ;  /* 0x000000110400720c */ /* 0x040fe20003fa4070 */
[----:B------:R-:W-:Y:S01]  /*1950*/  IMAD.MOV.U32 R13, RZ, RZ, R12 ;  /* 0x000000ffff0d7224 */ /* 0x000fe200078e000c */
[----:B------:R-:W-:Y:S01]  /*1960*/  IABS R16, R10 ;  /* 0x0000000a00107213 */ /* 0x000fe20000000000 */
[----:B------:R-:W-:Y:S01]  /*1970*/  @!P6 IMAD.IADD R19, R19, 0x1, -R4 ;  /* 0x000000011313e824 */ /* 0x000fe200078e0a04 */
[----:B------:R-:W-:Y:S01]  /*1980*/  ISETP.GT.U32.AND P6, PT, R4, R8, PT ;  /* 0x000000080400720c */ /* 0x000fe20003fc4070 */
[----:B------:R-:W-:Y:S01]  /*1990*/  @!P0 IMAD.MOV R13, RZ, RZ, -R13 ;  /* 0x000000ffff0d8224 */ /* 0x000fe200078e0a0d */
[----:B------:R-:W-:Y:S01]  /*19a0*/  IABS R12, R11 ;  /* 0x0000000b000c7213 */ /* 0x000fe20000000000 */
[----:B------:R-:W-:Y:S01]  /*19b0*/  IMAD.HI.U32 R0, R20, R16, RZ ;  /* 0x0000001014007227 */ /* 0x000fe200078e00ff */
[----:B------:R-:W-:-:S02]  /*19c0*/  ISETP.GE.AND P0, PT, R9, RZ, PT ;  /* 0x000000ff0900720c */ /* 0x000fc40003f06270 */
[----:B------:R-:W-:Y:S01]  /*19d0*/  LOP3.LUT R9, R15, 0x1ce, RZ, 0xfc, !PT ;  /* 0x000001ce0f097812 */ /* 0x000fe200078efcff */
[----:B------:R-:W-:Y:S01]  /*19e0*/  IMAD.MOV R0, RZ, RZ, -R0 ;  /* 0x000000ffff007224 */ /* 0x000fe200078e0a00 */
[----:B------:R1:W-:Y:S01]  /*19f0*/  STL [R1+0x294], R13 ;  /* 0x0002940d01007387 */ /* 0x0003e20000100800 */
[----:B------:R-:W-:Y:S01]  /*1a00*/  @!P5 IMAD.IADD R17, R17, 0x1, -R4 ;  /* 0x000000011111d824 */ /* 0x000fe200078e0a04 */
[----:B0-----:R-:W-:Y:S01]  /*1a10*/  IABS R18, R9 ;  /* 0x0000000900127213 */ /* 0x001fe20000000000 */
[----:B------:R-:W-:Y:S01]  /*1a20*/  IMAD R16, R4, R0, R16 ;  /* 0x0000000004107224 */ /* 0x000fe200078e0210 */
[----:B------:R-:W-:Y:S01]  /*1a30*/  LOP3.LUT R0, R15, 0x1cc, RZ, 0xfc, !PT ;  /* 0x000001cc0f007812 */ /* 0x000fe200078efcff */
[----:B------:R-:W-:Y:S01]  /*1a40*/  @!P6 IMAD.IADD R8, R8, 0x1, -R4 ;  /* 0x000000010808e824 */ /* 0x000fe200078e0a04 */
[----:B------:R-:W-:Y:S01]  /*1a50*/  ISETP.GT.U32.AND P6, PT, R4, R17, PT ;  /* 0x000000110400720c */ /* 0x000fe20003fc4070 */
[----:B------:R-:W-:Y:S01]  /*1a60*/  IMAD.HI.U32 R24, R20, R12, RZ ;  /* 0x0000000c14187227 */ /* 0x000fe200078e00ff */
[----:B------:R-:W-:-:S02]  /*1a70*/  ISETP.GT.U32.AND P5, PT, R4, R16, PT ;  /* 0x000000100400720c */ /* 0x000fc40003fa4070 */
[----:B-1----:R-:W-:Y:S01]  /*1a80*/  LOP3.LUT R13, R15, 0x1d0, RZ, 0xfc, !PT ;  /* 0x000001d00f0d7812 */ /* 0x002fe200078efcff */
[----:B------:R-:W-:Y:S02]  /*1a90*/  IMAD.MOV R24, RZ, RZ, -R24 ;  /* 0x000000ffff187224 */ /* 0x000fe400078e0a18 */
[----:B------:R-:W-:Y:S01]  /*1aa0*/  @!P3 IMAD.MOV R23, RZ, RZ, -R23 ;  /* 0x000000ffff17b224 */ /* 0x000fe200078e0a17 */
[----:B------:R-:W-:Y:S01]  /*1ab0*/  IABS R22, R13 ;  /* 0x0000000d00167213 */ /* 0x000fe20000000000 */
[----:B------:R-:W-:Y:S01]  /*1ac0*/  IMAD R12, R4, R24, R12 ;  /* 0x00000018040c7224 */ /* 0x000fe200078e020c */
[----:B------:R-:W-:Y:S02]  /*1ad0*/  ISETP.GE.AND P3, PT, R10, RZ, PT ;  /* 0x000000ff0a00720c */ /* 0x000fe40003f66270 */
[----:B------:R0:W-:Y:S01]  /*1ae0*/  STL [R1+0x114], R23 ;  /* 0x0001141701007387 */ /* 0x0001e20000100800 */
[--C-:B------:R-:W-:Y:S01]  /*1af0*/  @!P6 IMAD.IADD R17, R17, 0x1, -R4.reuse ;  /* 0x000000011111e824 */ /* 0x100fe200078e0a04 */
[----:B------:R-:W-:Y:S01]  /*1b00*/  ISETP.GT.U32.AND P6, PT, R4, R12, PT ;  /* 0x0000000c0400720c */ /* 0x000fe20003fc4070 */
[----:B------:R-:W-:Y:S01]  /*1b10*/  @!P5 IMAD.IADD R16, R16, 0x1, -R4 ;  /* 0x000000011010d824 */ /* 0x000fe200078e0a04 */
[----:B------:R-:W-:Y:S01]  /*1b20*/  IABS R10, R0 ;  /* 0x00000000000a7213 */ /* 0x000fe20000000000 */
[----:B------:R-:W-:-:S03]  /*1b30*/  IMAD.HI.U32 R21, R20, R22, RZ ;  /* 0x0000001614157227 */ /* 0x000fc600078e00ff */
[----:B------:R-:W-:Y:S01]  /*1b40*/  ISETP.GT.U32.AND P5, PT, R4, R16, PT ;  /* 0x000000100400720c */ /* 0x000fe20003fa4070 */
[----:B------:R-:W-:Y:S02]  /*1b50*/  IMAD.MOV R21, RZ, RZ, -R21 ;  /* 0x000000ffff157224 */ /* 0x000fe400078e0a15 */
[----:B0-----:R-:W-:Y:S02]  /*1b60*/  IMAD.MOV.U32 R23, RZ, RZ, R14 ;  /* 0x000000ffff177224 */ /* 0x001fe400078e000e */
[----:B------:R-:W-:-:S04]  /*1b70*/  IMAD.HI.U32 R14, R20, R18, RZ ;  /* 0x00000012140e7227 */ /* 0x000fc800078e00ff */
[----:B------:R-:W-:Y:S01]  /*1b80*/  @!P4 IMAD.MOV R23, RZ, RZ, -R23 ;  /* 0x000000ffff17c224 */ /* 0x000fe200078e0a17 */
[----:B------:R-:W-:Y:S01]  /*1b90*/  ISETP.GT.U32.AND P4, PT, R4, R8, PT ;  /* 0x000000080400720c */ /* 0x000fe20003f84070 */
[----:B------:R-:W-:Y:S02]  /*1ba0*/  IMAD.MOV R14, RZ, RZ, -R14 ;  /* 0x000000ffff0e7224 */ /* 0x000fe400078e0a0e */
[----:B------:R-:W-:Y:S01]  /*1bb0*/  @!P6 IMAD.IADD R12, R12, 0x1, -R4 ;  /* 0x000000010c0ce824 */ /* 0x000fe200078e0a04 */
[----:B------:R0:W-:Y:S01]  /*1bc0*/  STL [R1+0x124], R23 ;  /* 0x0001241701007387 */ /* 0x0001e20000100800 */
[C---:B------:R-:W-:Y:S01]  /*1bd0*/  IMAD R18, R4.reuse, R14, R18 ;  /* 0x0000000e04127224 */ /* 0x040fe200078e0212 */
[----:B------:R-:W-:Y:S01]  /*1be0*/  LOP3.LUT R14, R15, 0x1c4, RZ, 0xfc, !PT ;  /* 0x000001c40f0e7812 */ /* 0x000fe200078efcff */
[----:B------:R-:W-:Y:S02]  /*1bf0*/  IMAD R22, R4, R21, R22 ;  /* 0x0000001504167224 */ /* 0x000fe400078e0216 */
[--C-:B------:R-:W-:Y:S01]  /*1c00*/  @!P5 IMAD.IADD R16, R16, 0x1, -R4.reuse ;  /* 0x000000011010d824 */ /* 0x100fe200078e0a04 */
[----:B------:R-:W-:Y:S01]  /*1c10*/  ISETP.GT.U32.AND P6, PT, R4, R18, PT ;  /* 0x000000120400720c */ /* 0x000fe20003fc4070 */
[----:B------:R-:W-:Y:S01]  /*1c20*/  IMAD.MOV.U32 R21, RZ, RZ, R17 ;  /* 0x000000ffff157224 */ /* 0x000fe200078e0011 */
[----:B------:R-:W-:Y:S01]  /*1c30*/  ISETP.GE.AND P5, PT, R9, RZ, PT ;  /* 0x000000ff0900720c */ /* 0x000fe20003fa6270 */
[----:B------:R-:W-:Y:S01]  /*1c40*/  @!P4 IMAD.IADD R8, R8, 0x1, -R4 ;  /* 0x000000010808c824 */ /* 0x000fe200078e0a04 */
[----:B------:R-:W-:Y:S01]  /*1c50*/  ISETP.GE.AND P4, PT, R13, RZ, PT ;  /* 0x000000ff0d00720c */ /* 0x000fe20003f86270 */
[----:B0-----:R-:W-:Y:S01]  /*1c60*/  IMAD.MOV.U32 R23, RZ, RZ, R19 ;  /* 0x000000ffff177224 */ /* 0x001fe200078e0013 */
[----:B------:R-:W-:Y:S01]  /*1c70*/  IABS R13, R14 ;  /* 0x0000000e000d7213 */ /* 0x000fe20000000000 */
[----:B------:R-:W-:-:S04]  /*1c80*/  IMAD.HI.U32 R19, R20, R10, RZ ;  /* 0x0000000a14137227 */ /* 0x000fc800078e00ff */
[----:B------:R-:W-:Y:S02]  /*1c90*/  IMAD.MOV R19, RZ, RZ, -R19 ;  /* 0x000000ffff137224 */ /* 0x000fe400078e0a13 */
[----:B------:R-:W-:Y:S02]  /*1ca0*/  IMAD.MOV.U32 R17, RZ, RZ, R8 ;  /* 0x000000ffff117224 */ /* 0x000fe400078e0008 */
[C---:B------:R-:W-:Y:S01]  /*1cb0*/  IMAD R9, R4.reuse, R19, R10 ;  /* 0x0000001304097224 */ /* 0x040fe200078e020a */
[----:B------:R-:W-:Y:S01]  /*1cc0*/  LOP3.LUT R19, R15, 0x1ca, RZ, 0xfc, !PT ;  /* 0x000001ca0f137812 */ /* 0x000fe200078efcff */
[----:B------:R-:W-:Y:S01]  /*1cd0*/  @!P1 IMAD.MOV R21, RZ, RZ, -R21 ;  /* 0x000000ffff159224 */ /* 0x000fe200078e0a15 */
[----:B------:R-:W-:Y:S01]  /*1ce0*/  ISETP.GT.U32.AND P1, PT, R4, R22, PT ;  /* 0x000000160400720c */ /* 0x000fe20003f24070 */
[----:B------:R-:W-:Y:S01]  /*1cf0*/  @!P0 IMAD.MOV R17, RZ, RZ, -R17 ;  /* 0x000000ffff118224 */ /* 0x000fe200078e0a11 */
[----:B------:R-:W-:Y:S01]  /*1d00*/  IABS R10, R19 ;  /* 0x00000013000a7213 */ /* 0x000fe20000000000 */
[----:B------:R-:W-:Y:S01]  /*1d10*/  @!P6 IMAD.IADD R18, R18, 0x1, -R4 ;  /* 0x000000011212e824 */ /* 0x000fe200078e0a04 */
[----:B------:R-:W-:Y:S01]  /*1d20*/  ISETP.GT.U32.AND P0, PT, R4, R12, PT ;  /* 0x0000000c0400720c */ /* 0x000fe20003f04070 */
[----:B------:R-:W-:Y:S01]  /*1d30*/  @!P2 IMAD.MOV R23, RZ, RZ, -R23 ;  /* 0x000000ffff17a224 */ /* 0x000fe200078e0a17 */
[----:B------:R-:W-:Y:S01]  /*1d40*/  ISETP.GE.AND P2, PT, R11, RZ, PT ;  /* 0x000000ff0b00720c */ /* 0x000fe20003f46270 */
[----:B------:R-:W-:Y:S01]  /*1d50*/  IMAD.HI.U32 R8, R20, R10, RZ ;  /* 0x0000000a14087227 */ /* 0x000fe200078e00ff */
[----:B------:R-:W-:-:S02]  /*1d60*/  ISETP.GT.U32.AND P6, PT, R4, R18, PT ;  /* 0x000000120400720c */ /* 0x000fc40003fc4070 */
[----:B------:R-:W-:Y:S01]  /*1d70*/  STL [R1+0x12c], R23 ;  /* 0x00012c1701007387 */ /* 0x000fe20000100800 */
[----:B------:R-:W-:Y:S01]  /*1d80*/  IMAD.MOV R8, RZ, RZ, -R8 ;  /* 0x000000ffff087224 */ /* 0x000fe200078e0a08 */
[C---:B------:R-:W-:Y:S01]  /*1d90*/  LOP3.LUT R11, R15.reuse, 0x1c6, RZ, 0xfc, !PT ;  /* 0x000001c60f0b7812 */ /* 0x040fe200078efcff */
[----:B------:R-:W-:Y:S01]  /*1da0*/  @!P1 IMAD.IADD R22, R22, 0x1, -R4 ;  /* 0x0000000116169824 */ /* 0x000fe200078e0a04 */
[----:B------:R0:W-:Y:S01]  /*1db0*/  STL [R1+0x13c], R21 ;  /* 0x00013c1501007387 */ /* 0x0001e20000100800 */
[----:B------:R-:W-:Y:S02]  /*1dc0*/  IMAD R10, R4, R8, R10 ;  /* 0x00000008040a7224 */ /* 0x000fe400078e020a */
[--C-:B------:R-:W-:Y:S01]  /*1dd0*/  @!P0 IMAD.IADD R12, R12, 0x1, -R4.reuse ;  /* 0x000000010c0c8824 */ /* 0x100fe200078e0a04 */
[C---:B------:R-:W-:Y:S01]  /*1de0*/  ISETP.GT.U32.AND P0, PT, R4.reuse, R9, PT ;  /* 0x000000090400720c */ /* 0x040fe20003f04070 */
[----:B------:R1:W-:Y:S01]  /*1df0*/  STL [R1+0x154], R17 ;  /* 0x0001541101007387 */ /* 0x0003e20000100800 */
[----:B------:R-:W-:Y:S01]  /*1e00*/  ISETP.GT.U32.AND P1, PT, R4, R22, PT ;  /* 0x000000160400720c */ /* 0x000fe20003f24070 */
[----:B------:R-:W-:Y:S01]  /*1e10*/  @!P6 IMAD.IADD R18, R18, 0x1, -R4 ;  /* 0x000000011212e824 */ /* 0x000fe200078e0a04 */
[----:B------:R-:W-:Y:S01]  /*1e20*/  ISETP.GT.U32.AND P6, PT, R4, R10, PT ;  /* 0x0000000a0400720c */ /* 0x000fe20003fc4070 */
[----:B------:R-:W-:Y:S01]  /*1e30*/  IMAD.MOV.U32 R26, RZ, RZ, R16 ;  /* 0x000000ffff1a7224 */ /* 0x000fe200078e0010 */
[----:B0-----:R-:W-:Y:S01]  /*1e40*/  LOP3.LUT R21, R15, 0x1c8, RZ, 0xfc, !PT ;  /* 0x000001c80f157812 */ /* 0x001fe200078efcff */
[----:B------:R-:W-:-:S02]  /*1e50*/  IMAD.MOV.U32 R25, RZ, RZ, R12 ;  /* 0x000000ffff197224 */ /* 0x000fc400078e000c */
[----:B------:R-:W-:Y:S01]  /*1e60*/  @!P3 IMAD.MOV R26, RZ, RZ, -R26 ;  /* 0x000000ffff1ab224 */ /* 0x000fe200078e0a1a */
[----:B------:R-:W-:Y:S01]  /*1e70*/  IABS R23, R21 ;  /* 0x0000001500177213 */ /* 0x000fe20000000000 */
[----:B------:R-:W-:Y:S01]  /*1e80*/  @!P2 IMAD.MOV R25, RZ, RZ, -R25 ;  /* 0x000000ffff19a224 */ /* 0x000fe200078e0a19 */
[----:B-1----:R-:W-:Y:S01]  /*1e90*/  IABS R17, R11 ;  /* 0x0000000b00117213 */ /* 0x002fe20000000000 */
[----:B------:R-:W-:Y:S01]  /*1ea0*/  @!P0 IMAD.IADD R9, R9, 0x1, -R4 ;  /* 0x0000000109098824 */ /* 0x000fe200078e0a04 */
[----:B------:R-:W-:Y:S01]  /*1eb0*/  ISETP.GE.AND P0, PT, R19, RZ, PT ;  /* 0x000000ff1300720c */ /* 0x000fe20003f06270 */
[C---:B------:R-:W-:Y:S01]  /*1ec0*/  IMAD.HI.U32 R24, R20.reuse, R23, RZ ;  /* 0x0000001714187227 */ /* 0x040fe200078e00ff */
[----:B------:R-:W-:Y:S03]  /*1ed0*/  STL [R1+0x158], R26 ;  /* 0x0001581a01007387 */ /* 0x000fe60000100800 */
[----:B------:R-:W-:Y:S01]  /*1ee0*/  IMAD.HI.U32 R8, R20, R17, RZ ;  /* 0x0000001114087227 */ /* 0x000fe200078e00ff */
[----:B------:R-:W-:Y:S03]  /*1ef0*/  STL [R1+0x16c], R25 ;  /* 0x00016c1901007387 */ /* 0x000fe60000100800 */
[----:B------:R-:W-:-:S02]  /*1f00*/  IMAD.MOV R24, RZ, RZ, -R24 ;  /* 0x000000ffff187224 */ /* 0x000fc400078e0a18 */
[--C-:B------:R-:W-:Y:S01]  /*1f10*/  @!P1 IMAD.IADD R22, R22, 0x1, -R4.reuse ;  /* 0x0000000116169824 */ /* 0x100fe200078e0a04 */
[----:B------:R-:W-:Y:S01]  /*1f20*/  ISETP.GE.AND P1, PT, R0, RZ, PT ;  /* 0x000000ff0000720c */ /* 0x000fe20003f26270 */
[----:B------:R-:W-:Y:S01]  /*1f30*/  @!P6 IMAD.IADD R10, R10, 0x1, -R4 ;  /* 0x000000010a0ae824 */ /* 0x000fe200078e0a04 */
[----:B------:R-:W-:Y:S01]  /*1f40*/  ISETP.GT.U32.AND P6, PT, R4, R9, PT ;  /* 0x000000090400720c */ /* 0x000fe20003fc4070 */
[----:B------:R-:W-:-:S03]  /*1f50*/  IMAD.HI.U32 R0, R20, R13, RZ ;  /* 0x0000000d14007227 */ /* 0x000fc600078e00ff */
[C---:B------:R-:W-:Y:S01]  /*1f60*/  ISETP.GT.U32.AND P2, PT, R4.reuse, R10, PT ;  /* 0x0000000a0400720c */ /* 0x040fe20003f44070 */
[----:B------:R-:W-:Y:S02]  /*1f70*/  IMAD.MOV R8, RZ, RZ, -R8 ;  /* 0x000000ffff087224 */ /* 0x000fe400078e0a08 */
[C---:B------:R-:W-:Y:S02]  /*1f80*/  IMAD R19, R4.reuse, R24, R23 ;  /* 0x0000001804137224 */ /* 0x040fe400078e0217 */
[----:B------:R-:W-:Y:S02]  /*1f90*/  IMAD.MOV R0, RZ, RZ, -R0 ;  /* 0x000000ffff007224 */ /* 0x000fe400078e0a00 */
[C---:B------:R-:W-:Y:S01]  /*1fa0*/  IMAD R17, R4.reuse, R8, R17 ;  /* 0x0000000804117224 */ /* 0x040fe200078e0211 */
[----:B------:R-:W-:Y:S01]  /*1fb0*/  LOP3.LUT R8, R15, 0x1c2, RZ, 0xfc, !PT ;  /* 0x000001c20f087812 */ /* 0x000fe200078efcff */
[C---:B------:R-:W-:Y:S01]  /*1fc0*/  IMAD R13, R4.reuse, R0, R13 ;  /* 0x00000000040d7224 */ /* 0x040fe200078e020d */
[C---:B------:R-:W-:Y:S01]  /*1fd0*/  ISETP.GT.U32.AND P3, PT, R4.reuse, R19, PT ;  /* 0x000000130400720c */ /* 0x040fe20003f64070 */
[----:B------:R-:W-:Y:S01]  /*1fe0*/  @!P4 IMAD.MOV R22, RZ, RZ, -R22 ;  /* 0x000000ffff16c224 */ /* 0x000fe200078e0a16 */
[----:B------:R-:W-:Y:S01]  /*1ff0*/  IABS R16, R8 ;  /* 0x0000000800107213 */ /* 0x000fe20000000000 */
[----:B------:R-:W-:Y:S01]  /*2000*/  @!P6 IMAD.IADD R9, R9, 0x1, -R4 ;  /* 0x000000010909e824 */ /* 0x000fe200078e0a04 */
[C---:B------:R-:W-:Y:S01]  /*2010*/  ISETP.GT.U32.AND P4, PT, R4.reuse, R17, PT ;  /* 0x000000110400720c */ /* 0x040fe20003f84070 */
[----:B------:R-:W-:Y:S01]  /*2020*/  IMAD.MOV.U32 R23, RZ, RZ, R18 ;  /* 0x000000ffff177224 */ /* 0x000fe200078e0012 */
[----:B------:R-:W-:Y:S01]  /*2030*/  ISETP.GT.U32.AND P6, PT, R4, R13, PT ;  /* 0x0000000d0400720c */ /* 0x000fe20003fc4070 */
[----:B------:R-:W-:Y:S01]  /*2040*/  IMAD.HI.U32 R18, R20, R16, RZ ;  /* 0x0000001014127227 */ /* 0x000fe200078e00ff */
[----:B------:R0:W-:Y:S01]  /*2050*/  STL [R1+0x170], R22 ;  /* 0x0001701601007387 */ /* 0x0001e20000100800 */
[----:B------:R-:W-:-:S02]  /*2060*/  LOP3.LUT R0, R15, 0x1c0, RZ, 0xfc, !PT ;  /* 0x000001c00f007812 */ /* 0x000fc400078efcff */
[----:B------:R-:W-:Y:S02]  /*2070*/  IMAD.MOV R18, RZ, RZ, -R18 ;  /* 0x000000ffff127224 */ /* 0x000fe400078e0a12 */
[--C-:B------:R-:W-:Y:S01]  /*2080*/  @!P2 IMAD.IADD R10, R10, 0x1, -R4.reuse ;  /* 0x000000010a0aa824 */ /* 0x100fe200078e0a04 */
[----:B------:R-:W-:Y:S01]  /*2090*/  IABS R12, R0 ;  /* 0x00000000000c7213 */ /* 0x000fe20000000000 */
[----:B------:R-:W-:Y:S01]  /*20a0*/  @!P3 IMAD.IADD R19, R19, 0x1, -R4 ;  /* 0x000000011313b824 */ /* 0x000fe200078e0a04 */
[----:B------:R-:W-:Y:S01]  /*20b0*/  ISETP.GE.AND P3, PT, R14, RZ, PT ;  /* 0x000000ff0e00720c */ /* 0x000fe20003f66270 */
[C---:B------:R-:W-:Y:S01]  /*20c0*/  IMAD R16, R4.reuse, R18, R16 ;  /* 0x0000001204107224 */ /* 0x040fe200078e0210 */
[----:B------:R-:W-:Y:S01]  /*20d0*/  ISETP.GE.AND P2, PT, R11, RZ, PT ;  /* 0x000000ff0b00720c */ /* 0x000fe20003f46270 */
[----:B------:R-:W-:Y:S01]  /*20e0*/  @!P4 IMAD.IADD R17, R17, 0x1, -R4 ;  /* 0x000000011111c824 */ /* 0x000fe200078e0a04 */
[----:B------:R-:W-:Y:S01]  /*20f0*/  ISETP.GT.U32.AND P4, PT, R4, R19, PT ;  /* 0x000000130400720c */ /* 0x000fe20003f84070 */
[----:B------:R-:W-:-:S02]  /*2100*/  IMAD.MOV.U32 R14, RZ, RZ, R10 ;  /* 0x000000ffff0e7224 */ /* 0x000fc400078e000a */
[----:B0-----:R-:W-:Y:S01]  /*2110*/  IMAD.MOV.U32 R22, RZ, RZ, R9 ;  /* 0x000000ffff167224 */ /* 0x001fe200078e0009 */
[----:B------:R-:W-:Y:S01]  /*2120*/  LOP3.LUT R9, R15, 0x1be, RZ, 0xfc, !PT ;  /* 0x000001be0f097812 */ /* 0x000fe200078efcff */
[----:B------:R-:W-:Y:S01]  /*2130*/  @!P6 IMAD.IADD R13, R13, 0x1, -R4 ;  /* 0x000000010d0de824 */ /* 0x000fe200078e0a04 */
[C---:B------:R-:W-:Y:S01]  /*2140*/  ISETP.GT.U32.AND P6, PT, R4.reuse, R17, PT ;  /* 0x000000110400720c */ /* 0x040fe20003fc4070 */
[----:B------:R-:W-:Y:S01]  /*2150*/  @!P0 IMAD.MOV R14, RZ, RZ, -R14 ;  /* 0x000000ffff0e8224 */ /* 0x000fe200078e0a0e */
[C---:B------:R-:W-:Y:S01]  /*2160*/  ISETP.GT.U32.AND P0, PT, R4.reuse, R16, PT ;  /* 0x000000100400720c */ /* 0x040fe20003f04070 */
[----:B------:R-:W-:Y:S01]  /*2170*/  @!P1 IMAD.MOV R22, RZ, RZ, -R22 ;  /* 0x000000ffff169224 */ /* 0x000fe200078e0a16 */
[----:B------:R-:W-:Y:S01]  /*2180*/  ISETP.GT.U32.AND P1, PT, R4, R13, PT ;  /* 0x0000000d0400720c */ /* 0x000fe20003f24070 */
[----:B------:R-:W-:Y:S01]  /*2190*/  @!P5 IMAD.MOV R23, RZ, RZ, -R23 ;  /* 0x000000ffff17d224 */ /* 0x000fe200078e0a17 */
[----:B------:R-:W-:Y:S01]  /*21a0*/  ISETP.GE.AND P5, PT, R21, RZ, PT ;  /* 0x000000ff1500720c */ /* 0x000fe20003fa6270 */
[----:B------:R-:W-:Y:S01]  /*21b0*/  @!P4 IMAD.IADD R19, R19, 0x1, -R4 ;  /* 0x000000011313c824 */ /* 0x000fe200078e0a04 */
[----:B------:R-:W-:Y:S01]  /*21c0*/  IABS R10, R9 ;  /* 0x00000009000a7213 */ /* 0x000fe20000000000 */
[----:B------:R-:W-:Y:S01]  /*21d0*/  IMAD.HI.U32 R11, R20, R12, RZ ;  /* 0x0000000c140b7227 */ /* 0x000fe200078e00ff */
[----:B------:R-:W-:Y:S01]  /*21e0*/  ISETP.GE.AND P4, PT, R8, RZ, PT ;  /* 0x000000ff0800720c */ /* 0x000fe20003f86270 */
[----:B------:R-:W-:Y:S02]  /*21f0*/  STL [R1+0x174], R23 ;  /* 0x0001741701007387 */ /* 0x000fe40000100800 */
[----:B------:R-:W-:-:S02]  /*2200*/  IMAD.MOV.U32 R21, RZ, RZ, R19 ;  /* 0x000000ffff157224 */ /* 0x000fc400078e0013 */
[--C-:B------:R-:W-:Y:S01]  /*2210*/  @!P0 IMAD.IADD R16, R16, 0x1, -R4.reuse ;  /* 0x0000000110108824 */ /* 0x100fe200078e0a04 */
[----:B------:R-:W-:Y:S01]  /*2220*/  ISETP.GE.AND P0, PT, R9, RZ, PT ;  /* 0x000000ff0900720c */ /* 0x000fe20003f06270 */
[----:B------:R-:W-:Y:S01]  /*2230*/  IMAD.MOV R11, RZ, RZ, -R11 ;  /* 0x000000ffff0b7224 */ /* 0x000fe200078e0a0b */
[----:B------:R-:W-:Y:S01]  /*2240*/  STL [R1+0x184], R22 ;  /* 0x0001841601007387 */ /* 0x000fe20000100800 */
[----:B------:R-:W-:Y:S01]  /*2250*/  @!P1 IMAD.IADD R13, R13, 0x1, -R4 ;  /* 0x000000010d0d9824 */ /* 0x000fe200078e0a04 */
[----:B------:R-:W-:Y:S01]  /*2260*/  ISETP.GE.AND P1, PT, R0, RZ, PT ;  /* 0x000000ff0000720c */ /* 0x000fe20003f26270 */
[----:B------:R-:W-:Y:S01]  /*2270*/  @!P5 IMAD.MOV R21, RZ, RZ, -R21 ;  /* 0x000000ffff15d224 */ /* 0x000fe200078e0a15 */
[----:B------:R-:W-:Y:S01]  /*2280*/  LOP3.LUT R0, R15, 0x1ba, RZ, 0xfc, !PT ;  /* 0x000001ba0f007812 */ /* 0x000fe200078efcff */
[C---:B------:R-:W-:Y:S01]  /*2290*/  IMAD R12, R4.reuse, R11, R12 ;  /* 0x0000000b040c7224 */ /* 0x040fe200078e020c */
[----:B------:R-:W-:Y:S01]  /*22a0*/  ISETP.GT.U32.AND P5, PT, R4, R16, PT ;  /* 0x000000100400720c */ /* 0x000fe20003fa4070 */
[----:B------:R-:W-:Y:S01]  /*22b0*/  @!P6 IMAD.IADD R17, R17, 0x1, -R4 ;  /* 0x000000011111e824 */ /* 0x000fe200078e0a04 */
[----:B------:R-:W-:Y:S01]  /*22c0*/  IABS R9, R0 ;  /* 0x0000000000097213 */ /* 0x000fe20000000000 */
[----:B------:R-:W-:Y:S01]  /*22d0*/  IMAD.HI.U32 R18, R20, R10, RZ ;  /* 0x0000000a14127227 */ /* 0x000fe200078e00ff */
[----:B------:R-:W-:Y:S01]  /*22e0*/  LOP3.LUT R11, R15, 0x1bc, RZ, 0xfc, !PT ;  /* 0x000001bc0f0b7812 */ /* 0x000fe200078efcff */
[----:B------:R0:W-:Y:S01]  /*22f0*/  STL [R1+0x188], R14 ;  /* 0x0001880e01007387 */ /* 0x0001e20000100800 */
[----:B------:R-:W-:Y:S01]  /*2300*/  ISETP.GT.U32.AND P6, PT, R4, R12, PT ;  /* 0x0000000c0400720c */ /* 0x000fe20003fc4070 */
[----:B------:R-:W-:Y:S01]  /*2310*/  IMAD.MOV.U32 R19, RZ, RZ, R13 ;  /* 0x000000ffff137224 */ /* 0x000fe200078e000d */
[----:B------:R-:W-:Y:S01]  /*2320*/  IABS R8, R11 ;  /* 0x0000000b00087213 */ /* 0x000fe20000000000 */
[----:B------:R-:W-:Y:S01]  /*2330*/  IMAD.HI.U32 R13, R20, R9, RZ ;  /* 0x00000009140d7227 */ /* 0x000fe200078e00ff */
[----:B------:R1:W-:Y:S03]  /*2340*/  STL [R1+0x18c], R21 ;  /* 0x00018c1501007387 */ /* 0x0003e60000100800 */
[----:B------:R-:W-:-:S02]  /*2350*/  IMAD.MOV R18, RZ, RZ, -R18 ;  /* 0x000000ffff127224 */ /* 0x000fc400078e0a12 */
[----:B------:R-:W-:Y:S02]  /*2360*/  IMAD.MOV R13, RZ, RZ, -R13 ;  /* 0x000000ffff0d7224 */ /* 0x000fe400078e0a0d */
[----:B------:R-:W-:Y:S02]  /*2370*/  @!P5 IMAD.IADD R16, R16, 0x1, -R4 ;  /* 0x000000011010d824 */ /* 0x000fe400078e0a04 */
[----:B0-----:R-:W-:Y:S01]  /*2380*/  IMAD.HI.U32 R14, R20, R8, RZ ;  /* 0x00000008140e7227 */ /* 0x001fe200078e00ff */
[----:B-1----:R-:W-:-:S03]  /*2390*/  LOP3.LUT R21, R15, 0x1ae, RZ, 0xfc, !PT ;  /* 0x000001ae0f157812 */ /* 0x002fc600078efcff */
[C---:B------:R-:W-:Y:S02]  /*23a0*/  IMAD R10, R4.reuse, R18, R10 ;  /* 0x00000012040a7224 */ /* 0x040fe400078e020a */
[----:B------:R-:W-:Y:S01]  /*23b0*/  IMAD R9, R4, R13, R9 ;  /* 0x0000000d04097224 */ /* 0x000fe200078e0209 */
[C---:B------:R-:W-:Y:S01]  /*23c0*/  LOP3.LUT R13, R15.reuse, 0x1b4, RZ, 0xfc, !PT ;  /* 0x000001b40f0d7812 */ /* 0x040fe200078efcff */
[----:B------:R-:W-:Y:S02]  /*23d0*/  IMAD.MOV.U32 R18, RZ, RZ, R16 ;  /* 0x000000ffff127224 */ /* 0x000fe400078e0010 */
[----:B------:R-:W-:Y:S02]  /*23e0*/  IMAD.MOV R14, RZ, RZ, -R14 ;  /* 0x000000ffff0e7224 */ /* 0x000fe400078e0a0e */
[----:B------:R-:W-:Y:S02]  /*23f0*/  @!P6 IMAD.IADD R12, R12, 0x1, -R4 ;  /* 0x000000010c0ce824 */ /* 0x000fe400078e0a04 */
[----:B------:R-:W-:Y:S01]  /*2400*/  @!P2 IMAD.MOV R17, RZ, RZ, -R17 ;  /* 0x000000ffff11a224 */ /* 0x000fe200078e0a11 */
[C---:B------:R-:W-:Y:S01]  /*2410*/  ISETP.GT.U32.AND P2, PT, R4.reuse, R10, PT ;  /* 0x0000000a0400720c */ /* 0x040fe20003f44070 */
[----:B------:R-:W-:Y:S01]  /*2420*/  @!P4 IMAD.MOV R18, RZ, RZ, -R18 ;  /* 0x000000ffff12c224 */ /* 0x000fe200078e0a12 */
[C---:B------:R-:W-:Y:S01]  /*2430*/  ISETP.GT.U32.AND P4, PT, R4.reuse, R9, PT ;  /* 0x000000090400720c */ /* 0x040fe20003f84070 */
[C---:B------:R-:W-:Y:S01]  /*2440*/  IMAD R8, R4.reuse, R14, R8 ;  /* 0x0000000e04087224 */ /* 0x040fe200078e0208 */
[C---:B------:R-:W-:Y:S01]  /*2450*/  ISETP.GT.U32.AND P6, PT, R4.reuse, R12, PT ;  /* 0x0000000c0400720c */ /* 0x040fe20003fc4070 */
[----:B------:R0:W-:Y:S01]  /*2460*/  STL [R1+0x1a0], R17 ;  /* 0x0001a01101007387 */ /* 0x0001e20000100800 */
[----:B------:R-:W-:Y:S01]  /*2470*/  LOP3.LUT R14, R15, 0x1b6, RZ, 0xfc, !PT ;  /* 0x000001b60f0e7812 */ /* 0x000fe200078efcff */
[----:B------:R-:W-:Y:S01]  /*2480*/  @!P3 IMAD.MOV R19, RZ, RZ, -R19 ;  /* 0x000000ffff13b224 */ /* 0x000fe200078e0a13 */
[----:B------:R-:W-:-:S02]  /*2490*/  ISETP.GT.U32.AND P5, PT, R4, R8, PT ;  /* 0x000000080400720c */ /* 0x000fc40003fa4070 */
[----:B------:R-:W-:Y:S02]  /*24a0*/  IABS R25, R14 ;  /* 0x0000000e00197213 */ /* 0x000fe40000000000 */
[----:B------:R-:W-:Y:S01]  /*24b0*/  ISETP.GE.AND P3, PT, R11, RZ, PT ;  /* 0x000000ff0b00720c */ /* 0x000fe20003f66270 */
[--C-:B------:R-:W-:Y:S01]  /*24c0*/  @!P2 IMAD.IADD R10, R10, 0x1, -R4.reuse ;  /* 0x000000010a0aa824 */ /* 0x100fe200078e0a04 */
[----:B------:R-:W-:Y:S01]  /*24d0*/  LOP3.LUT R11, R15, 0x1b8, RZ, 0xfc, !PT ;  /* 0x000001b80f0b7812 */ /* 0x000fe200078efcff */
[--C-:B------:R-:W-:Y:S01]  /*24e0*/  @!P4 IMAD.IADD R9, R9, 0x1, -R4.reuse ;  /* 0x000000010909c824 */ /* 0x100fe200078e0a04 */
[----:B------:R-:W-:Y:S01]  /*24f0*/  STL [R1+0x1a4], R19 ;  /* 0x0001a41301007387 */ /* 0x000fe20000100800 */
[--C-:B------:R-:W-:Y:S01]  /*2500*/  @!P6 IMAD.IADD R12, R12, 0x1, -R4.reuse ;  /* 0x000000010c0ce824 */ /* 0x100fe200078e0a04 */
[C---:B------:R-:W-:Y:S02]  /*2510*/  ISETP.GT.U32.AND P2, PT, R4.reuse, R10, PT ;  /* 0x0000000a0400720c */ /* 0x040fe40003f44070 */
[----:B------:R-:W-:Y:S01]  /*2520*/  ISETP.GT.U32.AND P4, PT, R4, R9, PT ;  /* 0x000000090400720c */ /* 0x000fe20003f84070 */
[----:B------:R-:W-:Y:S01]  /*2530*/  @!P5 IMAD.IADD R8, R8, 0x1, -R4 ;  /* 0x000000010808d824 */ /* 0x000fe200078e0a04 */
[----:B------:R-:W-:Y:S01]  /*2540*/  IABS R24, R11 ;  /* 0x0000000b00187213 */ /* 0x000fe20000000000 */
[----:B0-----:R-:W-:Y:S01]  /*2550*/  IMAD.MOV.U32 R17, RZ, RZ, R12 ;  /* 0x000000ffff117224 */ /* 0x001fe200078e000c */
[----:B------:R-:W-:Y:S01]  /*2560*/  ISETP.GE.AND P6, PT, R0, RZ, PT ;  /* 0x000000ff0000720c */ /* 0x000fe20003fc6270 */
[----:B------:R-:W-:Y:S01]  /*2570*/  IMAD.HI.U32 R12, R20, R25, RZ ;  /* 0x00000019140c7227 */ /* 0x000fe200078e00ff */
[----:B------:R-:W-:Y:S01]  /*2580*/  ISETP.GT.U32.AND P5, PT, R4, R8, PT ;  /* 0x000000080400720c */ /* 0x000fe20003fa4070 */
[----:B------:R0:W-:Y:S01]  /*2590*/  STL [R1+0x1a8], R18 ;  /* 0x0001a81201007387 */ /* 0x0001e20000100800 */
[----:B------:R-:W-:Y:S01]  /*25a0*/  IABS R0, R13 ;  /* 0x0000000d00007213 */ /* 0x000fe20000000000 */
[----:B------:R-:W-:-:S02]  /*25b0*/  IMAD.MOV R12, RZ, RZ, -R12 ;  /* 0x000000ffff0c7224 */ /* 0x000fc400078e0a0c */
[----:B------:R-:W-:-:S04]  /*25c0*/  IMAD.HI.U32 R16, R20, R24, RZ ;  /* 0x0000001814107227 */ /* 0x000fc800078e00ff */
[----:B------:R-:W-:Y:S01]  /*25d0*/  IMAD R25, R4, R12, R25 ;  /* 0x0000000c04197224 */ /* 0x000fe200078e0219 */
[----:B------:R-:W-:Y:S01]  /*25e0*/  IABS R12, R21 ;  /* 0x00000015000c7213 */ /* 0x000fe20000000000 */
[--C-:B------:R-:W-:Y:S01]  /*25f0*/  @!P2 IMAD.IADD R10, R10, 0x1, -R4.reuse ;  /* 0x000000010a0aa824 */ /* 0x100fe200078e0a04 */
[----:B------:R-:W-:Y:S01]  /*2600*/  ISETP.GE.AND P2, PT, R14, RZ, PT ;  /* 0x000000ff0e00720c */ /* 0x000fe20003f46270 */
[----:B------:R-:W-:Y:S01]  /*2610*/  @!P4 IMAD.IADD R9, R9, 0x1, -R4 ;  /* 0x000000010909c824 */ /* 0x000fe200078e0a04 */
[----:B------:R-:W-:Y:S01]  /*2620*/  ISETP.GT.U32.AND P4, PT, R4, R25, PT ;  /* 0x000000190400720c */ /* 0x000fe20003f84070 */
[----:B------:R-:W-:Y:S02]  /*2630*/  IMAD.MOV R14, RZ, RZ, -R16 ;  /* 0x000000ffff0e7224 */ /* 0x000fe400078e0a10 */
[----:B------:R-:W-:Y:S01]  /*2640*/  @!P1 IMAD.MOV R17, RZ, RZ, -R17 ;  /* 0x000000ffff119224 */ /* 0x000fe200078e0a11 */
[----:B------:R-:W-:Y:S01]  /*2650*/  ISETP.GE.AND P1, PT, R11, RZ, PT ;  /* 0x000000ff0b00720c */ /* 0x000fe20003f26270 */
[----:B------:R-:W-:-:S03]  /*2660*/  IMAD.HI.U32 R11, R20, R0, RZ ;  /* 0x00000000140b7227 */ /* 0x000fc600078e00ff */
[----:B------:R1:W-:Y:S01]  /*2670*/  STL [R1+0x1ac], R17 ;  /* 0x0001ac1101007387 */ /* 0x0003e20000100800 */
[----:B------:R-:W-:Y:S01]  /*2680*/  @!P5 IMAD.IADD R8, R8, 0x1, -R4 ;  /* 0x000000010808d824 */ /* 0x000fe200078e0a04 */
[----:B------:R-:W-:Y:S01]  /*2690*/  ISETP.GE.AND P5, PT, R13, RZ, PT ;  /* 0x000000ff0d00720c */ /* 0x000fe20003fa6270 */
[C---:B------:R-:W-:Y:S02]  /*26a0*/  IMAD R24, R4.reuse, R14, R24 ;  /* 0x0000000e04187224 */ /* 0x040fe400078e0218 */
[----:B0-----:R-:W-:Y:S02]  /*26b0*/  IMAD.MOV.U32 R18, RZ, RZ, R10 ;  /* 0x000000ffff127224 */ /* 0x001fe400078e000a */
[----:B------:R-:W-:Y:S02]  /*26c0*/  IMAD.MOV R11, RZ, RZ, -R11 ;  /* 0x000000ffff0b7224 */ /* 0x000fe400078e0a0b */
[----:B------:R-:W-:Y:S01]  /*26d0*/  IMAD.MOV.U32 R19, RZ, RZ, R8 ;  /* 0x000000ffff137224 */ /* 0x000fe200078e0008 */
[C---:B-1----:R-:W-:Y:S01]  /*26e0*/  LOP3.LUT R17, R15.reuse, 0x1b2, RZ, 0xfc, !PT ;  /* 0x000001b20f117812 */ /* 0x042fe200078efcff */
[----:B------:R-:W-:Y:S01]  /*26f0*/  @!P0 IMAD.MOV R18, RZ, RZ, -R18 ;  /* 0x000000ffff128224 */ /* 0x000fe200078e0a12 */
[C---:B------:R-:W-:Y:S01]  /*2700*/  ISETP.GT.U32.AND P0, PT, R4.reuse, R24, PT ;  /* 0x000000180400720c */ /* 0x040fe20003f04070 */
[----:B------:R-:W-:Y:S01]  /*2710*/  IMAD R0, R4, R11, R0 ;  /* 0x0000000b04007224 */ /* 0x000fe200078e0200 */
[----:B------:R-:W-:Y:S01]  /*2720*/  LOP3.LUT R11, R15, 0x1b0, RZ, 0xfc, !PT ;  /* 0x000001b00f0b7812 */ /* 0x000fe200078efcff */
[----:B------:R-:W-:Y:S01]  /*2730*/  @!P3 IMAD.MOV R19, RZ, RZ, -R19 ;  /* 0x000000ffff13b224 */ /* 0x000fe200078e0a13 */
[----:B------:R-:W-:Y:S01]  /*2740*/  ISETP.GE.AND P3, PT, R17, RZ, PT ;  /* 0x000000ff1100720c */ /* 0x000fe20003f66270 */
[----:B------:R-:W-:Y:S01]  /*2750*/  @!P4 IMAD.IADD R25, R25, 0x1, -R4 ;  /* 0x000000011919c824 */ /* 0x000fe200078e0a04 */
[----:B------:R-:W-:Y:S01]  /*2760*/  IABS R17, R17 ;  /* 0x0000001100117213 */ /* 0x000fe20000000000 */
[----:B------:R-:W-:Y:S01]  /*2770*/  IMAD.MOV.U32 R22, RZ, RZ, R9 ;  /* 0x000000ffff167224 */ /* 0x000fe200078e0009 */
[----:B------:R-:W-:Y:S01]  /*2780*/  IABS R16, R11 ;  /* 0x0000000b00107213 */ /* 0x000fe20000000000 */
[----:B------:R-:W-:Y:S01]  /*2790*/  IMAD.HI.U32 R14, R20, R12, RZ ;  /* 0x0000000c140e7227 */ /* 0x000fe200078e00ff */
[----:B------:R-:W-:Y:S01]  /*27a0*/  ISETP.GT.U32.AND P4, PT, R4, R25, PT ;  /* 0x000000190400720c */ /* 0x000fe20003f84070 */
[----:B------:R0:W-:Y:S02]  /*27b0*/  STL [R1+0x1b0], R18 ;  /* 0x0001b01201007387 */ /* 0x0001e40000100800 */
[----:B------:R-:W-:-:S02]  /*27c0*/  IMAD.HI.U32 R13, R20, R17, RZ ;  /* 0x00000011140d7227 */ /* 0x000fc400078e00ff */
[----:B------:R1:W-:Y:S02]  /*27d0*/  STL [R1+0x1b4], R19 ;  /* 0x0001b41301007387 */ /* 0x0003e40000100800 */
[----:B------:R-:W-:Y:S01]  /*27e0*/  @!P6 IMAD.MOV R22, RZ, RZ, -R22 ;  /* 0x000000ffff16e224 */ /* 0x000fe200078e0a16 */
[----:B------:R-:W-:Y:S01]  /*27f0*/  ISETP.GT.U32.AND P6, PT, R4, R0, PT ;  /* 0x000000000400720c */ /* 0x000fe20003fc4070 */
[----:B------:R-:W-:Y:S01]  /*2800*/  IMAD.HI.U32 R10, R20, R16, RZ ;  /* 0x00000010140a7227 */ /* 0x000fe200078e00ff */
[C---:B0-----:R-:W-:Y:S02]  /*2810*/  LOP3.LUT R18, R15.reuse, 0x1ac, RZ, 0xfc, !PT ;  /* 0x000001ac0f127812 */ /* 0x041fe400078efcff */
[----:B------:R0:W-:Y:S01]  /*2820*/  STL [R1+0x1b8], R22 ;  /* 0x0001b81601007387 */ /* 0x0001e20000100800 */
[----:B------:R-:W-:Y:S02]  /*2830*/  @!P0 IMAD.IADD R24, R24, 0x1, -R4 ;  /* 0x0000000118188824 */ /* 0x000fe400078e0a04 */
[----:B------:R-:W-:Y:S01]  /*2840*/  IMAD.MOV R13, RZ, RZ, -R13 ;  /* 0x000000ffff0d7224 */ /* 0x000fe200078e0a0d */
[----:B-1----:R-:W-:Y:S01]  /*2850*/  IABS R19, R18 ;  /* 0x0000001200137213 */ /* 0x002fe20000000000 */
[----:B------:R-:W-:Y:S01]  /*2860*/  IMAD.MOV R10, RZ, RZ, -R10 ;  /* 0x000000ffff0a7224 */ /* 0x000fe200078e0a0a */
[C---:B------:R-:W-:Y:S01]  /*2870*/  ISETP.GT.U32.AND P0, PT, R4.reuse, R24, PT ;  /* 0x000000180400720c */ /* 0x040fe20003f04070 */
[C---:B------:R-:W-:Y:S01]  /*2880*/  IMAD R17, R4.reuse, R13, R17 ;  /* 0x0000000d04117224 */ /* 0x040fe200078e0211 */
[C---:B------:R-:W-:Y:S01]  /*2890*/  LOP3.LUT R13, R15.reuse, 0x1aa, RZ, 0xfc, !PT ;  /* 0x000001aa0f0d7812 */ /* 0x040fe200078efcff */
[C---:B------:R-:W-:Y:S01]  /*28a0*/  IMAD R16, R4.reuse, R10, R16 ;  /* 0x0000000a04107224 */ /* 0x040fe200078e0210 */
[----:B------:R-:W-:Y:S01]  /*28b0*/  LOP3.LUT R10, R15, 0x1a6, RZ, 0xfc, !PT ;  /* 0x000001a60f0a7812 */ /* 0x000fe200078efcff */
[--C-:B------:R-:W-:Y:S01]  /*28c0*/  @!P4 IMAD.IADD R25, R25, 0x1, -R4.reuse ;  /* 0x000000011919c824 */ /* 0x100fe200078e0a04 */
[----:B------:R-:W-:Y:S01]  /*28d0*/  ISETP.GT.U32.AND P4, PT, R4, R17, PT ;  /* 0x000000110400720c */ /* 0x000fe20003f84070 */
[----:B------:R-:W-:Y:S01]  /*28e0*/  @!P6 IMAD.IADD R0, R0, 0x1, -R4 ;  /* 0x000000010000e824 */ /* 0x000fe200078e0a04 */
[----:B------:R-:W-:Y:S01]  /*28f0*/  ISETP.GT.U32.AND P6, PT, R4, R16, PT ;  /* 0x000000100400720c */ /* 0x000fe20003fc4070 */
[----:B------:R-:W-:Y:S01]  /*2900*/  IMAD.MOV R9, RZ, RZ, -R14 ;  /* 0x000000ffff097224 */ /* 0x000fe200078e0a0e */
[----:B------:R-:W-:Y:S01]  /*2910*/  LOP3.LUT R14, R15, 0x1a8, RZ, 0xfc, !PT ;  /* 0x000001a80f0e7812 */ /* 0x000fe200078efcff */
[----:B------:R-:W-:Y:S01]  /*2920*/  IMAD.HI.U32 R8, R20, R19, RZ ;  /* 0x0000001314087227 */ /* 0x000fe200078e00ff */
[----:B------:R-:W-:-:S02]  /*2930*/  IABS R23, R10 ;  /* 0x0000000a00177213 */ /* 0x000fc40000000000 */
[----:B0-----:R-:W-:Y:S01]  /*2940*/  IABS R22, R14 ;  /* 0x0000000e00167213 */ /* 0x001fe20000000000 */
[----:B------:R-:W-:Y:S01]  /*2950*/  @!P0 IMAD.IADD R24, R24, 0x1, -R4 ;  /* 0x0000000118188824 */ /* 0x000fe200078e0a04 */
[----:B------:R-:W-:Y:S01]  /*2960*/  ISETP.GE.AND P0, PT, R11, RZ, PT ;  /* 0x000000ff0b00720c */ /* 0x000fe20003f06270 */
[C---:B------:R-:W-:Y:S01]  /*2970*/  IMAD R12, R4.reuse, R9, R12 ;  /* 0x00000009040c7224 */ /* 0x040fe200078e020c */
[----:B------:R-:W-:Y:S01]  /*2980*/  IABS R9, R13 ;  /* 0x0000000d00097213 */ /* 0x000fe20000000000 */
[----:B------:R-:W-:Y:S01]  /*2990*/  @!P4 IMAD.IADD R17, R17, 0x1, -R4 ;  /* 0x000000011111c824 */ /* 0x000fe200078e0a04 */
[----:B------:R-:W-:Y:S01]  /*29a0*/  ISETP.GT.U32.AND P4, PT, R4, R0, PT ;  /* 0x000000000400720c */ /* 0x000fe20003f84070 */
[----:B------:R-:W-:Y:S02]  /*29b0*/  IMAD.MOV.U32 R27, RZ, RZ, R24 ;  /* 0x000000ffff1b7224 */ /* 0x000fe400078e0018 */
[----:B------:R-:W-:Y:S02]  /*29c0*/  @!P6 IMAD.IADD R16, R16, 0x1, -R4 ;  /* 0x000000011010e824 */ /* 0x000fe400078e0a04 */
[----:B------:R-:W-:Y:S01]  /*29d0*/  @!P1 IMAD.MOV R27, RZ, RZ, -R27 ;  /* 0x000000ffff1b9224 */ /* 0x000fe200078e0a1b */
[----:B------:R-:W-:Y:S01]  /*29e0*/  ISETP.GT.U32.AND P1, PT, R4, R17, PT ;  /* 0x000000110400720c */ /* 0x000fe20003f24070 */
[----:B------:R-:W-:Y:S01]  /*29f0*/  IMAD.HI.U32 R26, R20, R9, RZ ;  /* 0x00000009141a7227 */ /* 0x000fe200078e00ff */
[----:B------:R-:W-:-:S02]  /*2a00*/  ISETP.GT.U32.AND P6, PT, R4, R16, PT ;  /* 0x000000100400720c */ /* 0x000fc40003fc4070 */
[----:B------:R0:W-:Y:S01]  /*2a10*/  STL [R1+0x1bc], R27 ;  /* 0x0001bc1b01007387 */ /* 0x0001e20000100800 */
[----:B------:R-:W-:Y:S02]  /*2a20*/  IMAD.MOV R8, RZ, RZ, -R8 ;  /* 0x000000ffff087224 */ /* 0x000fe400078e0a08 */
[----:B------:R-:W-:-:S04]  /*2a30*/  IMAD.HI.U32 R24, R20, R22, RZ ;  /* 0x0000001614187227 */ /* 0x000fc800078e00ff */
[----:B------:R-:W-:Y:S02]  /*2a40*/  IMAD.MOV R26, RZ, RZ, -R26 ;  /* 0x000000ffff1a7224 */ /* 0x000fe400078e0a1a */
[C---:B------:R-:W-:Y:S01]  /*2a50*/  IMAD R19, R4.reuse, R8, R19 ;  /* 0x0000000804137224 */ /* 0x040fe200078e0213 */
[----:B------:R-:W-:Y:S01]  /*2a60*/  LOP3.LUT R8, R15, 0x1a4, RZ, 0xfc, !PT ;  /* 0x000001a40f087812 */ /* 0x000fe200078efcff */
[----:B------:R-:W-:Y:S02]  /*2a70*/  IMAD.MOV R24, RZ, RZ, -R24 ;  /* 0x000000ffff187224 */ /* 0x000fe400078e0a18 */
[----:B------:R-:W-:Y:S01]  /*2a80*/  @!P2 IMAD.MOV R25, RZ, RZ, -R25 ;  /* 0x000000ffff19a224 */ /* 0x000fe200078e0a19 */
[C---:B------:R-:W-:Y:S01]  /*2a90*/  ISETP.GT.U32.AND P2, PT, R4.reuse, R12, PT ;  /* 0x0000000c0400720c */ /* 0x040fe20003f44070 */
[----:B------:R-:W-:Y:S01]  /*2aa0*/  IMAD R9, R4, R26, R9 ;  /* 0x0000001a04097224 */ /* 0x000fe200078e0209 */
[----:B------:R-:W-:Y:S01]  /*2ab0*/  IABS R11, R8 ;  /* 0x00000008000b7213 */ /* 0x000fe20000000000 */
[----:B------:R-:W-:Y:S01]  /*2ac0*/  @!P4 IMAD.IADD R0, R0, 0x1, -R4 ;  /* 0x000000010000c824 */ /* 0x000fe200078e0a04 */
[C---:B------:R-:W-:Y:S01]  /*2ad0*/  ISETP.GT.U32.AND P4, PT, R4.reuse, R19, PT ;  /* 0x000000130400720c */ /* 0x040fe20003f84070 */
[C---:B------:R-:W-:Y:S01]  /*2ae0*/  IMAD R22, R4.reuse, R24, R22 ;  /* 0x0000001804167224 */ /* 0x040fe200078e0216 */
[----:B------:R1:W-:Y:S01]  /*2af0*/  STL [R1+0x1c0], R25 ;  /* 0x0001c01901007387 */ /* 0x0003e20000100800 */
[--C-:B------:R-:W-:Y:S01]  /*2b00*/  @!P1 IMAD.IADD R17, R17, 0x1, -R4.reuse ;  /* 0x0000000111119824 */ /* 0x100fe200078e0a04 */
[----:B------:R-:W-:Y:S01]  /*2b10*/  ISETP.GT.U32.AND P1, PT, R4, R9, PT ;  /* 0x000000090400720c */ /* 0x000fe20003f24070 */
[----:B------:R-:W-:Y:S01]  /*2b20*/  @!P6 IMAD.IADD R16, R16, 0x1, -R4 ;  /* 0x000000011010e824 */ /* 0x000fe200078e0a04 */
[----:B------:R-:W-:Y:S01]  /*2b30*/  ISETP.GT.U32.AND P6, PT, R4, R22, PT ;  /* 0x000000160400720c */ /* 0x000fe20003fc4070 */
[----:B------:R-:W-:-:S02]  /*2b40*/  IMAD.MOV.U32 R29, RZ, RZ, R0 ;  /* 0x000000ffff1d7224 */ /* 0x000fc400078e0000 */
[----:B------:R-:W-:Y:S01]  /*2b50*/  @!P2 IMAD.IADD R12, R12, 0x1, -R4 ;  /* 0x000000010c0ca824 */ /* 0x000fe200078e0a04 */
[----:B------:R-:W-:Y:S01]  /*2b60*/  ISETP.GE.AND P2, PT, R21, RZ, PT ;  /* 0x000000ff1500720c */ /* 0x000fe20003f46270 */
[----:B0-----:R-:W-:Y:S01]  /*2b70*/  IMAD.MOV.U32 R27, RZ, RZ, R17 ;  /* 0x000000ffff1b7224 */ /* 0x001fe200078e0011 */
[----:B------:R-:W-:Y:S01]  /*2b80*/  LOP3.LUT R21, R15, 0x1a2, RZ, 0xfc, !PT ;  /* 0x000001a20f157812 */ /* 0x000fe200078efcff */
[----:B-1----:R-:W-:-:S04]  /*2b90*/  IMAD.HI.U32 R25, R20, R23, RZ ;  /* 0x0000001714197227 */ /* 0x002fc800078e00ff */
[--C-:B------:R-:W-:Y:S01]  /*2ba0*/  @!P4 IMAD.IADD R19, R19, 0x1, -R4.reuse ;  /* 0x000000011313c824 */ /* 0x100fe200078e0a04 */
[----:B------:R-:W-:Y:S01]  /*2bb0*/  ISETP.GE.AND P4, PT, R18, RZ, PT ;  /* 0x000000ff1200720c */ /* 0x000fe20003f86270 */
[--C-:B------:R-:W-:Y:S01]  /*2bc0*/  @!P1 IMAD.IADD R9, R9, 0x1, -R4.reuse ;  /* 0x0000000109099824 */ /* 0x100fe200078e0a04 */
[----:B------:R-:W-:Y:S01]  /*2bd0*/  ISETP.GT.U32.AND P1, PT, R4, R12, PT ;  /* 0x0000000c0400720c */ /* 0x000fe20003f24070 */
[----:B------:R-:W-:Y:S01]  /*2be0*/  IMAD.MOV R25, RZ, RZ, -R25 ;  /* 0x000000ffff197224 */ /* 0x000fe200078e0a19 */
[----:B------:R-:W-:Y:S01]  /*2bf0*/  LOP3.LUT R18, R15, 0x1a0, RZ, 0xfc, !PT ;  /* 0x000001a00f127812 */ /* 0x000fe200078efcff */
[----:B------:R-:W-:Y:S01]  /*2c00*/  @!P6 IMAD.IADD R22, R22, 0x1, -R4 ;  /* 0x000000011616e824 */ /* 0x000fe200078e0a04 */
[----:B------:R-:W-:Y:S01]  /*2c10*/  ISETP.GT.U32.AND P6, PT, R4, R19, PT ;  /* 0x000000130400720c */ /* 0x000fe20003fc4070 */
[----:B------:R-:W-:Y:S01]  /*2c20*/  IMAD.HI.U32 R26, R20, R11, RZ ;  /* 0x0000000b141a7227 */ /* 0x000fe200078e00ff */
[----:B------:R-:W-:-:S03]  /*2c30*/  IABS R0, R18 ;  /* 0x0000001200007213 */ /* 0x000fc60000000000 */
[C---:B------:R-:W-:Y:S02]  /*2c40*/  IMAD R23, R4.reuse, R25, R23 ;  /* 0x0000001904177224 */ /* 0x040fe400078e0217 */
[----:B------:R-:W-:Y:S01]  /*2c50*/  IMAD.MOV.U32 R17, RZ, RZ, R16 ;  /* 0x000000ffff117224 */ /* 0x000fe200078e0010 */
[----:B------:R-:W-:Y:S01]  /*2c60*/  IABS R16, R21 ;  /* 0x0000001500107213 */ /* 0x000fe20000000000 */
[----:B------:R-:W-:Y:S01]  /*2c70*/  @!P5 IMAD.MOV R29, RZ, RZ, -R29 ;  /* 0x000000ffff1dd224 */ /* 0x000fe200078e0a1d */
[C---:B------:R-:W-:Y:S01]  /*2c80*/  ISETP.GT.U32.AND P5, PT, R4.reuse, R9, PT ;  /* 0x000000090400720c */ /* 0x040fe20003fa4070 */
[----:B------:R-:W-:Y:S01]  /*2c90*/  @!P3 IMAD.MOV R27, RZ, RZ, -R27 ;  /* 0x000000ffff1bb224 */ /* 0x000fe200078e0a1b */
[C---:B------:R-:W-:Y:S01]  /*2ca0*/  ISETP.GT.U32.AND P3, PT, R4.reuse, R22, PT ;  /* 0x000000160400720c */ /* 0x040fe20003f64070 */
[----:B------:R-:W-:Y:S01]  /*2cb0*/  IMAD.MOV R26, RZ, RZ, -R26 ;  /* 0x000000ffff1a7224 */ /* 0x000fe200078e0a1a */
[----:B------:R-:W-:Y:S01]  /*2cc0*/  STL [R1+0x1c4], R29 ;  /* 0x0001c41d01007387 */ /* 0x000fe20000100800 */
[----:B------:R-:W-:Y:S01]  /*2cd0*/  @!P0 IMAD.MOV R17, RZ, RZ, -R17 ;  /* 0x000000ffff118224 */ /* 0x000fe200078e0a11 */
[C---:B------:R-:W-:Y:S01]  /*2ce0*/  ISETP.GT.U32.AND P0, PT, R4.reuse, R23, PT ;  /* 0x000000170400720c */ /* 0x040fe20003f04070 */
[----:B------:R-:W-:Y:S01]  /*2cf0*/  IMAD R11, R4, R26, R11 ;  /* 0x0000001a040b7224 */ /* 0x000fe200078e020b */
[----:B------:R-:W-:Y:S01]  /*2d00*/  STL [R1+0x1cc], R27 ;  /* 0x0001cc1b01007387 */ /* 0x000fe20000100800 */
[----:B------:R-:W-:Y:S01]  /*2d10*/  @!P1 IMAD.IADD R12, R12, 0x1, -R4 ;  /* 0x000000010c0c9824 */ /* 0x000fe200078e0a04 */
[----:B------:R-:W-:Y:S01]  /*2d20*/  ISETP.GE.AND P1, PT, R13, RZ, PT ;  /* 0x000000ff0d00720c */ /* 0x000fe20003f26270 */
[----:B------:R-:W-:Y:S01]  /*2d30*/  IMAD.MOV.U32 R13, RZ, RZ, R16 ;  /* 0x000000ffff0d7224 */ /* 0x000fe200078e0010 */
[----:B------:R0:W-:Y:S01]  /*2d40*/  STL [R1+0x1d0], R17 ;  /* 0x0001d01101007387 */ /* 0x0001e20000100800 */
[----:B------:R-:W-:Y:S01]  /*2d50*/  @!P6 IMAD.IADD R19, R19, 0x1, -R4 ;  /* 0x000000011313e824 */ /* 0x000fe200078e0a04 */
[----:B------:R-:W-:Y:S01]  /*2d60*/  ISETP.GT.U32.AND P6, PT, R4, R11, PT ;  /* 0x0000000b0400720c */ /* 0x000fe20003fc4070 */
[----:B------:R-:W-:-:S04]  /*2d70*/  IMAD.HI.U32 R16, R20, R13, RZ ;  /* 0x0000000d14107227 */ /* 0x000fc800078e00ff */
[--C-:B------:R-:W-:Y:S01]  /*2d80*/  @!P5 IMAD.IADD R9, R9, 0x1, -R4.reuse ;  /* 0x000000010909d824 */ /* 0x100fe200078e0a04 */
[----:B------:R-:W-:Y:S01]  /*2d90*/  ISETP.GE.AND P5, PT, R14, RZ, PT ;  /* 0x000000ff0e00720c */ /* 0x000fe20003fa6270 */
[--C-:B------:R-:W-:Y:S01]  /*2da0*/  @!P3 IMAD.IADD R22, R22, 0x1, -R4.reuse ;  /* 0x000000011616b824 */ /* 0x100fe200078e0a04 */
[----:B------:R-:W-:Y:S01]  /*2db0*/  ISETP.GE.AND P3, PT, R10, RZ, PT ;  /* 0x000000ff0a00720c */ /* 0x000fe20003f66270 */
[----:B------:R-:W-:Y:S01]  /*2dc0*/  @!P0 IMAD.IADD R23, R23, 0x1, -R4 ;  /* 0x0000000117178824 */ /* 0x000fe200078e0a04 */
[----:B------:R-:W-:Y:S01]  /*2dd0*/  ISETP.GE.AND P0, PT, R8, RZ, PT ;  /* 0x000000ff0800720c */ /* 0x000fe20003f06270 */
[----:B------:R-:W-:Y:S02]  /*2de0*/  IMAD.MOV.U32 R24, RZ, RZ, R12 ;  /* 0x000000ffff187224 */ /* 0x000fe400078e000c */
[----:B------:R-:W-:-:S04]  /*2df0*/  IMAD.HI.U32 R14, R20, R0, RZ ;  /* 0x00000000140e7227 */ /* 0x000fc800078e00ff */
[----:B------:R-:W-:Y:S01]  /*2e00*/  IMAD.MOV R10, RZ, RZ, -R16 ;  /* 0x000000ffff0a7224 */ /* 0x000fe200078e0a10 */
[C---:B------:R-:W-:Y:S01]  /*2e10*/  LOP3.LUT R16, R15.reuse, 0x19a, RZ, 0xfc, !PT ;  /* 0x0000019a0f107812 */ /* 0x040fe200078efcff */
[----:B------:R-:W-:Y:S01]  /*2e20*/  @!P2 IMAD.MOV R24, RZ, RZ, -R24 ;  /* 0x000000ffff18a224 */ /* 0x000fe200078e0a18 */
[C---:B------:R-:W-:Y:S01]  /*2e30*/  ISETP.GT.U32.AND P2, PT, R4.reuse, R23, PT ;  /* 0x000000170400720c */ /* 0x040fe20003f44070 */
[----:B------:R-:W-:Y:S01]  /*2e40*/  IMAD.MOV R8, RZ, RZ, -R14 ;  /* 0x000000ffff087224 */ /* 0x000fe200078e0a0e */
[C---:B------:R-:W-:Y:S01]  /*2e50*/  LOP3.LUT R14, R15.reuse, 0x196, RZ, 0xfc, !PT ;  /* 0x000001960f0e7812 */ /* 0x040fe200078efcff */
[C---:B------:R-:W-:Y:S01]  /*2e60*/  IMAD R10, R4.reuse, R10, R13 ;  /* 0x0000000a040a7224 */ /* 0x040fe200078e020d */
[----:B------:R-:W-:Y:S01]  /*2e70*/  STL [R1+0x1d4], R24 ;  /* 0x0001d41801007387 */ /* 0x000fe20000100800 */
[----:B0-----:R-:W-:Y:S01]  /*2e80*/  IMAD.MOV.U32 R17, RZ, RZ, R19 ;  /* 0x000000ffff117224 */ /* 0x001fe200078e0013 */
[----:B------:R-:W-:Y:S01]  /*2e90*/  LOP3.LUT R19, R15, 0x190, RZ, 0xfc, !PT ;  /* 0x000001900f137812 */ /* 0x000fe200078efcff */
[----:B------:R-:W-:Y:S01]  /*2ea0*/  @!P6 IMAD.IADD R11, R11, 0x1, -R4 ;  /* 0x000000010b0be824 */ /* 0x000fe200078e0a04 */
[----:B------:R-:W-:Y:S01]  /*2eb0*/  ISETP.GE.AND P6, PT, R21, RZ, PT ;  /* 0x000000ff1500720c */ /* 0x000fe20003fc6270 */
[----:B------:R-:W-:Y:S01]  /*2ec0*/  IMAD R8, R4, R8, R0 ;  /* 0x0000000804087224 */ /* 0x000fe200078e0200 */
[----:B------:R-:W-:Y:S01]  /*2ed0*/  LOP3.LUT R0, R15, 0x19c, RZ, 0xfc, !PT ;  /* 0x0000019c0f007812 */ /* 0x000fe200078efcff */
[----:B------:R-:W-:-:S02]  /*2ee0*/  IMAD.MOV.U32 R12, RZ, RZ, R22 ;  /* 0x000000ffff0c7224 */ /* 0x000fc400078e0016 */
[----:B------:R-:W-:Y:S01]  /*2ef0*/  @!P1 IMAD.MOV R9, RZ, RZ, -R9 ;  /* 0x000000ffff099224 */ /* 0x000fe200078e0a09 */
[C---:B------:R-:W-:Y:S01]  /*2f00*/  ISETP.GT.U32.AND P1, PT, R4.reuse, R10, PT ;  /* 0x0000000a0400720c */ /* 0x040fe20003f24070 */
[----:B------:R-:W-:Y:S01]  /*2f10*/  @!P4 IMAD.MOV R17, RZ, RZ, -R17 ;  /* 0x000000ffff11c224 */ /* 0x000fe200078e0a11 */
[C---:B------:R-:W-:Y:S01]  /*2f20*/  ISETP.GT.U32.AND P4, PT, R4.reuse, R11, PT ;  /* 0x0000000b0400720c */ /* 0x040fe20003f84070 */
[----:B------:R-:W-:Y:S01]  /*2f30*/  @!P5 IMAD.MOV R12, RZ, RZ, -R12 ;  /* 0x000000ffff0cd224 */ /* 0x000fe200078e0a0c */
[----:B------:R-:W-:Y:S01]  /*2f40*/  ISETP.GT.U32.AND P5, PT, R4, R8, PT ;  /* 0x000000080400720c */ /* 0x000fe20003fa4070 */
[----:B------:R-:W-:Y:S01]  /*2f50*/  @!P2 IMAD.IADD R23, R23, 0x1, -R4 ;  /* 0x000000011717a824 */ /* 0x000fe200078e0a04 */
[----:B------:R-:W-:Y:S01]  /*2f60*/  STL [R1+0x1d8], R17 ;  /* 0x0001d81101007387 */ /* 0x000fe20000100800 */
[----:B------:R-:W-:Y:S02]  /*2f70*/  ISETP.GE.AND P2, PT, R18, RZ, PT ;  /* 0x000000ff1200720c */ /* 0x000fe40003f46270 */
[----:B------:R-:W-:Y:S01]  /*2f80*/  IMAD.MOV.U32 R13, RZ, RZ, R23 ;  /* 0x000000ffff0d7224 */ /* 0x000fe200078e0017 */
[----:B------:R0:W-:Y:S01]  /*2f90*/  STL [R1+0x1dc], R9 ;  /* 0x0001dc0901007387 */ /* 0x0001e20000100800 */
[----:B------:R-:W-:-:S02]  /*2fa0*/  LOP3.LUT R23, R15, 0x192, RZ, 0xfc, !PT ;  /* 0x000001920f177812 */ /* 0x000fc400078efcff */
[--C-:B------:R-:W-:Y:S01]  /*2fb0*/  @!P1 IMAD.IADD R10, R10, 0x1, -R4.reuse ;  /* 0x000000010a0a9824 */ /* 0x100fe200078e0a04 */
[----:B------:R1:W-:Y:S01]  /*2fc0*/  STL [R1+0x1e0], R12 ;  /* 0x0001e00c01007387 */ /* 0x0003e20000100800 */
[--C-:B------:R-:W-:Y:S01]  /*2fd0*/  @!P4 IMAD.IADD R11, R11, 0x1, -R4.reuse ;  /* 0x000000010b0bc824 */ /* 0x100fe200078e0a04 */
[----:B------:R-:W-:Y:S01]  /*2fe0*/  ISETP.GE.AND P1, PT, R0, RZ, PT ;  /* 0x000000ff0000720c */ /* 0x000fe20003f26270 */
[----:B------:R-:W-:Y:S02]  /*2ff0*/  @!P3 IMAD.MOV R13, RZ, RZ, -R13 ;  /* 0x000000ffff0db224 */ /* 0x000fe400078e0a0d */
[----:B------:R-:W-:Y:S01]  /*3000*/  @!P5 IMAD.IADD R8, R8, 0x1, -R4 ;  /* 0x000000010808d824 */ /* 0x000fe200078e0a04 */
[----:B0-----:R-:W-:Y:S02]  /*3010*/  LOP3.LUT R9, R15, 0x19e, RZ, 0xfc, !PT ;  /* 0x0000019e0f097812 */ /* 0x001fe400078efcff */
[----:B------:R-:W-:Y:S01]  /*3020*/  ISETP.GT.U32.AND P5, PT, R4, R10, PT ;  /* 0x0000000a0400720c */ /* 0x000fe20003fa4070 */
[----:B------:R0:W-:Y:S01]  /*3030*/  STL [R1+0x1e4], R13 ;  /* 0x0001e40d01007387 */ /* 0x0001e20000100800 */
[----:B-1----:R-:W-:-:S02]  /*3040*/  IABS R12, R0 ;  /* 0x00000000000c7213 */ /* 0x002fc40000000000 */
[----:B------:R-:W-:Y:S02]  /*3050*/  IABS R17, R9 ;  /* 0x0000000900117213 */ /* 0x000fe40000000000 */
[----:B------:R-:W-:Y:S01]  /*3060*/  ISETP.GE.AND P4, PT, R9, RZ, PT ;  /* 0x000000ff0900720c */ /* 0x000fe20003f86270 */
[----:B------:R-:W-:Y:S01]  /*3070*/  IMAD.MOV.U32 R9, RZ, RZ, R12 ;  /* 0x000000ffff097224 */ /* 0x000fe200078e000c */
[----:B------:R-:W-:Y:S01]  /*3080*/  ISETP.GT.U32.AND P3, PT, R4, R8, PT ;  /* 0x000000080400720c */ /* 0x000fe20003f64070 */
[----:B------:R-:W-:-:S04]  /*3090*/  IMAD.HI.U32 R12, R20, R17, RZ ;  /* 0x00000011140c7227 */ /* 0x000fc800078e00ff */
[----:B0-----:R-:W-:Y:S02]  /*30a0*/  IMAD.MOV.U32 R13, RZ, RZ, R11 ;  /* 0x000000ffff0d7224 */ /* 0x001fe400078e000b */
[----:B------:R-:W-:Y:S01]  /*30b0*/  IMAD.MOV R11, RZ, RZ, -R12 ;  /* 0x000000ffff0b7224 */ /* 0x000fe200078e0a0c */
[----:B------:R-:W-:Y:S01]  /*30c0*/  LOP3.LUT R12, R15, 0x198, RZ, 0xfc, !PT ;  /* 0x000001980f0c7812 */ /* 0x000fe200078efcff */
[----:B------:R-:W-:-:S04]  /*30d0*/  IMAD.HI.U32 R0, R20, R9, RZ ;  /* 0x0000000914007227 */ /* 0x000fc800078e00ff */
[----:B------:R-:W-:Y:S02]  /*30e0*/  IMAD R17, R4, R11, R17 ;  /* 0x0000000b04117224 */ /* 0x000fe400078e0211 */
[----:B------:R-:W-:Y:S02]  /*30f0*/  @!P5 IMAD.IADD R10, R10, 0x1, -R4 ;  /* 0x000000010a0ad824 */ /* 0x000fe400078e0a04 */
[----:B------:R-:W-:Y:S01]  /*3100*/  IMAD.MOV R0, RZ, RZ, -R0 ;  /* 0x000000ffff007224 */ /* 0x000fe200078e0a00 */
[C---:B------:R-:W-:Y:S01]  /*3110*/  ISETP.GT.U32.AND P5, PT, R4.reuse, R17, PT ;  /* 0x000000110400720c */ /* 0x040fe20003fa4070 */
[----:B------:R-:W-:Y:S02]  /*3120*/  IMAD.MOV.U32 R18, RZ, RZ, R10 ;  /* 0x000000ffff127224 */ /* 0x000fe400078e000a */
[----:B------:R-:W-:Y:S01]  /*3130*/  IMAD R9, R4, R0, R9 ;  /* 0x0000000004097224 */ /* 0x000fe200078e0209 */
[----:B------:R-:W-:Y:S01]  /*3140*/  LOP3.LUT R0, R15, 0x194, RZ, 0xfc, !PT ;  /* 0x000001940f007812 */ /* 0x000fe200078efcff */
[----:B------:R-:W-:-:S02]  /*3150*/  @!P6 IMAD.MOV R18, RZ, RZ, -R18 ;  /* 0x000000ffff12e224 */ /* 0x000fc400078e0a12 */
[----:B------:R-:W-:Y:S01]  /*3160*/  @!P0 IMAD.MOV R13, RZ, RZ, -R13 ;  /* 0x000000ffff0d8224 */ /* 0x000fe200078e0a0d */
[----:B------:R-:W-:Y:S01]  /*3170*/  ISETP.GT.U32.AND P6, PT, R4, R9, PT ;  /* 0x000000090400720c */ /* 0x000fe20003fc4070 */
[--C-:B------:R-:W-:Y:S01]  /*3180*/  @!P3 IMAD.IADD R8, R8, 0x1, -R4.reuse ;  /* 0x000000010808b824 */ /* 0x100fe200078e0a04 */
[----:B------:R-:W-:Y:S02]  /*3190*/  ISETP.GE.AND P0, PT, R16, RZ, PT ;  /* 0x000000ff1000720c */ /* 0x000fe40003f06270 */
[----:B------:R-:W-:Y:S01]  /*31a0*/  IABS R16, R16 ;  /* 0x0000001000107213 */ /* 0x000fe20000000000 */
[----:B------:R-:W-:Y:S01]  /*31b0*/  @!P5 IMAD.IADD R17, R17, 0x1, -R4 ;  /* 0x000000011111d824 */ /* 0x000fe200078e0a04 */
[----:B------:R0:W-:Y:S01]  /*31c0*/  STL [R1+0x1ec], R13 ;  /* 0x0001ec0d01007387 */ /* 0x0001e20000100800 */
[----:B------:R-:W-:Y:S02]  /*31d0*/  ISETP.GE.AND P3, PT, R12, RZ, PT ;  /* 0x000000ff0c00720c */ /* 0x000fe40003f66270 */
[----:B------:R-:W-:Y:S01]  /*31e0*/  IMAD.HI.U32 R11, R20, R16, RZ ;  /* 0x00000010140b7227 */ /* 0x000fe200078e00ff */
[----:B------:R-:W-:Y:S01]  /*31f0*/  ISETP.GT.U32.AND P5, PT, R4, R17, PT ;  /* 0x000000110400720c */ /* 0x000fe20003fa4070 */
[----:B------:R-:W-:Y:S01]  /*3200*/  STL [R1+0x1f0], R18 ;  /* 0x0001f01201007387 */ /* 0x000fe20000100800 */
[----:B------:R-:W-:Y:S01]  /*3210*/  IABS R12, R12 ;  /* 0x0000000c000c7213 */ /* 0x000fe20000000000 */
[----:B------:R-:W-:-:S02]  /*3220*/  IMAD.MOV R10, RZ, RZ, -R11 ;  /* 0x000000ffff0a7224 */ /* 0x000fc400078e0a0b */
[----:B------:R-:W-:Y:S02]  /*3230*/  @!P6 IMAD.IADD R9, R9, 0x1, -R4 ;  /* 0x000000010909e824 */ /* 0x000fe400078e0a04 */
[----:B0-----:R-:W-:Y:S02]  /*3240*/  IMAD.MOV.U32 R13, RZ, RZ, R8 ;  /* 0x000000ffff0d7224 */ /* 0x001fe400078e0008 */
[C---:B------:R-:W-:Y:S01]  /*3250*/  IMAD R16, R4.reuse, R10, R16 ;  /* 0x0000000a04107224 */ /* 0x040fe200078e0210 */
[----:B------:R-:W-:Y:S01]  /*3260*/  ISETP.GT.U32.AND P6, PT, R4, R9, PT ;  /* 0x000000090400720c */ /* 0x000fe20003fc4070 */
[----:B------:R-:W-:Y:S01]  /*3270*/  @!P2 IMAD.MOV R13, RZ, RZ, -R13 ;  /* 0x000000ffff0da224 */ /* 0x000fe200078e0a0d */
[----:B------:R-:W-:Y:S01]  /*3280*/  ISETP.GE.AND P2, PT, R14, RZ, PT ;  /* 0x000000ff0e00720c */ /* 0x000fe20003f46270 */
[----:B------:R-:W-:Y:S01]  /*3290*/  @!P5 IMAD.IADD R17, R17, 0x1, -R4 ;  /* 0x000000011111d824 */ /* 0x000fe200078e0a04 */
[----:B------:R-:W-:Y:S01]  /*32a0*/  IABS R14, R14 ;  /* 0x0000000e000e7213 */ /* 0x000fe20000000000 */
[----:B------:R-:W-:Y:S01]  /*32b0*/  IMAD.HI.U32 R8, R20, R12, RZ ;  /* 0x0000000c14087227 */ /* 0x000fe200078e00ff */
[----:B------:R0:W-:Y:S01]  /*32c0*/  STL [R1+0x1f4], R13 ;  /* 0x0001f40d01007387 */ /* 0x0001e20000100800 */
[----:B------:R-:W-:-:S02]  /*32d0*/  ISETP.GT.U32.AND P5, PT, R4, R16, PT ;  /* 0x000000100400720c */ /* 0x000fc40003fa4070 */
[----:B------:R-:W-:-:S04]  /*32e0*/  IMAD.HI.U32 R10, R20, R14, RZ ;  /* 0x0000000e140a7227 */ /* 0x000fc800078e00ff */
[----:B------:R-:W-:Y:S02]  /*32f0*/  IMAD.MOV R10, RZ, RZ, -R10 ;  /* 0x000000ffff0a7224 */ /* 0x000fe400078e0a0a */
[----:B------:R-:W-:Y:S01]  /*3300*/  IMAD.MOV R8, RZ, RZ, -R8 ;  /* 0x000000ffff087224 */ /* 0x000fe200078e0a08 */
[----:B0-----:R-:W-:Y:S01]  /*3310*/  IABS R13, R0 ;  /* 0x00000000000d7213 */ /* 0x001fe20000000000 */
[C---:B------:R-:W-:Y:S02]  /*3320*/  IMAD R14, R4.reuse, R10, R14 ;  /* 0x0000000a040e7224 */ /* 0x040fe400078e020e */
[----:B------:R-:W-:Y:S01]  /*3330*/  IMAD R12, R4, R8, R12 ;  /* 0x00000008040c7224 */ /* 0x000fe200078e020c */
[----:B------:R-:W-:Y:S01]  /*3340*/  IABS R8, R23 ;  /* 0x0000001700087213 */ /* 0x000fe20000000000 */
[----:B------:R-:W-:-:S04]  /*3350*/  IMAD.HI.U32 R11, R20, R13, RZ ;  /* 0x0000000d140b7227 */ /* 0x000fc800078e00ff */
[----:B------:R-:W-:Y:S02]  /*3360*/  IMAD.MOV R11, RZ, RZ, -R11 ;  /* 0x000000ffff0b7224 */ /* 0x000fe400078e0a0b */
[----:B------:R-:W-:Y:S02]  /*3370*/  IMAD.MOV.U32 R18, RZ, RZ, R17 ;  /* 0x000000ffff127224 */ /* 0x000fe400078e0011 */
[C---:B------:R-:W-:Y:S01]  /*3380*/  IMAD R13, R4.reuse, R11, R13 ;  /* 0x0000000b040d7224 */ /* 0x040fe200078e020d */
[----:B------:R-:W-:Y:S01]  /*3390*/  LOP3.LUT R11, R15, 0x18e, RZ, 0xfc, !PT ;  /* 0x0000018e0f0b7812 */ /* 0x000fe200078efcff */
[----:B------:R-:W-:Y:S01]  /*33a0*/  @!P6 IMAD.IADD R9, R9, 0x1, -R4 ;  /* 0x000000010909e824 */ /* 0x000fe200078e0a04 */
[C---:B------:R-:W-:Y:S01]  /*33b0*/  ISETP.GT.U32.AND P6, PT, R4.reuse, R14, PT ;  /* 0x0000000e0400720c */ /* 0x040fe20003fc4070 */
[----:B------:R-:W-:Y:S01]  /*33c0*/  @!P4 IMAD.MOV R18, RZ, RZ, -R18 ;  /* 0x000000ffff12c224 */ /* 0x000fe200078e0a12 */
[----:B------:R-:W-:Y:S01]  /*33d0*/  ISETP.GT.U32.AND P4, PT, R4, R12, PT ;  /* 0x0000000c0400720c */ /* 0x000fe20003f84070 */
[----:B------:R-:W-:Y:S01]  /*33e0*/  @!P5 IMAD.IADD R16, R16, 0x1, -R4 ;  /* 0x000000011010d824 */ /* 0x000fe200078e0a04 */
[----:B------:R-:W-:Y:S01]  /*33f0*/  ISETP.GT.U32.AND P5, PT, R4, R13, PT ;  /* 0x0000000d0400720c */ /* 0x000fe20003fa4070 */
[----:B------:R-:W-:Y:S01]  /*3400*/  IMAD.MOV.U32 R17, RZ, RZ, R9 ;  /* 0x000000ffff117224 */ /* 0x000fe200078e0009 */
[----:B------:R0:W-:Y:S01]  /*3410*/  STL [R1+0x1f8], R18 ;  /* 0x0001f81201007387 */ /* 0x0001e20000100800 */
[----:B------:R-:W-:Y:S01]  /*3420*/  IMAD.HI.U32 R10, R20, R8, RZ ;  /* 0x00000008140a7227 */ /* 0x000fe200078e00ff */
[----:B------:R-:W-:-:S03]  /*3430*/  IABS R22, R11 ;  /* 0x0000000b00167213 */ /* 0x000fc60000000000 */
[----:B------:R-:W-:Y:S02]  /*3440*/  IMAD.MOV R10, RZ, RZ, -R10 ;  /* 0x000000ffff0a7224 */ /* 0x000fe400078e0a0a */
[--C-:B------:R-:W-:Y:S02]  /*3450*/  @!P6 IMAD.IADD R14, R14, 0x1, -R4.reuse ;  /* 0x000000010e0ee824 */ /* 0x100fe400078e0a04 */
[--C-:B------:R-:W-:Y:S01]  /*3460*/  @!P4 IMAD.IADD R12, R12, 0x1, -R4.reuse ;  /* 0x000000010c0cc824 */ /* 0x100fe200078e0a04 */
[----:B0-----:R-:W-:Y:S01]  /*3470*/  IABS R18, R19 ;  /* 0x0000001300127213 */ /* 0x001fe20000000000 */
[----:B------:R-:W-:Y:S01]  /*3480*/  @!P5 IMAD.IADD R13, R13, 0x1, -R4 ;  /* 0x000000010d0dd824 */ /* 0x000fe200078e0a04 */
[C---:B------:R-:W-:Y:S01]  /*3490*/  ISETP.GT.U32.AND P4, PT, R4.reuse, R16, PT ;  /* 0x000000100400720c */ /* 0x040fe20003f84070 */
[----:B------:R-:W-:Y:S01]  /*34a0*/  @!P1 IMAD.MOV R17, RZ, RZ, -R17 ;  /* 0x000000ffff119224 */ /* 0x000fe200078e0a11 */
[----:B------:R-:W-:Y:S01]  /*34b0*/  ISETP.GT.U32.AND P5, PT, R4, R14, PT ;  /* 0x0000000e0400720c */ /* 0x000fe20003fa4070 */
[----:B------:R-:W-:Y:S01]  /*34c0*/  IMAD.HI.U32 R9, R20, R18, RZ ;  /* 0x0000001214097227 */ /* 0x000fe200078e00ff */
[----:B------:R-:W-:-:S02]  /*34d0*/  ISETP.GT.U32.AND P1, PT, R4, R13, PT ;  /* 0x0000000d0400720c */ /* 0x000fc40003f24070 */
[C---:B------:R-:W-:Y:S01]  /*34e0*/  ISETP.GT.U32.AND P6, PT, R4.reuse, R12, PT ;  /* 0x0000000c0400720c */ /* 0x040fe20003fc4070 */
[----:B------:R-:W-:Y:S01]  /*34f0*/  IMAD.MOV R9, RZ, RZ, -R9 ;  /* 0x000000ffff097224 */ /* 0x000fe200078e0a09 */
[----:B------:R0:W-:Y:S01]  /*3500*/  STL [R1+0x1fc], R17 ;  /* 0x0001fc1101007387 */ /* 0x0001e20000100800 */
[C---:B------:R-:W-:Y:S01]  /*3510*/  IMAD R8, R4.reuse, R10, R8 ;  /* 0x0000000a04087224 */ /* 0x040fe200078e0208 */
[C---:B------:R-:W-:Y:S01]  /*3520*/  LOP3.LUT R10, R15.reuse, 0x18c, RZ, 0xfc, !PT ;  /* 0x0000018c0f0a7812 */ /* 0x040fe200078efcff */
[----:B------:R-:W-:Y:S01]  /*3530*/  IMAD R18, R4, R9, R18 ;  /* 0x0000000904127224 */ /* 0x000fe200078e0212 */
[----:B------:R-:W-:Y:S01]  /*3540*/  LOP3.LUT R9, R15, 0x18a, RZ, 0xfc, !PT ;  /* 0x0000018a0f097812 */ /* 0x000fe200078efcff */
[--C-:B------:R-:W-:Y:S01]  /*3550*/  @!P4 IMAD.IADD R16, R16, 0x1, -R4.reuse ;  /* 0x000000011010c824 */ /* 0x100fe200078e0a04 */
[----:B------:R-:W-:Y:S01]  /*3560*/  ISETP.GT.U32.AND P4, PT, R4, R8, PT ;  /* 0x000000080400720c */ /* 0x000fe20003f84070 */
[--C-:B------:R-:W-:Y:S01]  /*3570*/  @!P5 IMAD.IADD R14, R14, 0x1, -R4.reuse ;  /* 0x000000010e0ed824 */ /* 0x100fe200078e0a04 */
[----:B------:R-:W-:Y:S01]  /*3580*/  ISETP.GT.U32.AND P5, PT, R4, R18, PT ;  /* 0x000000120400720c */ /* 0x000fe20003fa4070 */
[--C-:B------:R-:W-:Y:S01]  /*3590*/  @!P1 IMAD.IADD R13, R13, 0x1, -R4.reuse ;  /* 0x000000010d0d9824 */ /* 0x100fe200078e0a04 */
[----:B------:R-:W-:Y:S01]  /*35a0*/  ISETP.GE.AND P1, PT, R23, RZ, PT ;  /* 0x000000ff1700720c */ /* 0x000fe20003f26270 */
[----:B------:R-:W-:Y:S01]  /*35b0*/  @!P6 IMAD.IADD R12, R12, 0x1, -R4 ;  /* 0x000000010c0ce824 */ /* 0x000fe200078e0a04 */
[----:B------:R-:W-:Y:S01]  /*35c0*/  IABS R23, R9 ;  /* 0x0000000900177213 */ /* 0x000fe20000000000 */
[----:B0-----:R-:W-:Y:S01]  /*35d0*/  IMAD.HI.U32 R17, R20, R22, RZ ;  /* 0x0000001614117227 */ /* 0x001fe200078e00ff */
[----:B------:R-:W-:-:S02]  /*35e0*/  IABS R21, R10 ;  /* 0x0000000a00157213 */ /* 0x000fc40000000000 */
[----:B------:R-:W-:Y:S01]  /*35f0*/  ISETP.GE.AND P6, PT, R0, RZ, PT ;  /* 0x000000ff0000720c */ /* 0x000fe20003fc6270 */
[----:B------:R-:W-:Y:S02]  /*3600*/  IMAD.MOV.U32 R25, RZ, RZ, R16 ;  /* 0x000000ffff197224 */ /* 0x000fe400078e0010 */
[--C-:B------:R-:W-:Y:S01]  /*3610*/  @!P4 IMAD.IADD R8, R8, 0x1, -R4.reuse ;  /* 0x000000010808c824 */ /* 0x100fe200078e0a04 */
[----:B------:R-:W-:Y:S01]  /*3620*/  ISETP.GE.AND P4, PT, R19, RZ, PT ;  /* 0x000000ff1300720c */ /* 0x000fe20003f86270 */
[----:B------:R-:W-:Y:S02]  /*3630*/  @!P5 IMAD.IADD R18, R18, 0x1, -R4 ;  /* 0x000000011212d824 */ /* 0x000fe400078e0a04 */
[----:B------:R-:W-:Y:S02]  /*3640*/  IMAD.MOV.U32 R19, RZ, RZ, R23 ;  /* 0x000000ffff137224 */ /* 0x000fe400078e0017 */
[----:B------:R-:W-:Y:S01]  /*3650*/  IMAD.MOV R17, RZ, RZ, -R17 ;  /* 0x000000ffff117224 */ /* 0x000fe200078e0a11 */
[----:B------:R-:W-:Y:S01]  /*3660*/  ISETP.GT.U32.AND P5, PT, R4, R18, PT ;  /* 0x000000120400720c */ /* 0x000fe20003fa4070 */
[----:B------:R-:W-:-:S04]  /*3670*/  IMAD.HI.U32 R16, R20, R19, RZ ;  /* 0x0000001314107227 */ /* 0x000fc800078e00ff */
[----:B------:R-:W-:Y:S02]  /*3680*/  IMAD.MOV.U32 R24, RZ, RZ, R12 ;  /* 0x000000ffff187224 */ /* 0x000fe400078e000c */
[----:B------:R-:W-:Y:S01]  /*3690*/  @!P0 IMAD.MOV R25, RZ, RZ, -R25 ;  /* 0x000000ffff198224 */ /* 0x000fe200078e0a19 */
[C---:B------:R-:W-:Y:S01]  /*36a0*/  ISETP.GT.U32.AND P0, PT, R4.reuse, R8, PT ;  /* 0x000000080400720c */ /* 0x040fe20003f04070 */
[----:B------:R-:W-:Y:S02]  /*36b0*/  IMAD.MOV R12, RZ, RZ, -R16 ;  /* 0x000000ffff0c7224 */ /* 0x000fe400078e0a10 */
[C---:B------:R-:W-:Y:S01]  /*36c0*/  IMAD R22, R4.reuse, R17, R22 ;  /* 0x0000001104167224 */ /* 0x040fe200078e0216 */
[----:B------:R0:W-:Y:S01]  /*36d0*/  STL [R1+0x200], R25 ;  /* 0x0002001901007387 */ /* 0x0001e20000100800 */
[----:B------:R-:W-:Y:S02]  /*36e0*/  IMAD R19, R4, R12, R19 ;  /* 0x0000000c04137224 */ /* 0x000fe400078e0213 */
[----:B------:R-:W-:-:S04]  /*36f0*/  IMAD.HI.U32 R0, R20, R21, RZ ;  /* 0x0000001514007227 */ /* 0x000fc800078e00ff */
[----:B------:R-:W-:Y:S01]  /*3700*/  @!P3 IMAD.MOV R24, RZ, RZ, -R24 ;  /* 0x000000ffff18b224 */ /* 0x000fe200078e0a18 */
[----:B------:R-:W-:Y:S01]  /*3710*/  ISETP.GT.U32.AND P3, PT, R4, R22, PT ;  /* 0x000000160400720c */ /* 0x000fe20003f64070 */
[----:B------:R-:W-:Y:S01]  /*3720*/  @!P5 IMAD.IADD R18, R18, 0x1, -R4 ;  /* 0x000000011212d824 */ /* 0x000fe200078e0a04 */
[----:B------:R-:W-:Y:S01]  /*3730*/  ISETP.GT.U32.AND P5, PT, R4, R19, PT ;  /* 0x000000130400720c */ /* 0x000fe20003fa4070 */
[----:B------:R-:W-:Y:S01]  /*3740*/  IMAD.MOV R0, RZ, RZ, -R0 ;  /* 0x000000ffff007224 */ /* 0x000fe200078e0a00 */
[----:B------:R-:W-:Y:S01]  /*3750*/  STL [R1+0x204], R24 ;  /* 0x0002041801007387 */ /* 0x000fe20000100800 */
[----:B------:R-:W-:Y:S01]  /*3760*/  @!P0 IMAD.IADD R8, R8, 0x1, -R4 ;  /* 0x0000000108088824 */ /* 0x000fe200078e0a04 */
[----:B------:R-:W-:Y:S01]  /*3770*/  ISETP.GE.AND P0, PT, R10, RZ, PT ;  /* 0x000000ff0a00720c */ /* 0x000fe20003f06270 */
[C---:B------:R-:W-:Y:S01]  /*3780*/  IMAD R21, R4.reuse, R0, R21 ;  /* 0x0000000004157224 */ /* 0x040fe200078e0215 */
[----:B------:R-:W-:Y:S01]  /*3790*/  LOP3.LUT R10, R15, 0x186, RZ, 0xfc, !PT ;  /* 0x000001860f0a7812 */ /* 0x000fe200078efcff */
[----:B------:R-:W-:Y:S01]  /*37a0*/  @!P2 IMAD.MOV R14, RZ, RZ, -R14 ;  /* 0x000000ffff0ea224 */ /* 0x000fe200078e0a0e */
[----:B------:R-:W-:Y:S01]  /*37b0*/  ISETP.GE.AND P2, PT, R11, RZ, PT ;  /* 0x000000ff0b00720c */ /* 0x000fe20003f46270 */
[----:B------:R-:W-:Y:S01]  /*37c0*/  @!P6 IMAD.MOV R13, RZ, RZ, -R13 ;  /* 0x000000ffff0de224 */ /* 0x000fe200078e0a0d */
[----:B------:R-:W-:Y:S01]  /*37d0*/  ISETP.GT.U32.AND P6, PT, R4, R21, PT ;  /* 0x000000150400720c */ /* 0x000fe20003fc4070 */
[----:B------:R-:W-:Y:S01]  /*37e0*/  IMAD.MOV.U32 R11, RZ, RZ, R8 ;  /* 0x000000ffff0b7224 */ /* 0x000fe200078e0008 */
[----:B------:R-:W-:Y:S01]  /*37f0*/  LOP3.LUT R0, R15, 0x188, RZ, 0xfc, !PT ;  /* 0x000001880f007812 */ /* 0x000fe200078efcff */
[--C-:B------:R-:W-:Y:S01]  /*3800*/  @!P3 IMAD.IADD R22, R22, 0x1, -R4.reuse ;  /* 0x000000011616b824 */ /* 0x100fe200078e0a04 */
[----:B------:R-:W-:Y:S01]  /*3810*/  ISETP.GE.AND P3, PT, R9, RZ, PT ;  /* 0x000000ff0900720c */ /* 0x000fe20003f66270 */
[----:B------:R-:W-:Y:S01]  /*3820*/  @!P1 IMAD.MOV R11, RZ, RZ, -R11 ;  /* 0x000000ffff0b9224 */ /* 0x000fe200078e0a0b */
[----:B------:R-:W-:Y:S01]  /*3830*/  IABS R9, R10 ;  /* 0x0000000a00097213 */ /* 0x000fe20000000000 */
[----:B------:R-:W-:Y:S01]  /*3840*/  @!P5 IMAD.IADD R19, R19, 0x1, -R4 ;  /* 0x000000011313d824 */ /* 0x000fe200078e0a04 */
[----:B------:R-:W-:Y:S01]  /*3850*/  STL [R1+0x208], R14 ;  /* 0x0002080e01007387 */ /* 0x000fe20000100800 */
[----:B------:R-:W-:Y:S01]  /*3860*/  IABS R16, R0 ;  /* 0x0000000000107213 */ /* 0x000fe20000000000 */
[----:B0-----:R-:W-:Y:S01]  /*3870*/  IMAD.MOV.U32 R25, RZ, RZ, R18 ;  /* 0x000000ffff197224 */ /* 0x001fe200078e0012 */
[----:B------:R-:W-:Y:S01]  /*3880*/  LOP3.LUT R8, R15, 0x182, RZ, 0xfc, !PT ;  /* 0x000001820f087812 */ /* 0x000fe200078efcff */
[----:B------:R0:W-:Y:S01]  /*3890*/  STL [R1+0x20c], R13 ;  /* 0x00020c0d01007387 */ /* 0x0001e20000100800 */
[C---:B------:R-:W-:Y:S01]  /*38a0*/  ISETP.GT.U32.AND P5, PT, R4.reuse, R19, PT ;  /* 0x000000130400720c */ /* 0x040fe20003fa4070 */
[----:B------:R-:W-:Y:S01]  /*38b0*/  @!P6 IMAD.IADD R21, R21, 0x1, -R4 ;  /* 0x000000011515e824 */ /* 0x000fe200078e0a04 */
[----:B------:R-:W-:Y:S01]  /*38c0*/  ISETP.GT.U32.AND P6, PT, R4, R22, PT ;  /* 0x000000160400720c */ /* 0x000fe20003fc4070 */
[----:B------:R1:W-:Y:S01]  /*38d0*/  STL [R1+0x210], R11 ;  /* 0x0002100b01007387 */ /* 0x0003e20000100800 */
[----:B------:R-:W-:-:S02]  /*38e0*/  IMAD.HI.U32 R12, R20, R16, RZ ;  /* 0x00000010140c7227 */ /* 0x000fc400078e00ff */
[C---:B------:R-:W-:Y:S02]  /*38f0*/  ISETP.GT.U32.AND P1, PT, R4.reuse, R21, PT ;  /* 0x000000150400720c */ /* 0x040fe40003f24070 */
[----:B------:R-:W-:Y:S01]  /*3900*/  IMAD.MOV R12, RZ, RZ, -R12 ;  /* 0x000000ffff0c7224 */ /* 0x000fe200078e0a0c */
[----:B0-----:R-:W-:Y:S01]  /*3910*/  LOP3.LUT R13, R15, 0x184, RZ, 0xfc, !PT ;  /* 0x000001840f0d7812 */ /* 0x001fe200078efcff */
[----:B------:R-:W-:Y:S02]  /*3920*/  @!P4 IMAD.MOV R25, RZ, RZ, -R25 ;  /* 0x000000ffff19c224 */ /* 0x000fe400078e0a19 */
[----:B------:R-:W-:Y:S01]  /*3930*/  IMAD R16, R4, R12, R16 ;  /* 0x0000000c04107224 */ /* 0x000fe200078e0210 */
[----:B------:R-:W-:Y:S01]  /*3940*/  IABS R17, R13 ;  /* 0x0000000d00117213 */ /* 0x000fe20000000000 */
[----:B-1----:R-:W-:Y:S01]  /*3950*/  IMAD.HI.U32 R11, R20, R9, RZ ;  /* 0x00000009140b7227 */ /* 0x002fe200078e00ff */
[----:B------:R-:W-:Y:S01]  /*3960*/  IABS R12, R8 ;  /* 0x00000008000c7213 */ /* 0x000fe20000000000 */
[----:B------:R-:W-:Y:S02]  /*3970*/  STL [R1+0x214], R25 ;  /* 0x0002141901007387 */ /* 0x000fe40000100800 */
[----:B------:R-:W-:-:S02]  /*3980*/  IMAD.MOV R11, RZ, RZ, -R11 ;  /* 0x000000ffff0b7224 */ /* 0x000fc400078e0a0b */
[--C-:B------:R-:W-:Y:S02]  /*3990*/  @!P5 IMAD.IADD R19, R19, 0x1, -R4.reuse ;  /* 0x000000011313d824 */ /* 0x100fe400078e0a04 */
[----:B------:R-:W-:Y:S01]  /*39a0*/  IMAD R9, R4, R11, R9 ;  /* 0x0000000b04097224 */ /* 0x000fe200078e0209 */
[----:B------:R-:W-:Y:S01]  /*39b0*/  LOP3.LUT R11, R15, 0x180, RZ, 0xfc, !PT ;  /* 0x000001800f0b7812 */ /* 0x000fe200078efcff */
[--C-:B------:R-:W-:Y:S01]  /*39c0*/  @!P6 IMAD.IADD R22, R22, 0x1, -R4.reuse ;  /* 0x000000011616e824 */ /* 0x100fe200078e0a04 */
[C---:B------:R-:W-:Y:S01]  /*39d0*/  ISETP.GT.U32.AND P6, PT, R4.reuse, R16, PT ;  /* 0x000000100400720c */ /* 0x040fe20003fc4070 */
[----:B------:R-:W-:Y:S01]  /*39e0*/  @!P1 IMAD.IADD R21, R21, 0x1, -R4 ;  /* 0x0000000115159824 */ /* 0x000fe200078e0a04 */
[----:B------:R-:W-:Y:S01]  /*39f0*/  ISETP.GT.U32.AND P5, PT, R4, R9, PT ;  /* 0x000000090400720c */ /* 0x000fe20003fa4070 */
[----:B------:R-:W-:Y:S01]  /*3a00*/  IMAD.HI.U32 R23, R20, R17, RZ ;  /* 0x0000001114177227 */ /* 0x000fe200078e00ff */
[----:B------:R-:W-:Y:S02]  /*3a10*/  IABS R14, R11 ;  /* 0x0000000b000e7213 */ /* 0x000fe40000000000 */
[----:B------:R-:W-:Y:S01]  /*3a20*/  ISETP.GE.AND P1, PT, R0, RZ, PT ;  /* 0x000000ff0000720c */ /* 0x000fe20003f26270 */
[----:B------:R-:W-:-:S02]  /*3a30*/  IMAD.MOV R23, RZ, RZ, -R23 ;  /* 0x000000ffff177224 */ /* 0x000fc400078e0a17 */
[----:B------:R-:W-:-:S04]  /*3a40*/  IMAD.HI.U32 R18, R20, R14, RZ ;  /* 0x0000000e14127227 */ /* 0x000fc800078e00ff */
[--C-:B------:R-:W-:Y:S01]  /*3a50*/  @!P6 IMAD.IADD R16, R16, 0x1, -R4.reuse ;  /* 0x000000011010e824 */ /* 0x100fe200078e0a04 */
[----:B------:R-:W-:Y:S01]  /*3a60*/  ISETP.GE.AND P6, PT, R10, RZ, PT ;  /* 0x000000ff0a00720c */ /* 0x000fe20003fc6270 */
[----:B------:R-:W-:Y:S01]  /*3a70*/  @!P5 IMAD.IADD R9, R9, 0x1, -R4 ;  /* 0x000000010909d824 */ /* 0x000fe200078e0a04 */
[----:B------:R-:W-:Y:S01]  /*3a80*/  LOP3.LUT R10, R15, 0x17e, RZ, 0xfc, !PT ;  /* 0x0000017e0f0a7812 */ /* 0x000fe200078efcff */
[----:B------:R-:W-:Y:S01]  /*3a90*/  IMAD.MOV R18, RZ, RZ, -R18 ;  /* 0x000000ffff127224 */ /* 0x000fe200078e0a12 */
[C---:B------:R-:W-:Y:S01]  /*3aa0*/  ISETP.GT.U32.AND P4, PT, R4.reuse, R16, PT ;  /* 0x000000100400720c */ /* 0x040fe20003f84070 */
[----:B------:R-:W-:Y:S01]  /*3ab0*/  @!P0 IMAD.MOV R21, RZ, RZ, -R21 ;  /* 0x000000ffff158224 */ /* 0x000fe200078e0a15 */
[----:B------:R-:W-:Y:S01]  /*3ac0*/  ISETP.GT.U32.AND P5, PT, R4, R9, PT ;  /* 0x000000090400720c */ /* 0x000fe20003fa4070 */
[----:B------:R-:W-:Y:S01]  /*3ad0*/  IMAD.HI.U32 R0, R20, R12, RZ ;  /* 0x0000000c14007227 */ /* 0x000fe200078e00ff */
[----:B------:R-:W-:-:S03]  /*3ae0*/  ISETP.GE.AND P0, PT, R13, RZ, PT ;  /* 0x000000ff0d00720c */ /* 0x000fc60003f06270 */
[C---:B------:R-:W-:Y:S02]  /*3af0*/  IMAD R13, R4.reuse, R18, R14 ;  /* 0x00000012040d7224 */ /* 0x040fe400078e020e */
[C---:B------:R-:W-:Y:S02]  /*3b00*/  IMAD R17, R4.reuse, R23, R17 ;  /* 0x0000001704117224 */ /* 0x040fe400078e0211 */
[----:B------:R-:W-:Y:S02]  /*3b10*/  IMAD.MOV.U32 R24, RZ, RZ, R22 ;  /* 0x000000ffff187224 */ /* 0x000fe400078e0016 */
[----:B------:R-:W-:Y:S02]  /*3b20*/  IMAD.MOV R0, RZ, RZ, -R0 ;  /* 0x000000ffff007224 */ /* 0x000fe400078e0a00 */
[----:B------:R-:W-:Y:S01]  /*3b30*/  @!P5 IMAD.IADD R9, R9, 0x1, -R4 ;  /* 0x000000010909d824 */ /* 0x000fe200078e0a04 */
[C---:B------:R-:W-:Y:S01]  /*3b40*/  ISETP.GT.U32.AND P5, PT, R4.reuse, R13, PT ;  /* 0x0000000d0400720c */ /* 0x040fe20003fa4070 */
[----:B------:R-:W-:Y:S01]  /*3b50*/  @!P2 IMAD.MOV R24, RZ, RZ, -R24 ;  /* 0x000000ffff18a224 */ /* 0x000fe200078e0a18 */
[C---:B------:R-:W-:Y:S01]  /*3b60*/  ISETP.GT.U32.AND P2, PT, R4.reuse, R17, PT ;  /* 0x000000110400720c */ /* 0x040fe20003f44070 */
[----:B------:R-:W-:Y:S01]  /*3b70*/  IMAD R12, R4, R0, R12 ;  /* 0x00000000040c7224 */ /* 0x000fe200078e020c */
[----:B------:R-:W-:Y:S01]  /*3b80*/  IABS R0, R10 ;  /* 0x0000000a00007213 */ /* 0x000fe20000000000 */
[----:B------:R-:W-:Y:S01]  /*3b90*/  @!P4 IMAD.IADD R16, R16, 0x1, -R4 ;  /* 0x000000011010c824 */ /* 0x000fe200078e0a04 */
[----:B------:R-:W-:Y:S01]  /*3ba0*/  ISETP.GE.AND P4, PT, R8, RZ, PT ;  /* 0x000000ff0800720c */ /* 0x000fe20003f86270 */
[----:B------:R-:W-:Y:S01]  /*3bb0*/  @!P3 IMAD.MOV R19, RZ, RZ, -R19 ;  /* 0x000000ffff13b224 */ /* 0x000fe200078e0a13 */
[----:B------:R-:W-:Y:S01]  /*3bc0*/  ISETP.GT.U32.AND P3, PT, R4, R12, PT ;  /* 0x0000000c0400720c */ /* 0x000fe20003f64070 */
[----:B------:R-:W-:Y:S01]  /*3bd0*/  IMAD.MOV.U32 R18, RZ, RZ, R16 ;  /* 0x000000ffff127224 */ /* 0x000fe200078e0010 */
[----:B------:R-:W-:Y:S01]  /*3be0*/  LOP3.LUT R8, R15, 0x17c, RZ, 0xfc, !PT ;  /* 0x0000017c0f087812 */ /* 0x000fe200078efcff */
[----:B------:R-:W-:Y:S01]  /*3bf0*/  STL [R1+0x21c], R24 ;  /* 0x00021c1801007387 */ /* 0x000fe20000100800 */
[----:B------:R-:W-:-:S02]  /*3c00*/  IMAD.HI.U32 R14, R20, R0, RZ ;  /* 0x00000000140e7227 */ /* 0x000fc400078e00ff */
[----:B------:R-:W-:Y:S01]  /*3c10*/  IABS R16, R8 ;  /* 0x0000000800107213 */ /* 0x000fe20000000000 */
[----:B------:R-:W-:Y:S01]  /*3c20*/  STL [R1+0x220], R21 ;  /* 0x0002201501007387 */ /* 0x000fe20000100800 */
[----:B------:R-:W-:Y:S02]  /*3c30*/  @!P1 IMAD.MOV R18, RZ, RZ, -R18 ;  /* 0x000000ffff129224 */ /* 0x000fe400078e0a12 */
[--C-:B------:R-:W-:Y:S01]  /*3c40*/  @!P5 IMAD.IADD R13, R13, 0x1, -R4.reuse ;  /* 0x000000010d0dd824 */ /* 0x100fe200078e0a04 */
[----:B------:R-:W-:Y:S01]  /*3c50*/  STL [R1+0x224], R19 ;  /* 0x0002241301007387 */ /* 0x000fe20000100800 */
[--C-:B------:R-:W-:Y:S01]  /*3c60*/  @!P2 IMAD.IADD R17, R17, 0x1, -R4.reuse ;  /* 0x000000011111a824 */ /* 0x100fe200078e0a04 */
[----:B------:R-:W-:Y:S01]  /*3c70*/  ISETP.GE.AND P2, PT, R11, RZ, PT ;  /* 0x000000ff0b00720c */ /* 0x000fe20003f46270 */
[----:B------:R-:W-:Y:S01]  /*3c80*/  @!P3 IMAD.IADD R12, R12, 0x1, -R4 ;  /* 0x000000010c0cb824 */ /* 0x000fe200078e0a04 */
[----:B------:R0:W-:Y:S01]  /*3c90*/  STL [R1+0x248], R18 ;  /* 0x0002481201007387 */ /* 0x0001e20000100800 */
[C---:B------:R-:W-:Y:S01]  /*3ca0*/  ISETP.GT.U32.AND P5, PT, R4.reuse, R13, PT ;  /* 0x0000000d0400720c */ /* 0x040fe20003fa4070 */
[----:B------:R-:W-:Y:S01]  /*3cb0*/  IMAD.MOV R14, RZ, RZ, -R14 ;  /* 0x000000ffff0e7224 */ /* 0x000fe200078e0a0e */
[----:B------:R-:W-:-:S02]  /*3cc0*/  ISETP.GT.U32.AND P1, PT, R4, R17, PT ;  /* 0x000000110400720c */ /* 0x000fc40003f24070 */
[C---:B------:R-:W-:Y:S01]  /*3cd0*/  ISETP.GT.U32.AND P3, PT, R4.reuse, R12, PT ;  /* 0x0000000c0400720c */ /* 0x040fe20003f64070 */
[----:B------:R-:W-:Y:S01]  /*3ce0*/  IMAD R0, R4, R14, R0 ;  /* 0x0000000e04007224 */ /* 0x000fe200078e0200 */
[----:B------:R-:W-:Y:S01]  /*3cf0*/  LOP3.LUT R11, R15, 0x17a, RZ, 0xfc, !PT ;  /* 0x0000017a0f0b7812 */ /* 0x000fe200078efcff */
[----:B0-----:R-:W-:-:S03]  /*3d00*/  IMAD.MOV.U32 R18, RZ, RZ, R9 ;  /* 0x000000ffff127224 */ /* 0x001fc600078e0009 */
[----:B------:R-:W-:Y:S01]  /*3d10*/  IABS R14, R11 ;  /* 0x0000000b000e7213 */ /* 0x000fe20000000000 */
[----:B------:R-:W-:-:S04]  /*3d20*/  IMAD.HI.U32 R9, R20, R16, RZ ;  /* 0x0000001014097227 */ /* 0x000fc800078e00ff */
[----:B------:R-:W-:Y:S02]  /*3d30*/  IMAD.MOV R9, RZ, RZ, -R9 ;  /* 0x000000ffff097224 */ /* 0x000fe400078e0a09 */
[----:B------:R-:W-:Y:S02]  /*3d40*/  @!P5 IMAD.IADD R13, R13, 0x1, -R4 ;  /* 0x000000010d0dd824 */ /* 0x000fe400078e0a04 */
[C---:B------:R-:W-:Y:S01]  /*3d50*/  IMAD R16, R4.reuse, R9, R16 ;  /* 0x0000000904107224 */ /* 0x040fe200078e0210 */
[----:B------:R-:W-:Y:S01]  /*3d60*/  LOP3.LUT R9, R15, 0x176, RZ, 0xfc, !PT ;  /* 0x000001760f097812 */ /* 0x000fe200078efcff */
[--C-:B------:R-:W-:Y:S01]  /*3d70*/  @!P1 IMAD.IADD R17, R17, 0x1, -R4.reuse ;  /* 0x0000000111119824 */ /* 0x100fe200078e0a04 */
[----:B------:R-:W-:Y:S01]  /*3d80*/  ISETP.GT.U32.AND P1, PT, R4, R0, PT ;  /* 0x000000000400720c */ /* 0x000fe20003f24070 */
[----:B------:R-:W-:Y:S01]  /*3d90*/  @!P3 IMAD.IADD R12, R12, 0x1, -R4 ;  /* 0x000000010c0cb824 */ /* 0x000fe200078e0a04 */
[----:B------:R-:W-:Y:S01]  /*3da0*/  ISETP.GT.U32.AND P5, PT, R4, R16, PT ;  /* 0x000000100400720c */ /* 0x000fe20003fa4070 */
[----:B------:R-:W-:Y:S01]  /*3db0*/  @!P6 IMAD.MOV R18, RZ, RZ, -R18 ;  /* 0x000000ffff12e224 */ /* 0x000fe200078e0a12 */
[----:B------:R-:W-:Y:S01]  /*3dc0*/  ISETP.GE.AND P3, PT, R8, RZ, PT ;  /* 0x000000ff0800720c */ /* 0x000fe20003f66270 */
[----:B------:R-:W-:Y:S01]  /*3dd0*/  IMAD.HI.U32 R19, R20, R14, RZ ;  /* 0x0000000e14137227 */ /* 0x000fe200078e00ff */
[----:B------:R-:W-:-:S02]  /*3de0*/  LOP3.LUT R8, R15, 0x178, RZ, 0xfc, !PT ;  /* 0x000001780f087812 */ /* 0x000fc400078efcff */
[----:B------:R-:W-:Y:S01]  /*3df0*/  ISETP.GE.AND P6, PT, R10, RZ, PT ;  /* 0x000000ff0a00720c */ /* 0x000fe20003fc6270 */
[----:B------:R-:W-:Y:S01]  /*3e00*/  IMAD.MOV.U32 R21, RZ, RZ, R17 ;  /* 0x000000ffff157224 */ /* 0x000fe200078e0011 */
[----:B------:R-:W-:Y:S01]  /*3e10*/  IABS R10, R8 ;  /* 0x00000008000a7213 */ /* 0x000fe20000000000 */
[----:B------:R-:W-:Y:S01]  /*3e20*/  IMAD.MOV R19, RZ, RZ, -R19 ;  /* 0x000000ffff137224 */ /* 0x000fe200078e0a13 */
[----:B------:R0:W-:Y:S01]  /*3e30*/  STL [R1+0x24c], R18 ;  /* 0x00024c1201007387 */ /* 0x0001e20000100800 */
[--C-:B------:R-:W-:Y:S01]  /*3e40*/  @!P1 IMAD.IADD R0, R0, 0x1, -R4.reuse ;  /* 0x0000000100009824 */ /* 0x100fe200078e0a04 */
[----:B------:R-:W-:Y:S01]  /*3e50*/  ISETP.GE.AND P1, PT, R11, RZ, PT ;  /* 0x000000ff0b00720c */ /* 0x000fe20003f26270 */
[----:B------:R-:W-:Y:S02]  /*3e60*/  @!P5 IMAD.IADD R16, R16, 0x1, -R4 ;  /* 0x000000011010d824 */ /* 0x000fe400078e0a04 */
[----:B------:R-:W-:Y:S01]  /*3e70*/  @!P0 IMAD.MOV R21, RZ, RZ, -R21 ;  /* 0x000000ffff158224 */ /* 0x000fe200078e0a15 */
[----:B------:R-:W-:Y:S01]  /*3e80*/  ISETP.GT.U32.AND P0, PT, R4, R0, PT ;  /* 0x000000000400720c */ /* 0x000fe20003f04070 */
[----:B------:R-:W-:Y:S01]  /*3e90*/  IMAD.HI.U32 R11, R20, R10, RZ ;  /* 0x0000000a140b7227 */ /* 0x000fe200078e00ff */
[----:B------:R-:W-:-:S02]  /*3ea0*/  ISETP.GT.U32.AND P5, PT, R4, R16, PT ;  /* 0x000000100400720c */ /* 0x000fc40003fa4070 */
[----:B0-----:R-:W-:Y:S01]  /*3eb0*/  IABS R18, R9 ;  /* 0x0000000900127213 */ /* 0x001fe20000000000 */
[C---:B------:R-:W-:Y:S01]  /*3ec0*/  IMAD R14, R4.reuse, R19, R14 ;  /* 0x00000013040e7224 */ /* 0x040fe200078e020e */
[----:B------:R-:W-:Y:S01]  /*3ed0*/  STL [R1+0x250], R21 ;  /* 0x0002501501007387 */ /* 0x000fe20000100800 */
[----:B------:R-:W-:Y:S02]  /*3ee0*/  IMAD.MOV.U32 R17, RZ, RZ, R12 ;  /* 0x000000ffff117224 */ /* 0x000fe400078e000c */
[----:B------:R-:W-:Y:S02]  /*3ef0*/  IMAD.MOV R11, RZ, RZ, -R11 ;  /* 0x000000ffff0b7224 */ /* 0x000fe400078e0a0b */
[----:B------:R-:W-:Y:S01]  /*3f00*/  @!P4 IMAD.MOV R17, RZ, RZ, -R17 ;  /* 0x000000ffff11c224 */ /* 0x000fe200078e0a11 */
[C---:B------:R-:W-:Y:S01]  /*3f10*/  ISETP.GT.U32.AND P4, PT, R4.reuse, R14, PT ;  /* 0x0000000e0400720c */ /* 0x040fe20003f84070 */
[----:B------:R-:W-:Y:S02]  /*3f20*/  IMAD R10, R4, R11, R10 ;  /* 0x0000000b040a7224 */ /* 0x000fe400078e020a */
[----:B------:R-:W-:Y:S01]  /*3f30*/  IMAD.HI.U32 R12, R20, R18, RZ ;  /* 0x00000012140c7227 */ /* 0x000fe200078e00ff */
[----:B------:R0:W-:Y:S03]  /*3f40*/  STL [R1+0x260], R17 ;  /* 0x0002601101007387 */ /* 0x0001e60000100800 */
[----:B------:R-:W-:Y:S01]  /*3f50*/  @!P5 IMAD.IADD R16, R16, 0x1, -R4 ;  /* 0x000000011010d824 */ /* 0x000fe200078e0a04 */
[----:B------:R-:W-:Y:S01]  /*3f60*/  ISETP.GT.U32.AND P5, PT, R4, R10, PT ;  /* 0x0000000a0400720c */ /* 0x000fe20003fa4070 */
[----:B------:R-:W-:-:S02]  /*3f70*/  IMAD.MOV R12, RZ, RZ, -R12 ;  /* 0x000000ffff0c7224 */ /* 0x000fc400078e0a0c */
[----:B------:R-:W-:Y:S01]  /*3f80*/  @!P0 IMAD.IADD R0, R0, 0x1, -R4 ;  /* 0x0000000100008824 */ /* 0x000fe200078e0a04 */
[----:B------:R-:W-:Y:S01]  /*3f90*/  ISETP.GE.AND P0, PT, R9, RZ, PT ;  /* 0x000000ff0900720c */ /* 0x000fe20003f06270 */
[----:B------:R-:W-:Y:S01]  /*3fa0*/  IMAD R18, R4, R12, R18 ;  /* 0x0000000c04127224 */ /* 0x000fe200078e0212 */
[C---:B------:R-:W-:Y:S01]  /*3fb0*/  LOP3.LUT R12, R15.reuse, 0x172, RZ, 0xfc, !PT ;  /* 0x000001720f0c7812 */ /* 0x040fe200078efcff */
[----:B------:R-:W-:Y:S02]  /*3fc0*/  IMAD.MOV.U32 R19, RZ, RZ, R0 ;  /* 0x000000ffff137224 */ /* 0x000fe400078e0000 */
[--C-:B------:R-:W-:Y:S01]  /*3fd0*/  @!P4 IMAD.IADD R14, R14, 0x1, -R4.reuse ;  /* 0x000000010e0ec824 */ /* 0x100fe200078e0a04 */
[----:B------:R-:W-:Y:S01]  /*3fe0*/  IABS R11, R12 ;  /* 0x0000000c000b7213 */ /* 0x000fe20000000000 */
[----:B------:R-:W-:Y:S01]  /*3ff0*/  @!P6 IMAD.MOV R19, RZ, RZ, -R19 ;  /* 0x000000ffff13e224 */ /* 0x000fe200078e0a13 */
[C---:B------:R-:W-:Y:S01]  /*4000*/  ISETP.GT.U32.AND P6, PT, R4.reuse, R18, PT ;  /* 0x000000120400720c */ /* 0x040fe20003fc4070 */
[----:B------:R-:W-:Y:S01]  /*4010*/  @!P2 IMAD.MOV R13, RZ, RZ, -R13 ;  /* 0x000000ffff0da224 */ /* 0x000fe200078e0a0d */
[----:B------:R-:W-:Y:S01]  /*4020*/  ISETP.GT.U32.AND P4, PT, R4, R14, PT ;  /* 0x0000000e0400720c */ /* 0x000fe20003f84070 */
[----:B------:R-:W-:Y:S01]  /*4030*/  @!P5 IMAD.IADD R10, R10, 0x1, -R4 ;  /* 0x000000010a0ad824 */ /* 0x000fe200078e0a04 */
[----:B------:R-:W-:Y:S01]  /*4040*/  ISETP.GE.AND P2, PT, R8, RZ, PT ;  /* 0x000000ff0800720c */ /* 0x000fe20003f46270 */
[----:B0-----:R-:W-:Y:S01]  /*4050*/  IMAD.MOV.U32 R17, RZ, RZ, R16 ;  /* 0x000000ffff117224 */ /* 0x001fe200078e0010 */
[----:B------:R0:W-:Y:S01]  /*4060*/  STL [R1+0x264], R13 ;  /* 0x0002640d01007387 */ /* 0x0001e20000100800 */
[----:B------:R-:W-:-:S02]  /*4070*/  LOP3.LUT R8, R15, 0x170, RZ, 0xfc, !PT ;  /* 0x000001700f087812 */ /* 0x000fc400078efcff */
[----:B------:R-:W-:Y:S01]  /*4080*/  ISETP.GT.U32.AND P5, PT, R4, R10, PT ;  /* 0x0000000a0400720c */ /* 0x000fe20003fa4070 */
[----:B------:R-:W-:Y:S01]  /*4090*/  @!P3 IMAD.MOV R17, RZ, RZ, -R17 ;  /* 0x000000ffff11b224 */ /* 0x000fe200078e0a11 */
[----:B------:R-:W-:Y:S01]  /*40a0*/  STL [R1+0x268], R19 ;  /* 0x0002681301007387 */ /* 0x000fe20000100800 */
[----:B------:R-:W-:Y:S01]  /*40b0*/  IABS R0, R8 ;  /* 0x0000000800007213 */ /* 0x000fe20000000000 */
[--C-:B------:R-:W-:Y:S02]  /*40c0*/  @!P6 IMAD.IADD R18, R18, 0x1, -R4.reuse ;  /* 0x000000011212e824 */ /* 0x100fe400078e0a04 */
[----:B------:R-:W-:Y:S01]  /*40d0*/  @!P4 IMAD.IADD R14, R14, 0x1, -R4 ;  /* 0x000000010e0ec824 */ /* 0x000fe200078e0a04 */
[----:B0-----:R-:W-:Y:S01]  /*40e0*/  LOP3.LUT R13, R15, 0x174, RZ, 0xfc, !PT ;  /* 0x000001740f0d7812 */ /* 0x001fe200078efcff */
[----:B------:R0:W-:Y:S01]  /*40f0*/  STL [R1+0x26c], R17 ;  /* 0x00026c1101007387 */ /* 0x0001e20000100800 */
[----:B------:R-:W-:Y:S01]  /*4100*/  ISETP.GE.AND P4, PT, R12, RZ, PT ;  /* 0x000000ff0c00720c */ /* 0x000fe20003f86270 */
[----:B------:R-:W-:Y:S01]  /*4110*/  IMAD.HI.U32 R12, R20, R11, RZ ;  /* 0x0000000b140c7227 */ /* 0x000fe200078e00ff */
[----:B------:R-:W-:-:S02]  /*4120*/  IABS R9, R13 ;  /* 0x0000000d00097213 */ /* 0x000fc40000000000 */
[----:B------:R-:W-:Y:S01]  /*4130*/  ISETP.GT.U32.AND P6, PT, R4, R18, PT ;  /* 0x000000120400720c */ /* 0x000fe20003fc4070 */
[----:B------:R-:W-:Y:S01]  /*4140*/  IMAD.MOV R12, RZ, RZ, -R12 ;  /* 0x000000ffff0c7224 */ /* 0x000fe200078e0a0c */
[----:B------:R-:W-:Y:S01]  /*4150*/  ISETP.GE.AND P3, PT, R13, RZ, PT ;  /* 0x000000ff0d00720c */ /* 0x000fe20003f66270 */
[----:B------:R-:W-:-:S04]  /*4160*/  IMAD.HI.U32 R16, R20, R9, RZ ;  /* 0x0000000914107227 */ /* 0x000fc800078e00ff */
[----:B0-----:R-:W-:Y:S02]  /*4170*/  IMAD.MOV.U32 R17, RZ, RZ, R14 ;  /* 0x000000ffff117224 */ /* 0x001fe400078e000e */
[----:B------:R-:W-:Y:S02]  /*4180*/  IMAD.MOV R16, RZ, RZ, -R16 ;  /* 0x000000ffff107224 */ /* 0x000fe400078e0a10 */
[----:B------:R-:W-:Y:S02]  /*4190*/  @!P5 IMAD.IADD R10, R10, 0x1, -R4 ;  /* 0x000000010a0ad824 */ /* 0x000fe400078e0a04 */
[----:B------:R-:W-:Y:S01]  /*41a0*/  @!P1 IMAD.MOV R17, RZ, RZ, -R17 ;  /* 0x000000ffff119224 */ /* 0x000fe200078e0a11 */
[----:B------:R-:W-:Y:S01]  /*41b0*/  ISETP.GE.AND P1, PT, R8, RZ, PT ;  /* 0x000000ff0800720c */ /* 0x000fe20003f26270 */
[C---:B------:R-:W-:Y:S02]  /*41c0*/  IMAD R9, R4.reuse, R16, R9 ;  /* 0x0000001004097224 */ /* 0x040fe400078e0209 */
[C---:B------:R-:W-:Y:S01]  /*41d0*/  IMAD R8, R4.reuse, R12, R11 ;  /* 0x0000000c04087224 */ /* 0x040fe200078e020b */
[C---:B------:R-:W-:Y:S01]  /*41e0*/  LOP3.LUT R11, R15.reuse, 0x16a, RZ, 0xfc, !PT ;  /* 0x0000016a0f0b7812 */ /* 0x040fe200078efcff */
[----:B------:R-:W-:Y:S01]  /*41f0*/  IMAD.MOV.U32 R14, RZ, RZ, R10 ;  /* 0x000000ffff0e7224 */ /* 0x000fe200078e000a */
[----:B------:R-:W-:Y:S01]  /*4200*/  ISETP.GT.U32.AND P5, PT, R4, R9, PT ;  /* 0x000000090400720c */ /* 0x000fe20003fa4070 */
[----:B------:R-:W-:Y:S01]  /*4210*/  IMAD.HI.U32 R13, R20, R0, RZ ;  /* 0x00000000140d7227 */ /* 0x000fe200078e00ff */
[C---:B------:R-:W-:Y:S01]  /*4220*/  LOP3.LUT R10, R15.reuse, 0x16c, RZ, 0xfc, !PT ;  /* 0x0000016c0f0a7812 */ /* 0x040fe200078efcff */
[----:B------:R0:W-:Y:S01]  /*4230*/  STL [R1+0x270], R17 ;  /* 0x0002701101007387 */ /* 0x0001e20000100800 */
[----:B------:R-:W-:Y:S01]  /*4240*/  IABS R16, R11 ;  /* 0x0000000b00107213 */ /* 0x000fe20000000000 */
[----:B------:R-:W-:Y:S01]  /*4250*/  @!P2 IMAD.MOV R14, RZ, RZ, -R14 ;  /* 0x000000ffff0ea224 */ /* 0x000fe200078e0a0e */
[----:B------:R-:W-:Y:S01]  /*4260*/  ISETP.GT.U32.AND P2, PT, R4, R8, PT ;  /* 0x000000080400720c */ /* 0x000fe20003f44070 */
[----:B------:R-:W-:Y:S01]  /*4270*/  IMAD.MOV R13, RZ, RZ, -R13 ;  /* 0x000000ffff0d7224 */ /* 0x000fe200078e0a0d */
[C---:B------:R-:W-:Y:S01]  /*4280*/  LOP3.LUT R12, R15.reuse, 0x168, RZ, 0xfc, !PT ;  /* 0x000001680f0c7812 */ /* 0x040fe200078efcff */
[----:B------:R-:W-:Y:S01]  /*4290*/  @!P6 IMAD.IADD R18, R18, 0x1, -R4 ;  /* 0x000000011212e824 */ /* 0x000fe200078e0a04 */
[----:B------:R1:W-:Y:S01]  /*42a0*/  STL [R1+0x274], R14 ;  /* 0x0002740e01007387 */ /* 0x0003e20000100800 */
[C---:B------:R-:W-:Y:S01]  /*42b0*/  IMAD R0, R4.reuse, R13, R0 ;  /* 0x0000000d04007224 */ /* 0x040fe200078e0200 */
[----:B------:R-:W-:Y:S01]  /*42c0*/  LOP3.LUT R13, R15, 0x16e, RZ, 0xfc, !PT ;  /* 0x0000016e0f0d7812 */ /* 0x000fe200078efcff */
[----:B------:R-:W-:Y:S01]  /*42d0*/  IMAD.MOV.U32 R21, RZ, RZ, R18 ;  /* 0x000000ffff157224 */ /* 0x000fe200078e0012 */
[----:B0-----:R-:W-:Y:S01]  /*42e0*/  IABS R17, R12 ;  /* 0x0000000c00117213 */ /* 0x001fe20000000000 */
[--C-:B------:R-:W-:Y:S01]  /*42f0*/  @!P5 IMAD.IADD R9, R9, 0x1, -R4.reuse ;  /* 0x000000010909d824 */ /* 0x100fe200078e0a04 */
[----:B------:R-:W-:Y:S01]  /*4300*/  ISETP.GE.AND P6, PT, R13, RZ, PT ;  /* 0x000000ff0d00720c */ /* 0x000fe20003fc6270 */
[----:B------:R-:W-:Y:S01]  /*4310*/  @!P0 IMAD.MOV R21, RZ, RZ, -R21 ;  /* 0x000000ffff158224 */ /* 0x000fe200078e0a15 */
[----:B------:R-:W-:Y:S01]  /*4320*/  ISETP.GT.U32.AND P0, PT, R4, R0, PT ;  /* 0x000000000400720c */ /* 0x000fe20003f04070 */
[----:B------:R-:W-:Y:S01]  /*4330*/  @!P2 IMAD.IADD R8, R8, 0x1, -R4 ;  /* 0x000000010808a824 */ /* 0x000fe200078e0a04 */
[----:B------:R-:W-:-:S02]  /*4340*/  ISETP.GT.U32.AND P5, PT, R4, R9, PT ;  /* 0x000000090400720c */ /* 0x000fc40003fa4070 */
[----:B------:R-:W-:Y:S01]  /*4350*/  IABS R13, R13 ;  /* 0x0000000d000d7213 */ /* 0x000fe20000000000 */
[----:B------:R0:W-:Y:S01]  /*4360*/  STL [R1+0x278], R21 ;  /* 0x0002781501007387 */ /* 0x0001e20000100800 */
[----:B------:R-:W-:Y:S02]  /*4370*/  ISETP.GT.U32.AND P2, PT, R4, R8, PT ;  /* 0x000000080400720c */ /* 0x000fe40003f44070 */
[----:B-1----:R-:W-:Y:S01]  /*4380*/  IABS R14, R10 ;  /* 0x0000000a000e7213 */ /* 0x002fe20000000000 */
[----:B------:R-:W-:-:S04]  /*4390*/  IMAD.HI.U32 R18, R20, R13, RZ ;  /* 0x0000000d14127227 */ /* 0x000fc800078e00ff */
[----:B------:R-:W-:Y:S02]  /*43a0*/  @!P0 IMAD.IADD R0, R0, 0x1, -R4 ;  /* 0x0000000100008824 */ /* 0x000fe400078e0a04 */
[----:B------:R-:W-:Y:S02]  /*43b0*/  IMAD.MOV R18, RZ, RZ, -R18 ;  /* 0x000000ffff127224 */ /* 0x000fe400078e0a12 */
[----:B------:R-:W-:Y:S01]  /*43c0*/  @!P5 IMAD.IADD R9, R9, 0x1, -R4 ;  /* 0x000000010909d824 */ /* 0x000fe200078e0a04 */
[----:B------:R-:W-:Y:S01]  /*43d0*/  ISETP.GT.U32.AND P0, PT, R4, R0, PT ;  /* 0x000000000400720c */ /* 0x000fe20003f04070 */
[----:B0-----:R-:W-:Y:S01]  /*43e0*/  IMAD.HI.U32 R21, R20, R16, RZ ;  /* 0x0000001014157227 */ /* 0x001fe200078e00ff */
[----:B------:R-:W-:Y:S02]  /*43f0*/  ISETP.GE.AND P5, PT, R10, RZ, PT ;  /* 0x000000ff0a00720c */ /* 0x000fe40003fa6270 */
[----:B------:R-:W-:Y:S01]  /*4400*/  LOP3.LUT R10, R15, 0x166, RZ, 0xfc, !PT ;  /* 0x000001660f0a7812 */ /* 0x000fe200078efcff */
[----:B------:R-:W-:-:S02]  /*4410*/  IMAD R13, R4, R18, R13 ;  /* 0x00000012040d7224 */ /* 0x000fc400078e020d */
[----:B------:R-:W-:Y:S02]  /*4420*/  @!P2 IMAD.IADD R8, R8, 0x1, -R4 ;  /* 0x000000010808a824 */ /* 0x000fe400078e0a04 */
[----:B------:R-:W-:Y:S01]  /*4430*/  IMAD.HI.U32 R19, R20, R14, RZ ;  /* 0x0000000e14137227 */ /* 0x000fe200078e00ff */
[----:B------:R-:W-:-:S03]  /*4440*/  ISETP.GT.U32.AND P2, PT, R4, R13, PT ;  /* 0x0000000d0400720c */ /* 0x000fc60003f44070 */
[----:B------:R-:W-:Y:S02]  /*4450*/  IMAD.MOV.U32 R23, RZ, RZ, R9 ;  /* 0x000000ffff177224 */ /* 0x000fe400078e0009 */
[----:B------:R-:W-:Y:S02]  /*4460*/  IMAD.MOV R21, RZ, RZ, -R21 ;  /* 0x000000ffff157224 */ /* 0x000fe400078e0a15 */
[----:B------:R-:W-:Y:S02]  /*4470*/  IMAD.MOV.U32 R22, RZ, RZ, R8 ;  /* 0x000000ffff167224 */ /* 0x000fe400078e0008 */
[----:B------:R-:W-:Y:S02]  /*4480*/  IMAD.MOV R19, RZ, RZ, -R19 ;  /* 0x000000ffff137224 */ /* 0x000fe400078e0a13 */
[----:B------:R-:W-:-:S04]  /*4490*/  IMAD.HI.U32 R18, R20, R17, RZ ;  /* 0x0000001114127227 */ /* 0x000fc800078e00ff */
[----:B------:R-:W-:Y:S02]  /*44a0*/  @!P3 IMAD.MOV R23, RZ, RZ, -R23 ;  /* 0x000000ffff17b224 */ /* 0x000fe400078e0a17 */
[----:B------:R-:W-:Y:S01]  /*44b0*/  @!P4 IMAD.MOV R22, RZ, RZ, -R22 ;  /* 0x000000ffff16c224 */ /* 0x000fe200078e0a16 */
[----:B------:R-:W-:Y:S01]  /*44c0*/  ISETP.GE.AND P4, PT, R11, RZ, PT ;  /* 0x000000ff0b00720c */ /* 0x000fe20003f86270 */
[C---:B------:R-:W-:Y:S01]  /*44d0*/  IMAD R9, R4.reuse, R21, R16 ;  /* 0x0000001504097224 */ /* 0x040fe200078e0210 */
[----:B------:R-:W-:Y:S01]  /*44e0*/  STL [R1+0x27c], R23 ;  /* 0x00027c1701007387 */ /* 0x000fe20000100800 */
[----:B------:R-:W-:Y:S01]  /*44f0*/  IMAD R14, R4, R19, R14 ;  /* 0x00000013040e7224 */ /* 0x000fe200078e020e */
[----:B------:R-:W-:Y:S01]  /*4500*/  LOP3.LUT R11, R15, 0x164, RZ, 0xfc, !PT ;  /* 0x000001640f0b7812 */ /* 0x000fe200078efcff */
[----:B------:R-:W-:Y:S01]  /*4510*/  IMAD.MOV R18, RZ, RZ, -R18 ;  /* 0x000000ffff127224 */ /* 0x000fe200078e0a12 */
[----:B------:R0:W-:Y:S01]  /*4520*/  STL [R1+0x284], R22 ;  /* 0x0002841601007387 */ /* 0x0001e20000100800 */
[--C-:B------:R-:W-:Y:S01]  /*4530*/  @!P0 IMAD.IADD R0, R0, 0x1, -R4.reuse ;  /* 0x0000000100008824 */ /* 0x100fe200078e0a04 */
[C---:B------:R-:W-:Y:S01]  /*4540*/  ISETP.GT.U32.AND P0, PT, R4.reuse, R9, PT ;  /* 0x000000090400720c */ /* 0x040fe20003f04070 */
[C---:B------:R-:W-:Y:S01]  /*4550*/  IMAD R8, R4.reuse, R18, R17 ;  /* 0x0000001204087224 */ /* 0x040fe200078e0211 */
[----:B------:R-:W-:Y:S01]  /*4560*/  ISETP.GT.U32.AND P3, PT, R4, R14, PT ;  /* 0x0000000e0400720c */ /* 0x000fe20003f64070 */
[----:B------:R-:W-:Y:S01]  /*4570*/  @!P2 IMAD.IADD R13, R13, 0x1, -R4 ;  /* 0x000000010d0da824 */ /* 0x000fe200078e0a04 */
[----:B------:R-:W-:-:S02]  /*4580*/  IABS R17, R10 ;  /* 0x0000000a00117213 */ /* 0x000fc40000000000 */
[----:B------:R-:W-:Y:S01]  /*4590*/  IABS R18, R11 ;  /* 0x0000000b00127213 */ /* 0x000fe20000000000 */
[----:B0-----:R-:W-:Y:S01]  /*45a0*/  IMAD.MOV.U32 R22, RZ, RZ, R0 ;  /* 0x000000ffff167224 */ /* 0x001fe200078e0000 */
[----:B------:R-:W-:Y:S01]  /*45b0*/  ISETP.GT.U32.AND P2, PT, R4, R13, PT ;  /* 0x0000000d0400720c */ /* 0x000fe20003f44070 */
[----:B------:R-:W-:Y:S01]  /*45c0*/  IMAD.HI.U32 R19, R20, R17, RZ ;  /* 0x0000001114137227 */ /* 0x000fe200078e00ff */
[C---:B------:R-:W-:Y:S02]  /*45d0*/  LOP3.LUT R16, R15.reuse, 0x162, RZ, 0xfc, !PT ;  /* 0x000001620f107812 */ /* 0x040fe400078efcff */
[----:B------:R-:W-:Y:S01]  /*45e0*/  LOP3.LUT R23, R15, 0x154, RZ, 0xfc, !PT ;  /* 0x000001540f177812 */ /* 0x000fe200078efcff */
[----:B------:R-:W-:Y:S01]  /*45f0*/  @!P1 IMAD.MOV R22, RZ, RZ, -R22 ;  /* 0x000000ffff169224 */ /* 0x000fe200078e0a16 */
[----:B------:R-:W-:Y:S01]  /*4600*/  ISETP.GT.U32.AND P1, PT, R4, R8, PT ;  /* 0x000000080400720c */ /* 0x000fe20003f24070 */
[--C-:B------:R-:W-:Y:S01]  /*4610*/  @!P0 IMAD.IADD R9, R9, 0x1, -R4.reuse ;  /* 0x0000000109098824 */ /* 0x100fe200078e0a04 */
[----:B------:R-:W-:Y:S01]  /*4620*/  IABS R0, R16 ;  /* 0x0000001000007213 */ /* 0x000fe20000000000 */
[--C-:B------:R-:W-:Y:S01]  /*4630*/  @!P3 IMAD.IADD R14, R14, 0x1, -R4.reuse ;  /* 0x000000010e0eb824 */ /* 0x100fe200078e0a04 */
[----:B------:R0:W-:Y:S01]  /*4640*/  STL [R1+0x288], R22 ;  /* 0x0002881601007387 */ /* 0x0001e20000100800 */
[----:B------:R-:W-:Y:S01]  /*4650*/  IMAD.MOV R19, RZ, RZ, -R19 ;  /* 0x000000ffff137224 */ /* 0x000fe200078e0a13 */
[C---:B------:R-:W-:Y:S01]  /*4660*/  ISETP.GT.U32.AND P0, PT, R4.reuse, R9, PT ;  /* 0x000000090400720c */ /* 0x040fe20003f04070 */
[----:B------:R-:W-:Y:S01]  /*4670*/  @!P2 IMAD.IADD R13, R13, 0x1, -R4 ;  /* 0x000000010d0da824 */ /* 0x000fe200078e0a04 */
[C---:B------:R-:W-:Y:S01]  /*4680*/  ISETP.GT.U32.AND P3, PT, R4.reuse, R14, PT ;  /* 0x0000000e0400720c */ /* 0x040fe20003f64070 */
[----:B------:R-:W-:Y:S01]  /*4690*/  IMAD R17, R4, R19, R17 ;  /* 0x0000001304117224 */ /* 0x000fe200078e0211 */
[----:B------:R-:W-:Y:S01]  /*46a0*/  ISETP.GE.AND P2, PT, R12, RZ, PT ;  /* 0x000000ff0c00720c */ /* 0x000fe20003f46270 */
[----:B------:R-:W-:Y:S01]  /*46b0*/  IMAD.HI.U32 R12, R20, R18, RZ ;  /* 0x00000012140c7227 */ /* 0x000fe200078e00ff */
[----:B------:R-:W-:-:S03]  /*46c0*/  IABS R24, R23 ;  /* 0x0000001700187213 */ /* 0x000fc60000000000 */
[----:B------:R-:W-:Y:S02]  /*46d0*/  @!P1 IMAD.IADD R8, R8, 0x1, -R4 ;  /* 0x0000000108089824 */ /* 0x000fe400078e0a04 */
[----:B------:R-:W-:Y:S02]  /*46e0*/  IMAD.MOV R12, RZ, RZ, -R12 ;  /* 0x000000ffff0c7224 */ /* 0x000fe400078e0a0c */
[--C-:B------:R-:W-:Y:S01]  /*46f0*/  @!P0 IMAD.IADD R9, R9, 0x1, -R4.reuse ;  /* 0x0000000109098824 */ /* 0x100fe200078e0a04 */
[----:B------:R-:W-:Y:S01]  /*4700*/  ISETP.GT.U32.AND P1, PT, R4, R8, PT ;  /* 0x000000080400720c */ /* 0x000fe20003f24070 */
[----:B------:R-:W-:Y:S01]  /*4710*/  @!P3 IMAD.IADD R14, R14, 0x1, -R4 ;  /* 0x000000010e0eb824 */ /* 0x000fe200078e0a04 */
[----:B------:R-:W-:Y:S01]  /*4720*/  ISETP.GE.AND P0, PT, R16, RZ, PT ;  /* 0x000000ff1000720c */ /* 0x000fe20003f06270 */
[----:B0-----:R-:W-:Y:S01]  /*4730*/  IMAD.MOV.U32 R22, RZ, RZ, R13 ;  /* 0x000000ffff167224 */ /* 0x001fe200078e000d */
[C---:B------:R-:W-:Y:S01]  /*4740*/  ISETP.GT.U32.AND P3, PT, R4.reuse, R17, PT ;  /* 0x000000110400720c */ /* 0x040fe20003f64070 */
[----:B------:R-:W-:-:S02]  /*4750*/  IMAD R16, R4, R12, R18 ;  /* 0x0000000c04107224 */ /* 0x000fc400078e0212 */
[----:B------:R-:W-:-:S04]  /*4760*/  IMAD.HI.U32 R13, R20, R0, RZ ;  /* 0x00000000140d7227 */ /* 0x000fc800078e00ff */
[----:B------:R-:W-:Y:S02]  /*4770*/  IMAD.MOV.U32 R21, RZ, RZ, R14 ;  /* 0x000000ffff157224 */ /* 0x000fe400078e000e */
[----:B------:R-:W-:Y:S01]  /*4780*/  @!P1 IMAD.IADD R8, R8, 0x1, -R4 ;  /* 0x0000000108089824 */ /* 0x000fe200078e0a04 */
[C---:B------:R-:W-:Y:S01]  /*4790*/  ISETP.GT.U32.AND P1, PT, R4.reuse, R16, PT ;  /* 0x000000100400720c */ /* 0x040fe20003f24070 */
[----:B------:R-:W-:Y:S02]  /*47a0*/  IMAD.MOV R13, RZ, RZ, -R13 ;  /* 0x000000ffff0d7224 */ /* 0x000fe400078e0a0d */
[----:B------:R-:W-:Y:S01]  /*47b0*/  @!P5 IMAD.MOV R21, RZ, RZ, -R21 ;  /* 0x000000ffff15d224 */ /* 0x000fe200078e0a15 */
[----:B------:R-:W-:Y:S01]  /*47c0*/  ISETP.GE.AND P5, PT, R11, RZ, PT ;  /* 0x000000ff0b00720c */ /* 0x000fe20003fa6270 */
[----:B------:R-:W-:Y:S01]  /*47d0*/  IMAD R11, R4, R13, R0 ;  /* 0x0000000d040b7224 */ /* 0x000fe200078e0200 */
[C---:B------:R-:W-:Y:S01]  /*47e0*/  LOP3.LUT R0, R15.reuse, 0x160, RZ, 0xfc, !PT ;  /* 0x000001600f007812 */ /* 0x040fe200078efcff */
[----:B------:R-:W-:Y:S01]  /*47f0*/  IMAD.MOV.U32 R14, RZ, RZ, R9 ;  /* 0x000000ffff0e7224 */ /* 0x000fe200078e0009 */
[----:B------:R-:W-:Y:S01]  /*4800*/  LOP3.LUT R9, R15, 0x15e, RZ, 0xfc, !PT ;  /* 0x0000015e0f097812 */ /* 0x000fe200078efcff */
[----:B------:R-:W-:Y:S01]  /*4810*/  @!P6 IMAD.MOV R22, RZ, RZ, -R22 ;  /* 0x000000ffff16e224 */ /* 0x000fe200078e0a16 */
[----:B------:R-:W-:Y:S01]  /*4820*/  ISETP.GE.AND P6, PT, R10, RZ, PT ;  /* 0x000000ff0a00720c */ /* 0x000fe20003fc6270 */
[----:B------:R-:W-:Y:S01]  /*4830*/  @!P4 IMAD.MOV R14, RZ, RZ, -R14 ;  /* 0x000000ffff0ec224 */ /* 0x000fe200078e0a0e */
[----:B------:R-:W-:Y:S01]  /*4840*/  ISETP.GE.AND P4, PT, R0, RZ, PT ;  /* 0x000000ff0000720c */ /* 0x000fe20003f86270 */
[----:B------:R-:W-:Y:S01]  /*4850*/  @!P3 IMAD.IADD R17, R17, 0x1, -R4 ;  /* 0x000000011111b824 */ /* 0x000fe200078e0a04 */
[----:B------:R-:W-:Y:S01]  /*4860*/  IABS R0, R0 ;  /* 0x0000000000007213 */ /* 0x000fe20000000000 */
[----:B------:R-:W-:Y:S01]  /*4870*/  IMAD.MOV.U32 R10, RZ, RZ, R8 ;  /* 0x000000ffff0a7224 */ /* 0x000fe200078e0008 */
[----:B------:R-:W-:Y:S01]  /*4880*/  STL [R1+0x28c], R22 ;  /* 0x00028c1601007387 */ /* 0x000fe20000100800 */
[----:B------:R-:W-:Y:S01]  /*4890*/  @!P1 IMAD.IADD R16, R16, 0x1, -R4 ;  /* 0x0000000110109824 */ /* 0x000fe200078e0a04 */
[----:B------:R-:W-:Y:S01]  /*48a0*/  ISETP.GT.U32.AND P3, PT, R4, R17, PT ;  /* 0x000000110400720c */ /* 0x000fe20003f64070 */
[----:B------:R-:W-:Y:S01]  /*48b0*/  @!P2 IMAD.MOV R10, RZ, RZ, -R10 ;  /* 0x000000ffff0aa224 */ /* 0x000fe200078e0a0a */
[----:B------:R0:W-:Y:S01]  /*48c0*/  STL [R1+0x290], R21 ;  /* 0x0002901501007387 */ /* 0x0001e20000100800 */
[----:B------:R-:W-:Y:S01]  /*48d0*/  ISETP.GE.AND P2, PT, R9, RZ, PT ;  /* 0x000000ff0900720c */ /* 0x000fe20003f46270 */
[----:B------:R-:W-:Y:S01]  /*48e0*/  IMAD.HI.U32 R27, R20, R24, RZ ;  /* 0x00000018141b7227 */ /* 0x000fe200078e00ff */
[----:B------:R-:W-:Y:S01]  /*48f0*/  ISETP.GT.U32.AND P1, PT, R4, R16, PT ;  /* 0x000000100400720c */ /* 0x000fe20003f24070 */
[----:B------:R1:W-:Y:S01]  /*4900*/  STL [R1+0x2a4], R14 ;  /* 0x0002a40e01007387 */ /* 0x0003e20000100800 */
[----:B------:R-:W-:Y:S01]  /*4910*/  LOP3.LUT R13, R15, 0x15a, RZ, 0xfc, !PT ;  /* 0x0000015a0f0d7812 */ /* 0x000fe200078efcff */
[----:B------:R-:W-:-:S02]  /*4920*/  IMAD.MOV R27, RZ, RZ, -R27 ;  /* 0x000000ffff1b7224 */ /* 0x000fc400078e0a1b */
[----:B------:R2:W-:Y:S01]  /*4930*/  STL [R1+0x37c], R10 ;  /* 0x00037c0a01007387 */ /* 0x0005e20000100800 */
[----:B------:R-:W-:Y:S01]  /*4940*/  IABS R12, R13 ;  /* 0x0000000d000c7213 */ /* 0x000fe20000000000 */
[C---:B------:R-:W-:Y:S01]  /*4950*/  IMAD R24, R4.reuse, R27, R24 ;  /* 0x0000001b04187224 */ /* 0x040fe200078e0218 */
[----:B0-----:R-:W-:Y:S01]  /*4960*/  IABS R21, R9 ;  /* 0x0000000900157213 */ /* 0x001fe20000000000 */
[----:B------:R-:W-:Y:S01]  /*4970*/  IMAD.MOV.U32 R9, RZ, RZ, R0 ;  /* 0x000000ffff097224 */ /* 0x000fe200078e0000 */
[----:B------:R-:W-:Y:S01]  /*4980*/  LOP3.LUT R0, R15, 0x15c, RZ, 0xfc, !PT ;  /* 0x0000015c0f007812 */ /* 0x000fe200078efcff */
[----:B------:R-:W-:Y:S01]  /*4990*/  @!P3 IMAD.IADD R17, R17, 0x1, -R4 ;  /* 0x000000011111b824 */ /* 0x000fe200078e0a04 */
[----:B------:R-:W-:Y:S01]  /*49a0*/  ISETP.GT.U32.AND P3, PT, R4, R11, PT ;  /* 0x0000000b0400720c */ /* 0x000fe20003f64070 */
[----:B-1----:R-:W-:Y:S01]  /*49b0*/  IMAD.HI.U32 R14, R20, R9, RZ ;  /* 0x00000009140e7227 */ /* 0x002fe200078e00ff */
[----:B--2---:R-:W-:-:S03]  /*49c0*/  IABS R10, R0 ;  /* 0x00000000000a7213 */ /* 0x004fc60000000000 */
[----:B------:R-:W-:-:S04]  /*49d0*/  IMAD.HI.U32 R8, R20, R21, RZ ;  /* 0x0000001514087227 */ /* 0x000fc800078e00ff */
[----:B------:R-:W-:Y:S02]  /*49e0*/  IMAD.MOV R14, RZ, RZ, -R14 ;  /* 0x000000ffff0e7224 */ /* 0x000fe400078e0a0e */
[----:B------:R-:W-:Y:S02]  /*49f0*/  IMAD.MOV R8, RZ, RZ, -R8 ;  /* 0x000000ffff087224 */ /* 0x000fe400078e0a08 */
[C---:B------:R-:W-:Y:S02]  /*4a00*/  IMAD R9, R4.reuse, R14, R9 ;  /* 0x0000000e04097224 */ /* 0x040fe400078e0209 */
[----:B------:R-:W-:Y:S02]  /*4a10*/  IMAD R21, R4, R8, R21 ;  /* 0x0000000804157224 */ /* 0x000fe400078e0215 */
[----:B------:R-:W-:Y:S01]  /*4a20*/  @!P1 IMAD.IADD R16, R16, 0x1, -R4 ;  /* 0x0000000110109824 */ /* 0x000fe200078e0a04 */
[----:B------:R-:W-:Y:S01]  /*4a30*/  ISETP.GT.U32.AND P1, PT, R4, R9, PT ;  /* 0x000000090400720c */ /* 0x000fe20003f24070 */
[----:B------:R-:W-:-:S02]  /*4a40*/  IMAD.MOV.U32 R19, RZ, RZ, R17 ;  /* 0x000000ffff137224 */ /* 0x000fc400078e0011 */
[----:B------:R-:W-:Y:S01]  /*4a50*/  IMAD.MOV.U32 R18, RZ, RZ, R16 ;  /* 0x000000ffff127224 */ /* 0x000fe200078e0010 */
[----:B------:R-:W-:Y:S01]  /*4a60*/  LOP3.LUT R16, R15, 0x150, RZ, 0xfc, !PT ;  /* 0x000001500f107812 */ /* 0x000fe200078efcff */
[----:B------:R-:W-:Y:S01]  /*4a70*/  @!P6 IMAD.MOV R19, RZ, RZ, -R19 ;  /* 0x000000ffff13e224 */ /* 0x000fe200078e0a13 */
[----:B------:R-:W-:Y:S01]  /*4a80*/  ISETP.GT.U32.AND P6, PT, R4, R21, PT ;  /* 0x000000150400720c */ /* 0x000fe20003fc4070 */
[----:B------:R-:W-:Y:S01]  /*4a90*/  @!P5 IMAD.MOV R18, RZ, RZ, -R18 ;  /* 0x000000ffff12d224 */ /* 0x000fe200078e0a12 */
[----:B------:R-:W-:Y:S01]  /*4aa0*/  ISETP.GE.AND P5, PT, R0, RZ, PT ;  /* 0x000000ff0000720c */ /* 0x000fe20003fa6270 */
[C---:B------:R-:W-:Y:S01]  /*4ab0*/  IMAD.HI.U32 R14, R20.reuse, R10, RZ ;  /* 0x0000000a140e7227 */ /* 0x040fe200078e00ff */
[----:B------:R0:W-:Y:S03]  /*4ac0*/  STL [R1+0x2a0], R19 ;  /* 0x0002a01301007387 */ /* 0x0001e60000100800 */
[----:B------:R-:W-:Y:S01]  /*4ad0*/  @!P1 IMAD.IADD R9, R9, 0x1, -R4 ;  /* 0x0000000109099824 */ /* 0x000fe200078e0a04 */
[----:B------:R1:W-:Y:S01]  /*4ae0*/  STL [R1+0x2c8], R18 ;  /* 0x0002c81201007387 */ /* 0x0003e20000100800 */
[----:B------:R-:W-:-:S03]  /*4af0*/  IMAD.HI.U32 R8, R20, R12, RZ ;  /* 0x0000000c14087227 */ /* 0x000fc600078e00ff */
[C---:B------:R-:W-:Y:S01]  /*4b00*/  ISETP.GT.U32.AND P1, PT, R4.reuse, R9, PT ;  /* 0x000000090400720c */ /* 0x040fe20003f24070 */
[----:B------:R-:W-:Y:S01]  /*4b10*/  @!P6 IMAD.IADD R21, R21, 0x1, -R4 ;  /* 0x000000011515e824 */ /* 0x000fe200078e0a04 */
[C---:B0-----:R-:W-:Y:S01]  /*4b20*/  LOP3.LUT R19, R15.reuse, 0x152, RZ, 0xfc, !PT ;  /* 0x000001520f137812 */ /* 0x041fe200078efcff */
[----:B------:R-:W-:Y:S02]  /*4b30*/  IMAD.MOV R14, RZ, RZ, -R14 ;  /* 0x000000ffff0e7224 */ /* 0x000fe400078e0a0e */
[----:B------:R-:W-:Y:S01]  /*4b40*/  IMAD.MOV R8, RZ, RZ, -R8 ;  /* 0x000000ffff087224 */ /* 0x000fe200078e0a08 */
[C---:B------:R-:W-:Y:S01]  /*4b50*/  ISETP.GT.U32.AND P6, PT, R4.reuse, R21, PT ;  /* 0x000000150400720c */ /* 0x040fe20003fc4070 */
[C---:B------:R-:W-:Y:S01]  /*4b60*/  IMAD R0, R4.reuse, R14, R10 ;  /* 0x0000000e04007224 */ /* 0x040fe200078e020a */
[C---:B-1----:R-:W-:Y:S01]  /*4b70*/  LOP3.LUT R18, R15.reuse, 0x158, RZ, 0xfc, !PT ;  /* 0x000001580f127812 */ /* 0x042fe200078efcff */
[----:B------:R-:W-:Y:S01]  /*4b80*/  IMAD R12, R4, R8, R12 ;  /* 0x00000008040c7224 */ /* 0x000fe200078e020c */
[----:B------:R-:W-:Y:S01]  /*4b90*/  LOP3.LUT R8, R15, 0x156, RZ, 0xfc, !PT ;  /* 0x000001560f087812 */ /* 0x000fe200078efcff */
[--C-:B------:R-:W-:Y:S01]  /*4ba0*/  @!P3 IMAD.IADD R11, R11, 0x1, -R4.reuse ;  /* 0x000000010b0bb824 */ /* 0x100fe200078e0a04 */
[----:B------:R-:W-:Y:S01]  /*4bb0*/  IABS R10, R18 ;  /* 0x00000012000a7213 */ /* 0x000fe20000000000 */
[----:B------:R-:W-:Y:S01]  /*4bc0*/  @!P1 IMAD.IADD R9, R9, 0x1, -R4 ;  /* 0x0000000109099824 */ /* 0x000fe200078e0a04 */
[----:B------:R-:W-:-:S02]  /*4bd0*/  IABS R26, R8 ;  /* 0x00000008001a7213 */ /* 0x000fc40000000000 */
[----:B------:R-:W-:Y:S01]  /*4be0*/  ISETP.GT.U32.AND P1, PT, R4, R0, PT ;  /* 0x000000000400720c */ /* 0x000fe20003f24070 */
[----:B------:R-:W-:Y:S01]  /*4bf0*/  IMAD.HI.U32 R17, R20, R10, RZ ;  /* 0x0000000a14117227 */ /* 0x000fe200078e00ff */
[C---:B------:R-:W-:Y:S02]  /*4c00*/  ISETP.GT.U32.AND P3, PT, R4.reuse, R11, PT ;  /* 0x0000000b0400720c */ /* 0x040fe40003f64070 */
[----:B------:R-:W-:Y:S01]  /*4c10*/  IABS R14, R16 ;  /* 0x00000010000e7213 */ /* 0x000fe20000000000 */
[----:B------:R-:W-:Y:S01]  /*4c20*/  @!P6 IMAD.IADD R21, R21, 0x1, -R4 ;  /* 0x000000011515e824 */ /* 0x000fe200078e0a04 */
[----:B------:R-:W-:Y:S01]  /*4c30*/  ISETP.GT.U32.AND P6, PT, R4, R12, PT ;  /* 0x0000000c0400720c */ /* 0x000fe20003fc4070 */
[----:B------:R-:W-:Y:S02]  /*4c40*/  IMAD.MOV R17, RZ, RZ, -R17 ;  /* 0x000000ffff117224 */ /* 0x000fe400078e0a11 */
[----:B------:R-:W-:-:S04]  /*4c50*/  IMAD.HI.U32 R25, R20, R26, RZ ;  /* 0x0000001a14197227 */ /* 0x000fc800078e00ff */
[----:B------:R-:W-:Y:S02]  /*4c60*/  IMAD R10, R4, R17, R10 ;  /* 0x00000011040a7224 */ /* 0x000fe400078e020a */
[----:B------:R-:W-:Y:S02]  /*4c70*/  IMAD.MOV R25, RZ, RZ, -R25 ;  /* 0x000000ffff197224 */ /* 0x000fe400078e0a19 */
[----:B------:R-:W-:Y:S01]  /*4c80*/  @!P1 IMAD.IADD R0, R0, 0x1, -R4 ;  /* 0x0000000100009824 */ /* 0x000fe200078e0a04 */
[C---:B------:R-:W-:Y:S01]  /*4c90*/  ISETP.GT.U32.AND P1, PT, R4.reuse, R10, PT ;  /* 0x0000000a0400720c */ /* 0x040fe20003f24070 */
[----:B------:R-:W-:Y:S02]  /*4ca0*/  IMAD R25, R4, R25, R26 ;  /* 0x0000001904197224 */ /* 0x000fe400078e021a */
[--C-:B------:R-:W-:Y:S02]  /*4cb0*/  @!P6 IMAD.IADD R12, R12, 0x1, -R4.reuse ;  /* 0x000000010c0ce824 */ /* 0x100fe400078e0a04 */
[----:B------:R-:W-:Y:S01]  /*4cc0*/  @!P3 IMAD.IADD R11, R11, 0x1, -R4 ;  /* 0x000000010b0bb824 */ /* 0x000fe200078e0a04 */
[----:B------:R-:W-:Y:S01]  /*4cd0*/  ISETP.GT.U32.AND P6, PT, R4, R25, PT ;  /* 0x000000190400720c */ /* 0x000fe20003fc4070 */
[----:B------:R-:W-:Y:S01]  /*4ce0*/  @!P2 IMAD.MOV R21, RZ, RZ, -R21 ;  /* 0x000000ffff15a224 */ /* 0x000fe200078e0a15 */
[----:B------:R-:W-:Y:S01]  /*4cf0*/  ISETP.GE.AND P3, PT, R13, RZ, PT ;  /* 0x000000ff0d00720c */ /* 0x000fe20003f66270 */
[----:B------:R-:W-:Y:S01]  /*4d00*/  IMAD.MOV.U32 R29, RZ, RZ, R11 ;  /* 0x000000ffff1d7224 */ /* 0x000fe200078e000b */
[----:B------:R-:W-:Y:S01]  /*4d10*/  IABS R13, R19 ;  /* 0x00000013000d7213 */ /* 0x000fe20000000000 */
[----:B------:R-:W-:Y:S01]  /*4d20*/  IMAD.HI.U32 R17, R20, R14, RZ ;  /* 0x0000000e14117227 */ /* 0x000fe200078e00ff */
[----:B------:R-:W-:-:S03]  /*4d30*/  ISETP.GT.U32.AND P2, PT, R4, R24, PT ;  /* 0x000000180400720c */ /* 0x000fc60003f44070 */
[----:B------:R-:W-:Y:S01]  /*4d40*/  @!P1 IMAD.IADD R10, R10, 0x1, -R4 ;  /* 0x000000010a0a9824 */ /* 0x000fe200078e0a04 */
[----:B------:R-:W-:Y:S01]  /*4d50*/  ISETP.GT.U32.AND P1, PT, R4, R0, PT ;  /* 0x000000000400720c */ /* 0x000fe20003f24070 */
[----:B------:R-:W-:-:S04]  /*4d60*/  IMAD.HI.U32 R22, R20, R13, RZ ;  /* 0x0000000d14167227 */ /* 0x000fc800078e00ff */
[----:B------:R-:W-:Y:S01]  /*4d70*/  @!P0 IMAD.MOV R29, RZ, RZ, -R29 ;  /* 0x000000ffff1d8224 */ /* 0x000fe200078e0a1d */
[C---:B------:R-:W-:Y:S01]  /*4d80*/  ISETP.GT.U32.AND P0, PT, R4.reuse, R12, PT ;  /* 0x0000000c0400720c */ /* 0x040fe20003f04070 */
[----:B------:R-:W-:Y:S01]  /*4d90*/  @!P6 IMAD.IADD R25, R25, 0x1, -R4 ;  /* 0x000000011919e824 */ /* 0x000fe200078e0a04 */
[C---:B------:R-:W-:Y:S01]  /*4da0*/  ISETP.GT.U32.AND P6, PT, R4.reuse, R10, PT ;  /* 0x0000000a0400720c */ /* 0x040fe20003fc4070 */
[----:B------:R-:W-:Y:S01]  /*4db0*/  IMAD.MOV R22, RZ, RZ, -R22 ;  /* 0x000000ffff167224 */ /* 0x000fe200078e0a16 */
[----:B------:R-:W-:Y:S01]  /*4dc0*/  STL [R1+0x2c4], R29 ;  /* 0x0002c41d01007387 */ /* 0x000fe20000100800 */
[----:B------:R-:W-:Y:S02]  /*4dd0*/  IMAD.MOV.U32 R26, RZ, RZ, R9 ;  /* 0x000000ffff1a7224 */ /* 0x000fe400078e0009 */
[----:B------:R-:W-:Y:S02]  /*4de0*/  IMAD.MOV R17, RZ, RZ, -R17 ;  /* 0x000000ffff117224 */ /* 0x000fe400078e0a11 */
[C---:B------:R-:W-:Y:S01]  /*4df0*/  IMAD R13, R4.reuse, R22, R13 ;  /* 0x00000016040d7224 */ /* 0x040fe200078e020d */
[C---:B------:R-:W-:Y:S01]  /*4e00*/  LOP3.LUT R22, R15.reuse, 0x14e, RZ, 0xfc, !PT ;  /* 0x0000014e0f167812 */ /* 0x040fe200078efcff */
[----:B------:R-:W-:Y:S01]  /*4e10*/  @!P4 IMAD.MOV R26, RZ, RZ, -R26 ;  /* 0x000000ffff1ac224 */ /* 0x000fe200078e0a1a */
[C---:B------:R-:W-:Y:S01]  /*4e20*/  ISETP.GT.U32.AND P4, PT, R4.reuse, R25, PT ;  /* 0x000000190400720c */ /* 0x040fe20003f84070 */
[----:B------:R-:W-:Y:S01]  /*4e30*/  IMAD R14, R4, R17, R14 ;  /* 0x00000011040e7224 */ /* 0x000fe200078e020e */
[----:B------:R-:W-:Y:S01]  /*4e40*/  IABS R11, R22 ;  /* 0x00000016000b7213 */ /* 0x000fe20000000000 */
[--C-:B------:R-:W-:Y:S01]  /*4e50*/  @!P1 IMAD.IADD R0, R0, 0x1, -R4.reuse ;  /* 0x0000000100009824 */ /* 0x100fe200078e0a04 */
[----:B------:R-:W-:Y:S01]  /*4e60*/  LOP3.LUT R17, R15, 0x14c, RZ, 0xfc, !PT ;  /* 0x0000014c0f117812 */ /* 0x000fe200078efcff */
[--C-:B------:R-:W-:Y:S01]  /*4e70*/  @!P0 IMAD.IADD R12, R12, 0x1, -R4.reuse ;  /* 0x000000010c0c8824 */ /* 0x100fe200078e0a04 */
[----:B------:R-:W-:Y:S01]  /*4e80*/  ISETP.GT.U32.AND P1, PT, R4, R13, PT ;  /* 0x0000000d0400720c */ /* 0x000fe20003f24070 */
[--C-:B------:R-:W-:Y:S01]  /*4e90*/  @!P6 IMAD.IADD R10, R10, 0x1, -R4.reuse ;  /* 0x000000010a0ae824 */ /* 0x100fe200078e0a04 */
[----:B------:R-:W-:Y:S01]  /*4ea0*/  ISETP.GE.AND P0, PT, R18, RZ, PT ;  /* 0x000000ff1200720c */ /* 0x000fe20003f06270 */
[----:B------:R-:W-:Y:S01]  /*4eb0*/  @!P2 IMAD.IADD R24, R24, 0x1, -R4 ;  /* 0x000000011818a824 */ /* 0x000fe200078e0a04 */
[----:B------:R-:W-:Y:S01]  /*4ec0*/  ISETP.GT.U32.AND P6, PT, R4, R14, PT ;  /* 0x0000000e0400720c */ /* 0x000fe20003fc4070 */
[----:B------:R-:W-:Y:S01]  /*4ed0*/  IMAD.MOV.U32 R27, RZ, RZ, R0 ;  /* 0x000000ffff1b7224 */ /* 0x000fe200078e0000 */
[----:B------:R-:W-:Y:S01]  /*4ee0*/  IABS R9, R17 ;  /* 0x0000001100097213 */ /* 0x000fe20000000000 */
[----:B------:R-:W-:Y:S01]  /*4ef0*/  IMAD.HI.U32 R18, R20, R11, RZ ;  /* 0x0000000b14127227 */ /* 0x000fe200078e00ff */
[----:B------:R0:W-:Y:S01]  /*4f00*/  STL [R1+0x2c0], R26 ;  /* 0x0002c01a01007387 */ /* 0x0001e20000100800 */
[----:B------:R-:W-:-:S02]  /*4f10*/  ISETP.GE.AND P2, PT, R23, RZ, PT ;  /* 0x000000ff1700720c */ /* 0x000fc40003f46270 */
[----:B------:R-:W-:Y:S01]  /*4f20*/  @!P5 IMAD.MOV R27, RZ, RZ, -R27 ;  /* 0x000000ffff1bd224 */ /* 0x000fe200078e0a1b */
[----:B------:R1:W-:Y:S01]  /*4f30*/  STL [R1+0x2bc], R21 ;  /* 0x0002bc1501007387 */ /* 0x0003e20000100800 */
[----:B------:R-:W-:Y:S01]  /*4f40*/  IMAD.MOV R18, RZ, RZ, -R18 ;  /* 0x000000ffff127224 */ /* 0x000fe200078e0a12 */
[----:B------:R-:W-:Y:S01]  /*4f50*/  ISETP.GT.U32.AND P5, PT, R4, R24, PT ;  /* 0x000000180400720c */ /* 0x000fe20003fa4070 */
[----:B------:R-:W-:Y:S01]  /*4f60*/  @!P4 IMAD.IADD R25, R25, 0x1, -R4 ;  /* 0x000000011919c824 */ /* 0x000fe200078e0a04 */
[----:B------:R-:W-:Y:S01]  /*4f70*/  ISETP.GE.AND P4, PT, R8, RZ, PT ;  /* 0x000000ff0800720c */ /* 0x000fe20003f86270 */
[----:B------:R-:W-:Y:S01]  /*4f80*/  IMAD R11, R4, R18, R11 ;  /* 0x00000012040b7224 */ /* 0x000fe200078e020b */
[----:B------:R-:W-:Y:S01]  /*4f90*/  LOP3.LUT R0, R15, 0x14a, RZ, 0xfc, !PT ;  /* 0x0000014a0f007812 */ /* 0x000fe200078efcff */
[----:B0-----:R-:W-:Y:S01]  /*4fa0*/  IMAD.MOV.U32 R26, RZ, RZ, R12 ;  /* 0x000000ffff1a7224 */ /* 0x001fe200078e000c */
[----:B------:R-:W-:Y:S01]  /*4fb0*/  STL [R1+0x2b8], R27 ;  /* 0x0002b81b01007387 */ /* 0x000fe20000100800 */
[----:B------:R-:W-:Y:S01]  /*4fc0*/  @!P1 IMAD.IADD R13, R13, 0x1, -R4 ;  /* 0x000000010d0d9824 */ /* 0x000fe200078e0a04 */
[----:B------:R-:W-:Y:S01]  /*4fd0*/  ISETP.GE.AND P1, PT, R19, RZ, PT ;  /* 0x000000ff1300720c */ /* 0x000fe20003f26270 */
[----:B-1----:R-:W-:Y:S01]  /*4fe0*/  IMAD.HI.U32 R21, R20, R9, RZ ;  /* 0x0000000914157227 */ /* 0x002fe200078e00ff */
[----:B------:R-:W-:-:S03]  /*4ff0*/  LOP3.LUT R8, R15, 0x148, RZ, 0xfc, !PT ;  /* 0x000001480f087812 */ /* 0x000fc600078efcff */
[----:B------:R-:W-:Y:S02]  /*5000*/  IMAD.MOV R21, RZ, RZ, -R21 ;  /* 0x000000ffff157224 */ /* 0x000fe400078e0a15 */
[----:B------:R-:W-:Y:S02]  /*5010*/  @!P6 IMAD.IADD R14, R14, 0x1, -R4 ;  /* 0x000000010e0ee824 */ /* 0x000fe400078e0a04 */
[----:B------:R-:W-:Y:S01]  /*5020*/  @!P0 IMAD.MOV R10, RZ, RZ, -R10 ;  /* 0x000000ffff0a8224 */ /* 0x000fe200078e0a0a */
[C---:B------:R-:W-:Y:S01]  /*5030*/  ISETP.GT.U32.AND P0, PT, R4.reuse, R11, PT ;  /* 0x0000000b0400720c */ /* 0x040fe20003f04070 */
[C---:B------:R-:W-:Y:S01]  /*5040*/  IMAD R9, R4.reuse, R21, R9 ;  /* 0x0000001504097224 */ /* 0x040fe200078e0209 */
[C---:B------:R-:W-:Y:S01]  /*5050*/  ISETP.GT.U32.AND P6, PT, R4.reuse, R14, PT ;  /* 0x0000000e0400720c */ /* 0x040fe20003fc4070 */
[----:B------:R-:W-:Y:S01]  /*5060*/  @!P3 IMAD.MOV R26, RZ, RZ, -R26 ;  /* 0x000000ffff1ab224 */ /* 0x000fe200078e0a1a */
[----:B------:R-:W-:Y:S01]  /*5070*/  ISETP.GT.U32.AND P3, PT, R4, R13, PT ;  /* 0x0000000d0400720c */ /* 0x000fe20003f64070 */
[----:B------:R-:W-:Y:S01]  /*5080*/  IMAD.MOV.U32 R12, RZ, RZ, R25 ;  /* 0x000000ffff0c7224 */ /* 0x000fe200078e0019 */
[----:B------:R-:W-:Y:S01]  /*5090*/  IABS R21, R8 ;  /* 0x0000000800157213 */ /* 0x000fe20000000000 */
[----:B------:R-:W-:Y:S01]  /*50a0*/  @!P5 IMAD.IADD R24, R24, 0x1, -R4 ;  /* 0x000000011818d824 */ /* 0x000fe200078e0a04 */
[----:B------:R-:W-:Y:S01]  /*50b0*/  ISETP.GT.U32.AND P5, PT, R4, R9, PT ;  /* 0x000000090400720c */ /* 0x000fe20003fa4070 */
[----:B------:R-:W-:Y:S01]  /*50c0*/  STL [R1+0x2e0], R26 ;  /* 0x0002e01a01007387 */ /* 0x000fe20000100800 */
[----:B------:R-:W-:Y:S01]  /*50d0*/  @!P4 IMAD.MOV R12, RZ, RZ, -R12 ;  /* 0x000000ffff0cc224 */ /* 0x000fe200078e0a0c */
[----:B------:R-:W-:Y:S01]  /*50e0*/  ISETP.GE.AND P4, PT, R16, RZ, PT ;  /* 0x000000ff1000720c */ /* 0x000fe20003f86270 */
[----:B------:R-:W-:Y:S01]  /*50f0*/  IMAD.MOV.U32 R19, RZ, RZ, R24 ;  /* 0x000000ffff137224 */ /* 0x000fe200078e0018 */
[----:B------:R0:W-:Y:S01]  /*5100*/  STL [R1+0x2f8], R10 ;  /* 0x0002f80a01007387 */ /* 0x0001e20000100800 */
[--C-:B------:R-:W-:Y:S01]  /*5110*/  @!P0 IMAD.IADD R11, R11, 0x1, -R4.reuse ;  /* 0x000000010b0b8824 */ /* 0x100fe200078e0a04 */
[----:B------:R-:W-:Y:S01]  /*5120*/  ISETP.GE.AND P0, PT, R0, RZ, PT ;  /* 0x000000ff0000720c */ /* 0x000fe20003f06270 */
[--C-:B------:R-:W-:Y:S01]  /*5130*/  @!P6 IMAD.IADD R14, R14, 0x1, -R4.reuse ;  /* 0x000000010e0ee824 */ /* 0x100fe200078e0a04 */
[----:B------:R1:W-:Y:S01]  /*5140*/  STL [R1+0x310], R12 ;  /* 0x0003100c01007387 */ /* 0x0003e20000100800 */
[--C-:B------:R-:W-:Y:S01]  /*5150*/  @!P3 IMAD.IADD R13, R13, 0x1, -R4.reuse ;  /* 0x000000010d0db824 */ /* 0x100fe200078e0a04 */
[----:B------:R-:W-:Y:S01]  /*5160*/  ISETP.GE.AND P6, PT, R17, RZ, PT ;  /* 0x000000ff1100720c */ /* 0x000fe20003fc6270 */
[----:B------:R-:W-:Y:S01]  /*5170*/  @!P2 IMAD.MOV R19, RZ, RZ, -R19 ;  /* 0x000000ffff13a224 */ /* 0x000fe200078e0a13 */
[----:B------:R-:W-:Y:S01]  /*5180*/  ISETP.GT.U32.AND P2, PT, R4, R11, PT ;  /* 0x0000000b0400720c */ /* 0x000fe20003f44070 */
[----:B------:R-:W-:Y:S01]  /*5190*/  @!P5 IMAD.IADD R9, R9, 0x1, -R4 ;  /* 0x000000010909d824 */ /* 0x000fe200078e0a04 */
[----:B0-----:R-:W-:Y:S01]  /*51a0*/  IABS R10, R0 ;  /* 0x00000000000a7213 */ /* 0x001fe20000000000 */
[----:B------:R-:W-:Y:S01]  /*51b0*/  IMAD.MOV.U32 R18, RZ, RZ, R13 ;  /* 0x000000ffff127224 */ /* 0x000fe200078e000d */
[----:B------:R-:W-:Y:S01]  /*51c0*/  ISETP.GE.AND P3, PT, R22, RZ, PT ;  /* 0x000000ff1600720c */ /* 0x000fe20003f66270 */
[----:B------:R-:W-:Y:S01]  /*51d0*/  IMAD.MOV.U32 R13, RZ, RZ, R14 ;  /* 0x000000ffff0d7224 */ /* 0x000fe200078e000e */
[----:B------:R-:W-:Y:S01]  /*51e0*/  ISETP.GT.U32.AND P5, PT, R4, R9, PT ;  /* 0x000000090400720c */ /* 0x000fe20003fa4070 */
[----:B-1----:R-:W-:Y:S01]  /*51f0*/  IMAD.HI.U32 R12, R20, R10, RZ ;  /* 0x0000000a140c7227 */ /* 0x002fe200078e00ff */
[----:B------:R0:W-:Y:S01]  /*5200*/  STL [R1+0x374], R19 ;  /* 0x0003741301007387 */ /* 0x0001e20000100800 */
[----:B------:R-:W-:-:S02]  /*5210*/  LOP3.LUT R14, R15, 0x13e, RZ, 0xfc, !PT ;  /* 0x0000013e0f0e7812 */ /* 0x000fc400078efcff */
[----:B------:R-:W-:Y:S02]  /*5220*/  IMAD.MOV R12, RZ, RZ, -R12 ;  /* 0x000000ffff0c7224 */ /* 0x000fe400078e0a0c */
[----:B------:R-:W-:-:S04]  /*5230*/  IMAD.HI.U32 R0, R20, R21, RZ ;  /* 0x0000001514007227 */ /* 0x000fc800078e00ff */
[C---:B------:R-:W-:Y:S01]  /*5240*/  IMAD R17, R4.reuse, R12, R10 ;  /* 0x0000000c04117224 */ /* 0x040fe200078e020a */
[----:B------:R-:W-:Y:S01]  /*5250*/  LOP3.LUT R10, R15, 0x144, RZ, 0xfc, !PT ;  /* 0x000001440f0a7812 */ /* 0x000fe200078efcff */
[----:B------:R-:W-:Y:S01]  /*5260*/  @!P4 IMAD.MOV R13, RZ, RZ, -R13 ;  /* 0x000000ffff0dc224 */ /* 0x000fe200078e0a0d */
[----:B0-----:R-:W-:Y:S01]  /*5270*/  IABS R19, R14 ;  /* 0x0000000e00137213 */ /* 0x001fe20000000000 */
[----:B------:R-:W-:Y:S01]  /*5280*/  IMAD.MOV R0, RZ, RZ, -R0 ;  /* 0x000000ffff007224 */ /* 0x000fe200078e0a00 */
[----:B------:R-:W-:Y:S01]  /*5290*/  ISETP.GT.U32.AND P4, PT, R4, R17, PT ;  /* 0x000000110400720c */ /* 0x000fe20003f84070 */
[----:B------:R-:W-:Y:S01]  /*52a0*/  @!P1 IMAD.MOV R18, RZ, RZ, -R18 ;  /* 0x000000ffff129224 */ /* 0x000fe200078e0a12 */
[----:B------:R-:W-:Y:S01]  /*52b0*/  ISETP.GE.AND P1, PT, R8, RZ, PT ;  /* 0x000000ff0800720c */ /* 0x000fe20003f26270 */
[--C-:B------:R-:W-:Y:S01]  /*52c0*/  @!P2 IMAD.IADD R11, R11, 0x1, -R4.reuse ;  /* 0x000000010b0ba824 */ /* 0x100fe200078e0a04 */
[----:B------:R-:W-:Y:S01]  /*52d0*/  LOP3.LUT R8, R15, 0x142, RZ, 0xfc, !PT ;  /* 0x000001420f087812 */ /* 0x000fe200078efcff */
[C---:B------:R-:W-:Y:S01]  /*52e0*/  IMAD R21, R4.reuse, R0, R21 ;  /* 0x0000000004157224 */ /* 0x040fe200078e0215 */
[----:B------:R0:W-:Y:S01]  /*52f0*/  STL [R1+0x370], R18 ;  /* 0x0003701201007387 */ /* 0x0001e20000100800 */
[----:B------:R-:W-:Y:S01]  /*5300*/  IMAD.MOV.U32 R12, RZ, RZ, R11 ;  /* 0x000000ffff0c7224 */ /* 0x000fe200078e000b */
[----:B------:R-:W-:Y:S01]  /*5310*/  IABS R0, R10 ;  /* 0x0000000a00007213 */ /* 0x000fe20000000000 */
[----:B------:R-:W-:Y:S01]  /*5320*/  @!P5 IMAD.IADD R9, R9, 0x1, -R4 ;  /* 0x000000010909d824 */ /* 0x000fe200078e0a04 */
[----:B------:R-:W-:Y:S01]  /*5330*/  ISETP.GT.U32.AND P5, PT, R4, R21, PT ;  /* 0x000000150400720c */ /* 0x000fe20003fa4070 */
[----:B------:R-:W-:Y:S01]  /*5340*/  @!P3 IMAD.MOV R12, RZ, RZ, -R12 ;  /* 0x000000ffff0cb224 */ /* 0x000fe200078e0a0c */
[----:B------:R1:W-:Y:S01]  /*5350*/  STL [R1+0x36c], R13 ;  /* 0x00036c0d01007387 */ /* 0x0003e20000100800 */
[--C-:B------:R-:W-:Y:S01]  /*5360*/  @!P4 IMAD.IADD R17, R17, 0x1, -R4.reuse ;  /* 0x000000011111c824 */ /* 0x100fe200078e0a04 */
[----:B------:R-:W-:Y:S01]  /*5370*/  ISETP.GE.AND P4, PT, R10, RZ, PT ;  /* 0x000000ff0a00720c */ /* 0x000fe20003f86270 */
[----:B------:R-:W-:Y:S01]  /*5380*/  IMAD.HI.U32 R11, R20, R0, RZ ;  /* 0x00000000140b7227 */ /* 0x000fe200078e00ff */
[----:B0-----:R-:W-:Y:S01]  /*5390*/  LOP3.LUT R18, R15, 0x146, RZ, 0xfc, !PT ;  /* 0x000001460f127812 */ /* 0x001fe200078efcff */
[----:B------:R0:W-:Y:S01]  /*53a0*/  STL [R1+0x358], R12 ;  /* 0x0003580c01007387 */ /* 0x0001e20000100800 */
[----:B------:R-:W-:Y:S01]  /*53b0*/  ISETP.GT.U32.AND P3, PT, R4, R17, PT ;  /* 0x000000110400720c */ /* 0x000fe20003f64070 */
[----:B------:R-:W-:Y:S01]  /*53c0*/  @!P6 IMAD.MOV R9, RZ, RZ, -R9 ;  /* 0x000000ffff09e224 */ /* 0x000fe200078e0a09 */
[----:B------:R-:W-:Y:S01]  /*53d0*/  ISETP.GE.AND P2, PT, R18, RZ, PT ;  /* 0x000000ff1200720c */ /* 0x000fe20003f46270 */
[----:B------:R-:W-:Y:S01]  /*53e0*/  IMAD.MOV R11, RZ, RZ, -R11 ;  /* 0x000000ffff0b7224 */ /* 0x000fe200078e0a0b */
[----:B------:R-:W-:Y:S01]  /*53f0*/  IABS R18, R18 ;  /* 0x0000001200127213 */ /* 0x000fe20000000000 */
[----:B------:R-:W-:Y:S01]  /*5400*/  @!P5 IMAD.IADD R21, R21, 0x1, -R4 ;  /* 0x000000011515d824 */ /* 0x000fe200078e0a04 */
[----:B-1----:R-:W-:Y:S01]  /*5410*/  IABS R13, R8 ;  /* 0x00000008000d7213 */ /* 0x002fe20000000000 */
[----:B------:R1:W-:Y:S01]  /*5420*/  STL [R1+0x378], R9 ;  /* 0x0003780901007387 */ /* 0x0003e20000100800 */
[----:B------:R-:W-:Y:S01]  /*5430*/  ISETP.GE.AND P6, PT, R8, RZ, PT ;  /* 0x000000ff0800720c */ /* 0x000fe20003fc6270 */
[----:B0-----:R-:W-:Y:S01]  /*5440*/  IMAD.HI.U32 R12, R20, R18, RZ ;  /* 0x00000012140c7227 */ /* 0x001fe200078e00ff */
[----:B------:R-:W-:-:S02]  /*5450*/  ISETP.GT.U32.AND P5, PT, R4, R21, PT ;  /* 0x000000150400720c */ /* 0x000fc40003fa4070 */
[----:B------:R-:W-:Y:S01]  /*5460*/  LOP3.LUT R8, R15, 0x13a, RZ, 0xfc, !PT ;  /* 0x0000013a0f087812 */ /* 0x000fe200078efcff */
[----:B------:R-:W-:Y:S02]  /*5470*/  IMAD.MOV R12, RZ, RZ, -R12 ;  /* 0x000000ffff0c7224 */ /* 0x000fe400078e0a0c */
[----:B------:R-:W-:-:S04]  /*5480*/  IMAD.HI.U32 R10, R20, R13, RZ ;  /* 0x0000000d140a7227 */ /* 0x000fc800078e00ff */
[C---:B------:R-:W-:Y:S01]  /*5490*/  IMAD R18, R4.reuse, R12, R18 ;  /* 0x0000000c04127224 */ /* 0x040fe200078e0212 */
[----:B------:R-:W-:Y:S01]  /*54a0*/  LOP3.LUT R12, R15, 0x13c, RZ, 0xfc, !PT ;  /* 0x0000013c0f0c7812 */ /* 0x000fe200078efcff */
[----:B------:R-:W-:Y:S02]  /*54b0*/  @!P3 IMAD.IADD R17, R17, 0x1, -R4 ;  /* 0x000000011111b824 */ /* 0x000fe400078e0a04 */
[----:B------:R-:W-:Y:S01]  /*54c0*/  IMAD.MOV R10, RZ, RZ, -R10 ;  /* 0x000000ffff0a7224 */ /* 0x000fe200078e0a0a */
[C---:B------:R-:W-:Y:S01]  /*54d0*/  ISETP.GT.U32.AND P3, PT, R4.reuse, R18, PT ;  /* 0x000000120400720c */ /* 0x040fe20003f64070 */
[----:B------:R-:W-:Y:S01]  /*54e0*/  IMAD.MOV.U32 R22, RZ, RZ, R17 ;  /* 0x000000ffff167224 */ /* 0x000fe200078e0011 */
[----:B------:R-:W-:Y:S01]  /*54f0*/  IABS R16, R12 ;  /* 0x0000000c00107213 */ /* 0x000fe20000000000 */
[C---:B------:R-:W-:Y:S01]  /*5500*/  IMAD R13, R4.reuse, R10, R13 ;  /* 0x0000000a040d7224 */ /* 0x040fe200078e020d */
[----:B------:R-:W-:Y:S01]  /*5510*/  IABS R10, R8 ;  /* 0x00000008000a7213 */ /* 0x000fe20000000000 */
[C---:B-1----:R-:W-:Y:S01]  /*5520*/  IMAD R9, R4.reuse, R11, R0 ;  /* 0x0000000b04097224 */ /* 0x042fe200078e0200 */
[----:B------:R-:W-:Y:S01]  /*5530*/  LOP3.LUT R0, R15, 0x140, RZ, 0xfc, !PT ;  /* 0x000001400f007812 */ /* 0x000fe200078efcff */
[----:B------:R-:W-:Y:S01]  /*5540*/  @!P0 IMAD.MOV R22, RZ, RZ, -R22 ;  /* 0x000000ffff168224 */ /* 0x000fe200078e0a16 */
[C---:B------:R-:W-:Y:S01]  /*5550*/  ISETP.GT.U32.AND P0, PT, R4.reuse, R13, PT ;  /* 0x0000000d0400720c */ /* 0x040fe20003f04070 */
[----:B------:R-:W-:Y:S01]  /*5560*/  @!P5 IMAD.IADD R21, R21, 0x1, -R4 ;  /* 0x000000011515d824 */ /* 0x000fe200078e0a04 */
[----:B------:R-:W-:-:S02]  /*5570*/  ISETP.GT.U32.AND P5, PT, R4, R9, PT ;  /* 0x000000090400720c */ /* 0x000fc40003fa4070 */
[----:B------:R-:W-:Y:S01]  /*5580*/  IABS R11, R0 ;  /* 0x00000000000b7213 */ /* 0x000fe20000000000 */
[--C-:B------:R-:W-:Y:S01]  /*5590*/  @!P3 IMAD.IADD R18, R18, 0x1, -R4.reuse ;  /* 0x000000011212b824 */ /* 0x100fe200078e0a04 */
[----:B------:R-:W-:Y:S01]  /*55a0*/  STL [R1+0x364], R22 ;  /* 0x0003641601007387 */ /* 0x000fe20000100800 */
[----:B------:R-:W-:Y:S01]  /*55b0*/  @!P1 IMAD.MOV R21, RZ, RZ, -R21 ;  /* 0x000000ffff159224 */ /* 0x000fe200078e0a15 */
[----:B------:R-:W-:Y:S01]  /*55c0*/  ISETP.GE.AND P1, PT, R0, RZ, PT ;  /* 0x000000ff0000720c */ /* 0x000fe20003f26270 */
[----:B------:R-:W-:Y:S01]  /*55d0*/  IMAD.HI.U32 R17, R20, R11, RZ ;  /* 0x0000000b14117227 */ /* 0x000fe200078e00ff */
[----:B------:R-:W-:Y:S02]  /*55e0*/  ISETP.GT.U32.AND P3, PT, R4, R18, PT ;  /* 0x000000120400720c */ /* 0x000fe40003f64070 */
[----:B------:R0:W-:Y:S01]  /*55f0*/  STL [R1+0x368], R21 ;  /* 0x0003681501007387 */ /* 0x0001e20000100800 */
[----:B------:R-:W-:Y:S02]  /*5600*/  @!P0 IMAD.IADD R13, R13, 0x1, -R4 ;  /* 0x000000010d0d8824 */ /* 0x000fe400078e0a04 */
[----:B------:R-:W-:-:S02]  /*5610*/  IMAD.MOV R17, RZ, RZ, -R17 ;  /* 0x000000ffff117224 */ /* 0x000fc400078e0a11 */
[----:B------:R-:W-:Y:S01]  /*5620*/  @!P5 IMAD.IADD R9, R9, 0x1, -R4 ;  /* 0x000000010909d824 */ /* 0x000fe200078e0a04 */
[C---:B------:R-:W-:Y:S01]  /*5630*/  ISETP.GT.U32.AND P0, PT, R4.reuse, R13, PT ;  /* 0x0000000d0400720c */ /* 0x040fe20003f04070 */
[----:B------:R-:W-:Y:S02]  /*5640*/  IMAD R0, R4, R17, R11 ;  /* 0x0000001104007224 */ /* 0x000fe400078e020b */
[----:B------:R-:W-:Y:S01]  /*5650*/  IMAD.HI.U32 R11, R20, R16, RZ ;  /* 0x00000010140b7227 */ /* 0x000fe200078e00ff */
[----:B------:R-:W-:-:S03]  /*5660*/  ISETP.GT.U32.AND P5, PT, R4, R9, PT ;  /* 0x000000090400720c */ /* 0x000fc60003fa4070 */
[----:B------:R-:W-:Y:S01]  /*5670*/  @!P3 IMAD.IADD R18, R18, 0x1, -R4 ;  /* 0x000000011212b824 */ /* 0x000fe200078e0a04 */
[----:B------:R-:W-:Y:S01]  /*5680*/  ISETP.GT.U32.AND P3, PT, R4, R0, PT ;  /* 0x000000000400720c */ /* 0x000fe20003f64070 */
[----:B0-----:R-:W-:-:S04]  /*5690*/  IMAD.HI.U32 R21, R20, R19, RZ ;  /* 0x0000001314157227 */ /* 0x001fc800078e00ff */
[----:B------:R-:W-:-:S04]  /*56a0*/  IMAD.HI.U32 R17, R20, R10, RZ ;  /* 0x0000000a14117227 */ /* 0x000fc800078e00ff */
[----:B------:R-:W-:Y:S02]  /*56b0*/  IMAD.MOV R11, RZ, RZ, -R11 ;  /* 0x000000ffff0b7224 */ /* 0x000fe400078e0a0b */
[----:B------:R-:W-:Y:S02]  /*56c0*/  IMAD.MOV R21, RZ, RZ, -R21 ;  /* 0x000000ffff157224 */ /* 0x000fe400078e0a15 */
[----:B------:R-:W-:Y:S02]  /*56d0*/  IMAD.MOV R17, RZ, RZ, -R17 ;  /* 0x000000ffff117224 */ /* 0x000fe400078e0a11 */
[----:B------:R-:W-:Y:S01]  /*56e0*/  IMAD R16, R4, R11, R16 ;  /* 0x0000000b04107224 */ /* 0x000fe200078e0210 */
[----:B------:R-:W-:Y:S01]  /*56f0*/  LOP3.LUT R11, R15, 0x138, RZ, 0xfc, !PT ;  /* 0x000001380f0b7812 */ /* 0x000fe200078efcff */
[--C-:B------:R-:W-:Y:S02]  /*5700*/  @!P0 IMAD.IADD R13, R13, 0x1, -R4.reuse ;  /* 0x000000010d0d8824 */ /* 0x100fe400078e0a04 */
[----:B------:R-:W-:Y:S01]  /*5710*/  @!P5 IMAD.IADD R9, R9, 0x1, -R4 ;  /* 0x000000010909d824 */ /* 0x000fe200078e0a04 */
[----:B------:R-:W-:Y:S01]  /*5720*/  ISETP.GE.AND P5, PT, R14, RZ, PT ;  /* 0x000000ff0e00720c */ /* 0x000fe20003fa6270 */
[----:B------:R-:W-:Y:S01]  /*5730*/  IMAD.MOV.U32 R22, RZ, RZ, R18 ;  /* 0x000000ffff167224 */ /* 0x000fe200078e0012 */
[C---:B------:R-:W-:Y:S01]  /*5740*/  ISETP.GT.U32.AND P0, PT, R4.reuse, R16, PT ;  /* 0x000000100400720c */ /* 0x040fe20003f04070 */
[----:B------:R-:W-:-:S02]  /*5750*/  IMAD R14, R4, R21, R19 ;  /* 0x00000015040e7224 */ /* 0x000fc400078e0213 */
[----:B------:R-:W-:Y:S01]  /*5760*/  IMAD R10, R4, R17, R10 ;  /* 0x00000011040a7224 */ /* 0x000fe200078e020a */
[----:B------:R-:W-:Y:S01]  /*5770*/  IABS R17, R11 ;  /* 0x0000000b00117213 */ /* 0x000fe20000000000 */
[----:B------:R-:W-:Y:S01]  /*5780*/  IMAD.MOV.U32 R18, RZ, RZ, R13 ;  /* 0x000000ffff127224 */ /* 0x000fe200078e000d */
[----:B------:R-:W-:Y:S01]  /*5790*/  LOP3.LUT R13, R15, 0x136, RZ, 0xfc, !PT ;  /* 0x000001360f0d7812 */ /* 0x000fe200078efcff */
[----:B------:R-:W-:Y:S02]  /*57a0*/  @!P3 IMAD.IADD R0, R0, 0x1, -R4 ;  /* 0x000000010000b824 */ /* 0x000fe400078e0a04 */
[----:B------:R-:W-:Y:S01]  /*57b0*/  @!P2 IMAD.MOV R22, RZ, RZ, -R22 ;  /* 0x000000ffff16a224 */ /* 0x000fe200078e0a16 */
[C---:B------:R-:W-:Y:S01]  /*57c0*/  ISETP.GT.U32.AND P2, PT, R4.reuse, R14, PT ;  /* 0x0000000e0400720c */ /* 0x040fe20003f44070 */
[----:B------:R-:W-:Y:S01]  /*57d0*/  @!P6 IMAD.MOV R18, RZ, RZ, -R18 ;  /* 0x000000ffff12e224 */ /* 0x000fe200078e0a12 */
[C---:B------:R-:W-:Y:S01]  /*57e0*/  ISETP.GT.U32.AND P6, PT, R4.reuse, R10, PT ;  /* 0x0000000a0400720c */ /* 0x040fe20003fc4070 */
[----:B------:R-:W-:Y:S01]  /*57f0*/  IMAD.MOV.U32 R19, RZ, RZ, R9 ;  /* 0x000000ffff137224 */ /* 0x000fe200078e0009 */
[----:B------:R-:W-:Y:S01]  /*5800*/  ISETP.GT.U32.AND P3, PT, R4, R0, PT ;  /* 0x000000000400720c */ /* 0x000fe20003f64070 */
[----:B------:R-:W-:Y:S01]  /*5810*/  IMAD.MOV.U32 R9, RZ, RZ, R17 ;  /* 0x000000ffff097224 */ /* 0x000fe200078e0011 */
[----:B------:R-:W-:Y:S01]  /*5820*/  IABS R17, R13 ;  /* 0x0000000d00117213 */ /* 0x000fe20000000000 */
[----:B------:R-:W-:Y:S01]  /*5830*/  @!P0 IMAD.IADD R16, R16, 0x1, -R4 ;  /* 0x0000000110108824 */ /* 0x000fe200078e0a04 */
[----:B------:R-:W-:Y:S01]  /*5840*/  STL [R1+0x3a8], R22 ;  /* 0x0003a81601007387 */ /* 0x000fe20000100800 */
[----:B------:R-:W-:Y:S01]  /*5850*/  @!P4 IMAD.MOV R19, RZ, RZ, -R19 ;  /* 0x000000ffff13c224 */ /* 0x000fe200078e0a13 */
[----:B------:R-:W-:Y:S01]  /*5860*/  ISETP.GE.AND P4, PT, R12, RZ, PT ;  /* 0x000000ff0c00720c */ /* 0x000fe20003f86270 */
[----:B------:R-:W-:-:S03]  /*5870*/  IMAD.HI.U32 R12, R20, R9, RZ ;  /* 0x00000009140c7227 */ /* 0x000fc600078e00ff */
[----:B------:R-:W-:Y:S01]  /*5880*/  STL [R1+0x3ac], R19 ;  /* 0x0003ac1301007387 */ /* 0x000fe20000100800 */
[--C-:B------:R-:W-:Y:S01]  /*5890*/  @!P2 IMAD.IADD R14, R14, 0x1, -R4.reuse ;  /* 0x000000010e0ea824 */ /* 0x100fe200078e0a04 */
[----:B------:R-:W-:Y:S01]  /*58a0*/  ISETP.GE.AND P2, PT, R11, RZ, PT ;  /* 0x000000ff0b00720c */ /* 0x000fe20003f46270 */
[--C-:B------:R-:W-:Y:S01]  /*58b0*/  @!P6 IMAD.IADD R10, R10, 0x1, -R4.reuse ;  /* 0x000000010a0ae824 */ /* 0x100fe200078e0a04 */
[----:B------:R-:W-:Y:S01]  /*58c0*/  ISETP.GT.U32.AND P6, PT, R4, R16, PT ;  /* 0x000000100400720c */ /* 0x000fe20003fc4070 */
[----:B------:R-:W-:Y:S01]  /*58d0*/  @!P3 IMAD.IADD R0, R0, 0x1, -R4 ;  /* 0x000000010000b824 */ /* 0x000fe200078e0a04 */
[----:B------:R0:W-:Y:S01]  /*58e0*/  STL [R1+0x3b0], R18 ;  /* 0x0003b01201007387 */ /* 0x0001e20000100800 */
[----:B------:R-:W-:Y:S01]  /*58f0*/  IMAD.HI.U32 R11, R20, R17, RZ ;  /* 0x00000011140b7227 */ /* 0x000fe200078e00ff */
[----:B------:R-:W-:Y:S02]  /*5900*/  ISETP.GT.U32.AND P0, PT, R4, R14, PT ;  /* 0x0000000e0400720c */ /* 0x000fe40003f04070 */
[----:B------:R-:W-:Y:S01]  /*5910*/  ISETP.GE.AND P3, PT, R8, RZ, PT ;  /* 0x000000ff0800720c */ /* 0x000fe20003f66270 */
[----:B------:R-:W-:Y:S01]  /*5920*/  IMAD.MOV R11, RZ, RZ, -R11 ;  /* 0x000000ffff0b7224 */ /* 0x000fe200078e0a0b */
[----:B------:R-:W-:Y:S01]  /*5930*/  LOP3.LUT R8, R15, 0x134, RZ, 0xfc, !PT ;  /* 0x000001340f087812 */ /* 0x000fe200078efcff */
[----:B------:R-:W-:-:S02]  /*5940*/  IMAD.MOV R12, RZ, RZ, -R12 ;  /* 0x000000ffff0c7224 */ /* 0x000fc400078e0a0c */
[C---:B------:R-:W-:Y:S02]  /*5950*/  IMAD R17, R4.reuse, R11, R17 ;  /* 0x0000000b04117224 */ /* 0x040fe400078e0211 */
[----:B0-----:R-:W-:Y:S01]  /*5960*/  IMAD.MOV.U32 R18, RZ, RZ, R0 ;  /* 0x000000ffff127224 */ /* 0x001fe200078e0000 */
[C---:B------:R-:W-:Y:S01]  /*5970*/  LOP3.LUT R0, R15.reuse, 0x132, RZ, 0xfc, !PT ;  /* 0x000001320f007812 */ /* 0x040fe200078efcff */
[C---:B------:R-:W-:Y:S01]  /*5980*/  IMAD R9, R4.reuse, R12, R9 ;  /* 0x0000000c04097224 */ /* 0x040fe200078e0209 */
[----:B------:R-:W-:Y:S01]  /*5990*/  LOP3.LUT R12, R15, 0x130, RZ, 0xfc, !PT ;  /* 0x000001300f0c7812 */ /* 0x000fe200078efcff */
[----:B------:R-:W-:Y:S01]  /*59a0*/  @!P1 IMAD.MOV R18, RZ, RZ, -R18 ;  /* 0x000000ffff129224 */ /* 0x000fe200078e0a12 */
[----:B------:R-:W-:Y:S01]  /*59b0*/  ISETP.GT.U32.AND P1, PT, R4, R10, PT ;  /* 0x0000000a0400720c */ /* 0x000fe20003f24070 */
[--C-:B------:R-:W-:Y:S01]  /*59c0*/  @!P6 IMAD.IADD R16, R16, 0x1, -R4.reuse ;  /* 0x000000011010e824 */ /* 0x100fe200078e0a04 */
[----:B------:R-:W-:Y:S01]  /*59d0*/  ISETP.GT.U32.AND P6, PT, R4, R17, PT ;  /* 0x000000110400720c */ /* 0x000fe20003fc4070 */
[----:B------:R-:W-:Y:S01]  /*59e0*/  @!P0 IMAD.IADD R14, R14, 0x1, -R4 ;  /* 0x000000010e0e8824 */ /* 0x000fe200078e0a04 */
[----:B------:R-:W-:Y:S01]  /*59f0*/  ISETP.GT.U32.AND P0, PT, R4, R9, PT ;  /* 0x000000090400720c */ /* 0x000fe20003f04070 */
[----:B------:R0:W-:Y:S01]  /*5a00*/  STL [R1+0x3b8], R18 ;  /* 0x0003b81201007387 */ /* 0x0001e20000100800 */
[----:B------:R-:W-:Y:S01]  /*5a10*/  IABS R19, R12 ;  /* 0x0000000c00137213 */ /* 0x000fe20000000000 */
[----:B------:R-:W-:Y:S01]  /*5a20*/  IMAD.MOV.U32 R22, RZ, RZ, R14 ;  /* 0x000000ffff167224 */ /* 0x000fe200078e000e */
[----:B------:R-:W-:Y:S01]  /*5a30*/  IABS R11, R0 ;  /* 0x00000000000b7213 */ /* 0x000fe20000000000 */
[----:B------:R-:W-:-:S02]  /*5a40*/  @!P4 IMAD.MOV R16, RZ, RZ, -R16 ;  /* 0x000000ffff10c224 */ /* 0x000fc400078e0a10 */
[----:B------:R-:W-:Y:S02]  /*5a50*/  @!P5 IMAD.MOV R22, RZ, RZ, -R22 ;  /* 0x000000ffff16d224 */ /* 0x000fe400078e0a16 */
[--C-:B------:R-:W-:Y:S01]  /*5a60*/  @!P1 IMAD.IADD R10, R10, 0x1, -R4.reuse ;  /* 0x000000010a0a9824 */ /* 0x100fe200078e0a04 */
[----:B------:R-:W-:Y:S01]  /*5a70*/  ISETP.GE.AND P1, PT, R13, RZ, PT ;  /* 0x000000ff0d00720c */ /* 0x000fe20003f26270 */
[----:B------:R-:W-:Y:S01]  /*5a80*/  IMAD.MOV.U32 R13, RZ, RZ, R19 ;  /* 0x000000ffff0d7224 */ /* 0x000fe200078e0013 */
[----:B0-----:R-:W-:Y:S01]  /*5a90*/  IABS R18, R8 ;  /* 0x0000000800127213 */ /* 0x001fe20000000000 */
[----:B------:R-:W-:Y:S01]  /*5aa0*/  @!P6 IMAD.IADD R17, R17, 0x1, -R4 ;  /* 0x000000011111e824 */ /* 0x000fe200078e0a04 */
[----:B------:R-:W-:Y:S01]  /*5ab0*/  STL [R1+0x3b4], R22 ;  /* 0x0003b41601007387 */ /* 0x000fe20000100800 */
[----:B------:R-:W-:-:S03]  /*5ac0*/  IMAD.HI.U32 R21, R20, R11, RZ ;  /* 0x0000000b14157227 */ /* 0x000fc600078e00ff */
[----:B------:R-:W-:Y:S01]  /*5ad0*/  ISETP.GT.U32.AND P6, PT, R4, R17, PT ;  /* 0x000000110400720c */ /* 0x000fe20003fc4070 */
[----:B------:R-:W-:Y:S01]  /*5ae0*/  IMAD.HI.U32 R19, R20, R18, RZ ;  /* 0x0000001214137227 */ /* 0x000fe200078e00ff */
[----:B------:R0:W-:Y:S03]  /*5af0*/  STL [R1+0x39c], R16 ;  /* 0x00039c1001007387 */ /* 0x0001e60000100800 */
[----:B------:R-:W-:Y:S02]  /*5b00*/  IMAD.MOV R19, RZ, RZ, -R19 ;  /* 0x000000ffff137224 */ /* 0x000fe400078e0a13 */
[----:B------:R-:W-:Y:S01]  /*5b10*/  @!P0 IMAD.IADD R9, R9, 0x1, -R4 ;  /* 0x0000000109098824 */ /* 0x000fe200078e0a04 */
[----:B------:R-:W-:Y:S01]  /*5b20*/  ISETP.GE.AND P0, PT, R8, RZ, PT ;  /* 0x000000ff0800720c */ /* 0x000fe20003f06270 */
[----:B------:R-:W-:-:S03]  /*5b30*/  IMAD.HI.U32 R8, R20, R13, RZ ;  /* 0x0000000d14087227 */ /* 0x000fc600078e00ff */
[C---:B------:R-:W-:Y:S01]  /*5b40*/  ISETP.GT.U32.AND P5, PT, R4.reuse, R9, PT ;  /* 0x000000090400720c */ /* 0x040fe20003fa4070 */
[----:B------:R-:W-:Y:S02]  /*5b50*/  IMAD.MOV R14, RZ, RZ, -R21 ;  /* 0x000000ffff0e7224 */ /* 0x000fe400078e0a15 */
[C---:B------:R-:W-:Y:S01]  /*5b60*/  IMAD R18, R4.reuse, R19, R18 ;  /* 0x0000001304127224 */ /* 0x040fe200078e0212 */
[----:B------:R-:W-:Y:S01]  /*5b70*/  LOP3.LUT R19, R15, 0x12e, RZ, 0xfc, !PT ;  /* 0x0000012e0f137812 */ /* 0x000fe200078efcff */
[----:B------:R-:W-:Y:S02]  /*5b80*/  IMAD.MOV R8, RZ, RZ, -R8 ;  /* 0x000000ffff087224 */ /* 0x000fe400078e0a08 */
[C---:B------:R-:W-:Y:S01]  /*5b90*/  IMAD R11, R4.reuse, R14, R11 ;  /* 0x0000000e040b7224 */ /* 0x040fe200078e020b */
[C---:B------:R-:W-:Y:S01]  /*5ba0*/  ISETP.GT.U32.AND P4, PT, R4.reuse, R18, PT ;  /* 0x000000120400720c */ /* 0x040fe20003f84070 */
[C---:B------:R-:W-:Y:S01]  /*5bb0*/  IMAD R13, R4.reuse, R8, R13 ;  /* 0x00000008040d7224 */ /* 0x040fe200078e020d */
[----:B------:R-:W-:Y:S01]  /*5bc0*/  IABS R8, R19 ;  /* 0x0000001300087213 */ /* 0x000fe20000000000 */
[----:B------:R-:W-:Y:S01]  /*5bd0*/  @!P3 IMAD.MOV R10, RZ, RZ, -R10 ;  /* 0x000000ffff0ab224 */ /* 0x000fe200078e0a0a */
[C---:B------:R-:W-:Y:S01]  /*5be0*/  ISETP.GT.U32.AND P3, PT, R4.reuse, R11, PT ;  /* 0x0000000b0400720c */ /* 0x040fe20003f64070 */
[--C-:B------:R-:W-:Y:S01]  /*5bf0*/  @!P6 IMAD.IADD R17, R17, 0x1, -R4.reuse ;  /* 0x000000011111e824 */ /* 0x100fe200078e0a04 */
[----:B------:R-:W-:Y:S01]  /*5c00*/  ISETP.GT.U32.AND P6, PT, R4, R13, PT ;  /* 0x0000000d0400720c */ /* 0x000fe20003fc4070 */
[--C-:B------:R-:W-:Y:S01]  /*5c10*/  @!P5 IMAD.IADD R9, R9, 0x1, -R4.reuse ;  /* 0x000000010909d824 */ /* 0x100fe200078e0a04 */
[----:B------:R-:W-:Y:S01]  /*5c20*/  ISETP.GE.AND P5, PT, R0, RZ, PT ;  /* 0x000000ff0000720c */ /* 0x000fe20003fa6270 */
[----:B------:R1:W-:Y:S01]  /*5c30*/  STL [R1+0x3a0], R10 ;  /* 0x0003a00a01007387 */ /* 0x0003e20000100800 */
[C---:B------:R-:W-:Y:S01]  /*5c40*/  LOP3.LUT R0, R15.reuse, 0x12c, RZ, 0xfc, !PT ;  /* 0x0000012c0f007812 */ /* 0x040fe200078efcff */
[----:B0-----:R-:W-:Y:S01]  /*5c50*/  IMAD.MOV.U32 R16, RZ, RZ, R9 ;  /* 0x000000ffff107224 */ /* 0x001fe200078e0009 */
[----:B------:R-:W-:Y:S01]  /*5c60*/  LOP3.LUT R14, R15, 0x12a, RZ, 0xfc, !PT ;  /* 0x0000012a0f0e7812 */ /* 0x000fe200078efcff */
[----:B------:R-:W-:Y:S01]  /*5c70*/  @!P4 IMAD.IADD R18, R18, 0x1, -R4 ;  /* 0x000000011212c824 */ /* 0x000fe200078e0a04 */
[----:B------:R-:W-:Y:S01]  /*5c80*/  ISETP.GE.AND P4, PT, R12, RZ, PT ;  /* 0x000000ff0c00720c */ /* 0x000fe20003f86270 */
[----:B------:R-:W-:Y:S01]  /*5c90*/  IMAD.HI.U32 R12, R20, R8, RZ ;  /* 0x00000008140c7227 */ /* 0x000fe200078e00ff */
[----:B------:R-:W-:-:S03]  /*5ca0*/  IABS R22, R14 ;  /* 0x0000000e00167213 */ /* 0x000fc60000000000 */
[--C-:B------:R-:W-:Y:S01]  /*5cb0*/  @!P3 IMAD.IADD R11, R11, 0x1, -R4.reuse ;  /* 0x000000010b0bb824 */ /* 0x100fe200078e0a04 */
[----:B-1----:R-:W-:Y:S01]  /*5cc0*/  IABS R10, R0 ;  /* 0x00000000000a7213 */ /* 0x002fe20000000000 */
[----:B------:R-:W-:Y:S01]  /*5cd0*/  @!P6 IMAD.IADD R13, R13, 0x1, -R4 ;  /* 0x000000010d0de824 */ /* 0x000fe200078e0a04 */
[C---:B------:R-:W-:Y:S01]  /*5ce0*/  ISETP.GT.U32.AND P3, PT, R4.reuse, R18, PT ;  /* 0x000000120400720c */ /* 0x040fe20003f64070 */
[----:B------:R-:W-:Y:S01]  /*5cf0*/  IMAD.MOV R12, RZ, RZ, -R12 ;  /* 0x000000ffff0c7224 */ /* 0x000fe200078e0a0c */
[----:B------:R-:W-:Y:S01]  /*5d00*/  ISETP.GT.U32.AND P6, PT, R4, R11, PT ;  /* 0x0000000b0400720c */ /* 0x000fe20003fc4070 */
[----:B------:R-:W-:-:S04]  /*5d10*/  IMAD.HI.U32 R9, R20, R10, RZ ;  /* 0x0000000a14097227 */ /* 0x000fc800078e00ff */
[----:B------:R-:W-:Y:S01]  /*5d20*/  IMAD R8, R4, R12, R8 ;  /* 0x0000000c04087224 */ /* 0x000fe200078e0208 */
[----:B------:R-:W-:Y:S01]  /*5d30*/  LOP3.LUT R12, R15, 0x128, RZ, 0xfc, !PT ;  /* 0x000001280f0c7812 */ /* 0x000fe200078efcff */
[----:B------:R-:W-:Y:S02]  /*5d40*/  IMAD.MOV R9, RZ, RZ, -R9 ;  /* 0x000000ffff097224 */ /* 0x000fe400078e0a09 */
[----:B------:R-:W-:-:S04]  /*5d50*/  IMAD.HI.U32 R23, R20, R22, RZ ;  /* 0x0000001614177227 */ /* 0x000fc800078e00ff */
[----:B------:R-:W-:Y:S01]  /*5d60*/  @!P3 IMAD.IADD R18, R18, 0x1, -R4 ;  /* 0x000000011212b824 */ /* 0x000fe200078e0a04 */
[C---:B------:R-:W-:Y:S01]  /*5d70*/  ISETP.GT.U32.AND P3, PT, R4.reuse, R8, PT ;  /* 0x000000080400720c */ /* 0x040fe20003f64070 */
[C---:B------:R-:W-:Y:S01]  /*5d80*/  IMAD R10, R4.reuse, R9, R10 ;  /* 0x00000009040a7224 */ /* 0x040fe200078e020a */
[----:B------:R-:W-:Y:S01]  /*5d90*/  IABS R9, R12 ;  /* 0x0000000c00097213 */ /* 0x000fe20000000000 */
[----:B------:R-:W-:Y:S02]  /*5da0*/  @!P6 IMAD.IADD R11, R11, 0x1, -R4 ;  /* 0x000000010b0be824 */ /* 0x000fe400078e0a04 */
[----:B------:R-:W-:Y:S01]  /*5db0*/  IMAD.MOV.U32 R24, RZ, RZ, R18 ;  /* 0x000000ffff187224 */ /* 0x000fe200078e0012 */
[C---:B------:R-:W-:Y:S01]  /*5dc0*/  ISETP.GT.U32.AND P6, PT, R4.reuse, R10, PT ;  /* 0x0000000a0400720c */ /* 0x040fe20003fc4070 */
[----:B------:R-:W-:Y:S01]  /*5dd0*/  @!P2 IMAD.MOV R16, RZ, RZ, -R16 ;  /* 0x000000ffff10a224 */ /* 0x000fe200078e0a10 */
[----:B------:R-:W-:Y:S01]  /*5de0*/  ISETP.GT.U32.AND P2, PT, R4, R13, PT ;  /* 0x0000000d0400720c */ /* 0x000fe20003f44070 */
[----:B------:R-:W-:-:S02]  /*5df0*/  IMAD.MOV R23, RZ, RZ, -R23 ;  /* 0x000000ffff177224 */ /* 0x000fc400078e0a17 */
[----:B------:R-:W-:Y:S01]  /*5e00*/  IMAD.HI.U32 R21, R20, R9, RZ ;  /* 0x0000000914157227 */ /* 0x000fe200078e00ff */
[----:B------:R0:W-:Y:S03]  /*5e10*/  STL [R1+0x3a4], R16 ;  /* 0x0003a41001007387 */ /* 0x0001e60000100800 */
[--C-:B------:R-:W-:Y:S01]  /*5e20*/  @!P3 IMAD.IADD R8, R8, 0x1, -R4.reuse ;  /* 0x000000010808b824 */ /* 0x100fe200078e0a04 */
[----:B------:R-:W-:Y:S01]  /*5e30*/  ISETP.GE.AND P3, PT, R0, RZ, PT ;  /* 0x000000ff0000720c */ /* 0x000fe20003f66270 */
[----:B------:R-:W-:Y:S02]  /*5e40*/  @!P1 IMAD.MOV R17, RZ, RZ, -R17 ;  /* 0x000000ffff119224 */ /* 0x000fe400078e0a11 */
[----:B------:R-:W-:Y:S01]  /*5e50*/  @!P6 IMAD.IADD R10, R10, 0x1, -R4 ;  /* 0x000000010a0ae824 */ /* 0x000fe200078e0a04 */
[C---:B------:R-:W-:Y:S01]  /*5e60*/  ISETP.GT.U32.AND P6, PT, R4.reuse, R8, PT ;  /* 0x000000080400720c */ /* 0x040fe20003fc4070 */
[----:B------:R-:W-:Y:S01]  /*5e70*/  @!P0 IMAD.MOV R24, RZ, RZ, -R24 ;  /* 0x000000ffff188224 */ /* 0x000fe200078e0a18 */
[----:B------:R1:W-:Y:S01]  /*5e80*/  STL [R1+0x398], R17 ;  /* 0x0003981101007387 */ /* 0x0003e20000100800 */
[----:B------:R-:W-:Y:S01]  /*5e90*/  @!P5 IMAD.MOV R11, RZ, RZ, -R11 ;  /* 0x000000ffff0bd224 */ /* 0x000fe200078e0a0b */
[----:B0-----:R-:W-:Y:S01]  /*5ea0*/  LOP3.LUT R16, R15, 0x126, RZ, 0xfc, !PT ;  /* 0x000001260f107812 */ /* 0x001fe200078efcff */
[C---:B------:R-:W-:Y:S01]  /*5eb0*/  IMAD R0, R4.reuse, R23, R22 ;  /* 0x0000001704007224 */ /* 0x040fe200078e0216 */
[----:B------:R-:W-:Y:S01]  /*5ec0*/  STL [R1+0x394], R24 ;  /* 0x0003941801007387 */ /* 0x000fe20000100800 */
[----:B------:R-:W-:Y:S01]  /*5ed0*/  IMAD.MOV R21, RZ, RZ, -R21 ;  /* 0x000000ffff157224 */ /* 0x000fe200078e0a15 */
[C---:B------:R-:W-:Y:S01]  /*5ee0*/  ISETP.GT.U32.AND P0, PT, R4.reuse, R10, PT ;  /* 0x0000000a0400720c */ /* 0x040fe20003f04070 */
[----:B------:R-:W-:Y:S01]  /*5ef0*/  @!P2 IMAD.IADD R13, R13, 0x1, -R4 ;  /* 0x000000010d0da824 */ /* 0x000fe200078e0a04 */
[----:B------:R0:W-:Y:S01]  /*5f00*/  STL [R1+0x390], R11 ;  /* 0x0003900b01007387 */ /* 0x0001e20000100800 */
[----:B------:R-:W-:-:S02]  /*5f10*/  ISETP.GT.U32.AND P1, PT, R4, R0, PT ;  /* 0x000000000400720c */ /* 0x000fc40003f24070 */
[----:B------:R-:W-:Y:S01]  /*5f20*/  @!P6 IMAD.IADD R8, R8, 0x1, -R4 ;  /* 0x000000010808e824 */ /* 0x000fe200078e0a04 */
[----:B------:R-:W-:Y:S01]  /*5f30*/  ISETP.GE.AND P2, PT, R19, RZ, PT ;  /* 0x000000ff1300720c */ /* 0x000fe20003f46270 */
[----:B-1----:R-:W-:Y:S01]  /*5f40*/  IMAD.MOV.U32 R17, RZ, RZ, R13 ;  /* 0x000000ffff117224 */ /* 0x002fe200078e000d */
[----:B------:R-:W-:Y:S02]  /*5f50*/  IABS R19, R16 ;  /* 0x0000001000137213 */ /* 0x000fe40000000000 */
[----:B------:R-:W-:Y:S01]  /*5f60*/  ISETP.GE.AND P5, PT, R14, RZ, PT ;  /* 0x000000ff0e00720c */ /* 0x000fe20003fa6270 */
[----:B------:R-:W-:Y:S02]  /*5f70*/  IMAD.MOV.U32 R14, RZ, RZ, R8 ;  /* 0x000000ffff0e7224 */ /* 0x000fe400078e0008 */
[----:B0-----:R-:W-:Y:S01]  /*5f80*/  IMAD R11, R4, R21, R9 ;  /* 0x00000015040b7224 */ /* 0x001fe200078e0209 */
[----:B------:R-:W-:Y:S01]  /*5f90*/  LOP3.LUT R9, R15, 0x124, RZ, 0xfc, !PT ;  /* 0x000001240f097812 */ /* 0x000fe200078efcff */
[----:B------:R-:W-:-:S03]  /*5fa0*/  IMAD.HI.U32 R13, R20, R19, RZ ;  /* 0x00000013140d7227 */ /* 0x000fc600078e00ff */
[----:B------:R-:W-:Y:S01]  /*5fb0*/  ISETP.GT.U32.AND P6, PT, R4, R11, PT ;  /* 0x0000000b0400720c */ /* 0x000fe20003fc4070 */
[--C-:B------:R-:W-:Y:S01]  /*5fc0*/  @!P1 IMAD.IADD R0, R0, 0x1, -R4.reuse ;  /* 0x0000000100009824 */ /* 0x100fe200078e0a04 */
[----:B------:R-:W-:Y:S01]  /*5fd0*/  IABS R22, R9 ;  /* 0x0000000900167213 */ /* 0x000fe20000000000 */
[----:B------:R-:W-:Y:S01]  /*5fe0*/  IMAD.MOV R13, RZ, RZ, -R13 ;  /* 0x000000ffff0d7224 */ /* 0x000fe200078e0a0d */
[----:B------:R-:W-:Y:S01]  /*5ff0*/  ISETP.GE.AND P1, PT, R9, RZ, PT ;  /* 0x000000ff0900720c */ /* 0x000fe20003f26270 */
[--C-:B------:R-:W-:Y:S01]  /*6000*/  @!P0 IMAD.IADD R10, R10, 0x1, -R4.reuse ;  /* 0x000000010a0a8824 */ /* 0x100fe200078e0a04 */
[C---:B------:R-:W-:Y:S01]  /*6010*/  LOP3.LUT R9, R15.reuse, 0x11e, RZ, 0xfc, !PT ;  /* 0x0000011e0f097812 */ /* 0x040fe200078efcff */
[----:B------:R-:W-:Y:S01]  /*6020*/  IMAD.HI.U32 R8, R20, R22, RZ ;  /* 0x0000001614087227 */ /* 0x000fe200078e00ff */
[----:B------:R-:W-:Y:S02]  /*6030*/  ISETP.GE.AND P0, PT, R16, RZ, PT ;  /* 0x000000ff1000720c */ /* 0x000fe40003f06270 */
[C---:B------:R-:W-:Y:S01]  /*6040*/  LOP3.LUT R16, R15.reuse, 0x116, RZ, 0xfc, !PT ;  /* 0x000001160f107812 */ /* 0x040fe200078efcff */
[C---:B------:R-:W-:Y:S01]  /*6050*/  IMAD R23, R4.reuse, R13, R19 ;  /* 0x0000000d04177224 */ /* 0x040fe200078e0213 */
[----:B------:R-:W-:Y:S01]  /*6060*/  LOP3.LUT R13, R15, 0x122, RZ, 0xfc, !PT ;  /* 0x000001220f0d7812 */ /* 0x000fe200078efcff */
[----:B------:R-:W-:Y:S01]  /*6070*/  @!P6 IMAD.IADD R11, R11, 0x1, -R4 ;  /* 0x000000010b0be824 */ /* 0x000fe200078e0a04 */
[C---:B------:R-:W-:Y:S01]  /*6080*/  ISETP.GT.U32.AND P6, PT, R4.reuse, R0, PT ;  /* 0x000000000400720c */ /* 0x040fe20003fc4070 */
[----:B------:R-:W-:Y:S01]  /*6090*/  IMAD.MOV R8, RZ, RZ, -R8 ;  /* 0x000000ffff087224 */ /* 0x000fe200078e0a08 */
[----:B------:R-:W-:Y:S01]  /*60a0*/  IABS R19, R9 ;  /* 0x0000000900137213 */ /* 0x000fe20000000000 */
[----:B------:R-:W-:Y:S01]  /*60b0*/  @!P3 IMAD.MOV R10, RZ, RZ, -R10 ;  /* 0x000000ffff0ab224 */ /* 0x000fe200078e0a0a */
[C---:B------:R-:W-:Y:S01]  /*60c0*/  ISETP.GT.U32.AND P3, PT, R4.reuse, R23, PT ;  /* 0x000000170400720c */ /* 0x040fe20003f64070 */
[----:B------:R-:W-:-:S02]  /*60d0*/  IMAD R22, R4, R8, R22 ;  /* 0x0000000804167224 */ /* 0x000fc400078e0216 */
[----:B------:R-:W-:Y:S01]  /*60e0*/  @!P2 IMAD.MOV R14, RZ, RZ, -R14 ;  /* 0x000000ffff0ea224 */ /* 0x000fe200078e0a0e */
[----:B------:R-:W-:Y:S01]  /*60f0*/  ISETP.GT.U32.AND P2, PT, R4, R11, PT ;  /* 0x0000000b0400720c */ /* 0x000fe20003f44070 */
[----:B------:R-:W-:Y:S01]  /*6100*/  @!P4 IMAD.MOV R17, RZ, RZ, -R17 ;  /* 0x000000ffff11c224 */ /* 0x000fe200078e0a11 */
[----:B------:R-:W-:Y:S02]  /*6110*/  ISETP.GE.AND P4, PT, R12, RZ, PT ;  /* 0x000000ff0c00720c */ /* 0x000fe40003f86270 */
[----:B------:R-:W-:Y:S01]  /*6120*/  LOP3.LUT R12, R15, 0x120, RZ, 0xfc, !PT ;  /* 0x000001200f0c7812 */ /* 0x000fe200078efcff */
[--C-:B------:R-:W-:Y:S01]  /*6130*/  @!P6 IMAD.IADD R0, R0, 0x1, -R4.reuse ;  /* 0x000000010000e824 */ /* 0x100fe200078e0a04 */
[----:B------:R-:W-:Y:S01]  /*6140*/  ISETP.GT.U32.AND P6, PT, R4, R22, PT ;  /* 0x000000160400720c */ /* 0x000fe20003fc4070 */
[----:B------:R0:W-:Y:S01]  /*6150*/  STL [R1+0x38c], R17 ;  /* 0x00038c1101007387 */ /* 0x0001e20000100800 */
[----:B------:R-:W-:Y:S01]  /*6160*/  IABS R21, R12 ;  /* 0x0000000c00157213 */ /* 0x000fe20000000000 */
[--C-:B------:R-:W-:Y:S01]  /*6170*/  @!P3 IMAD.IADD R23, R23, 0x1, -R4.reuse ;  /* 0x000000011717b824 */ /* 0x100fe200078e0a04 */
[----:B------:R-:W-:Y:S01]  /*6180*/  ISETP.GE.AND P3, PT, R12, RZ, PT ;  /* 0x000000ff0c00720c */ /* 0x000fe20003f66270 */
[----:B------:R1:W-:Y:S01]  /*6190*/  STL [R1+0x388], R14 ;  /* 0x0003880e01007387 */ /* 0x0003e20000100800 */
[----:B------:R-:W-:Y:S01]  /*61a0*/  LOP3.LUT R12, R15, 0x11c, RZ, 0xfc, !PT ;  /* 0x0000011c0f0c7812 */ /* 0x000fe200078efcff */
[----:B------:R-:W-:Y:S01]  /*61b0*/  @!P2 IMAD.IADD R11, R11, 0x1, -R4 ;  /* 0x000000010b0ba824 */ /* 0x000fe200078e0a04 */
[----:B------:R-:W-:Y:S01]  /*61c0*/  ISETP.GE.AND P2, PT, R13, RZ, PT ;  /* 0x000000ff0d00720c */ /* 0x000fe20003f46270 */
[----:B------:R2:W-:Y:S01]  /*61d0*/  STL [R1+0x384], R10 ;  /* 0x0003840a01007387 */ /* 0x0005e20000100800 */
[----:B0-----:R-:W-:-:S03]  /*61e0*/  IABS R17, R13 ;  /* 0x0000000d00117213 */ /* 0x001fc60000000000 */
[----:B------:R-:W-:Y:S01]  /*61f0*/  @!P6 IMAD.IADD R22, R22, 0x1, -R4 ;  /* 0x000000011616e824 */ /* 0x000fe200078e0a04 */
[----:B------:R-:W-:Y:S01]  /*6200*/  ISETP.GT.U32.AND P6, PT, R4, R23, PT ;  /* 0x000000170400720c */ /* 0x000fe20003fc4070 */
[----:B-1----:R-:W-:Y:S02]  /*6210*/  IMAD.MOV.U32 R14, RZ, RZ, R0 ;  /* 0x000000ffff0e7224 */ /* 0x002fe400078e0000 */
[----:B------:R-:W-:-:S04]  /*6220*/  IMAD.HI.U32 R8, R20, R17, RZ ;  /* 0x0000001114087227 */ /* 0x000fc800078e00ff */
[----:B--2---:R-:W-:-:S04]  /*6230*/  IMAD.HI.U32 R10, R20, R21, RZ ;  /* 0x00000015140a7227 */ /* 0x004fc800078e00ff */
[----:B------:R-:W-:Y:S01]  /*6240*/  @!P5 IMAD.MOV R14, RZ, RZ, -R14 ;  /* 0x000000ffff0ed224 */ /* 0x000fe200078e0a0e */
[----:B------:R-:W-:Y:S01]  /*6250*/  ISETP.GT.U32.AND P5, PT, R4, R22, PT ;  /* 0x000000160400720c */ /* 0x000fe20003fa4070 */
[----:B------:R-:W-:Y:S02]  /*6260*/  IMAD.MOV R13, RZ, RZ, -R8 ;  /* 0x000000ffff0d7224 */ /* 0x000fe400078e0a08 */
[----:B------:R-:W-:Y:S01]  /*6270*/  IMAD.HI.U32 R8, R20, R19, RZ ;  /* 0x0000001314087227 */ /* 0x000fe200078e00ff */
[----:B------:R0:W-:Y:S03]  /*6280*/  STL [R1+0x35c], R14 ;  /* 0x00035c0e01007387 */ /* 0x0001e60000100800 */
[----:B------:R-:W-:Y:S02]  /*6290*/  IMAD.MOV R10, RZ, RZ, -R10 ;  /* 0x000000ffff0a7224 */ /* 0x000fe400078e0a0a */
[----:B------:R-:W-:-:S02]  /*62a0*/  IMAD.MOV R8, RZ, RZ, -R8 ;  /* 0x000000ffff087224 */ /* 0x000fc400078e0a08 */
[C---:B------:R-:W-:Y:S01]  /*62b0*/  IMAD R21, R4.reuse, R10, R21 ;  /* 0x0000000a04157224 */ /* 0x040fe200078e0215 */
[----:B------:R-:W-:Y:S01]  /*62c0*/  IABS R10, R16 ;  /* 0x00000010000a7213 */ /* 0x000fe20000000000 */
[C---:B------:R-:W-:Y:S01]  /*62d0*/  IMAD R17, R4.reuse, R13, R17 ;  /* 0x0000000d04117224 */ /* 0x040fe200078e0211 */
[----:B0-----:R-:W-:Y:S01]  /*62e0*/  IABS R14, R12 ;  /* 0x0000000c000e7213 */ /* 0x001fe20000000000 */
[----:B------:R-:W-:Y:S01]  /*62f0*/  IMAD.MOV.U32 R0, RZ, RZ, R11 ;  /* 0x000000ffff007224 */ /* 0x000fe200078e000b */
[C---:B------:R-:W-:Y:S01]  /*6300*/  LOP3.LUT R13, R15.reuse, 0x118, RZ, 0xfc, !PT ;  /* 0x000001180f0d7812 */ /* 0x040fe200078efcff */
        /* <DEDUP_REMOVED lines=8> */
[----:B------:R-:W-:Y:S01]  /*6390*/  IMAD.HI.U32 R18, R20, R14, RZ ;  /* 0x0000000e14127227 */ /* 0x000fe200078e00ff */
[----:B------:R0:W-:Y:S01]  /*63a0*/  STL [R1+0x360], R0 ;  /* 0x0003600001007387 */ /* 0x0001e20000100800 */
[----:B------:R-:W-:-:S02]  /*63b0*/  IABS R11, R13 ;  /* 0x0000000d000b7213 */ /* 0x000fc40000000000 */
[----:B------:R-:W-:Y:S02]  /*63c0*/  IMAD.MOV R18, RZ, RZ, -R18 ;  /* 0x000000ffff127224 */ /* 0x000fe400078e0a12 */
[----:B------:R-:W-:Y:S01]  /*63d0*/  IMAD.MOV.U32 R25, RZ, RZ, R23 ;  /* 0x000000ffff197224 */ /* 0x000fe200078e0017 */
[----:B------:R-:W-:Y:S01]  /*63e0*/  LOP3.LUT R23, R15, 0x108, RZ, 0xfc, !PT ;  /* 0x000001080f177812 */ /* 0x000fe200078efcff */
[--C-:B------:R-:W-:Y:S02]  /*63f0*/  @!P6 IMAD.IADD R21, R21, 0x1, -R4.reuse ;  /* 0x000000011515e824 */ /* 0x100fe400078e0a04 */
[--C-:B------:R-:W-:Y:S01]  /*6400*/  @!P4 IMAD.IADD R17, R17, 0x1, -R4.reuse ;  /* 0x000000011111c824 */ /* 0x100fe200078e0a04 */
[----:B0-----:R-:W-:Y:S01]  /*6410*/  IABS R0, R8 ;  /* 0x0000000800007213 */ /* 0x001fe20000000000 */
[----:B------:R-:W-:Y:S01]  /*6420*/  @!P5 IMAD.IADD R19, R19, 0x1, -R4 ;  /* 0x000000011313d824 */ /* 0x000fe200078e0a04 */
[----:B------:R-:W-:Y:S01]  /*6430*/  ISETP.GE.AND P4, PT, R9, RZ, PT ;  /* 0x000000ff0900720c */ /* 0x000fe20003f86270 */
[----:B------:R-:W-:Y:S01]  /*6440*/  IMAD.MOV.U32 R24, RZ, RZ, R22 ;  /* 0x000000ffff187224 */ /* 0x000fe200078e0016 */
[----:B------:R-:W-:Y:S01]  /*6450*/  ISETP.GT.U32.AND P5, PT, R4, R21, PT ;  /* 0x000000150400720c */ /* 0x000fe20003fa4070 */
[----:B------:R-:W-:Y:S01]  /*6460*/  IMAD.HI.U32 R9, R20, R0, RZ ;  /* 0x0000000014097227 */ /* 0x000fe200078e00ff */
[----:B------:R-:W-:-:S03]  /*6470*/  ISETP.GT.U32.AND P6, PT, R4, R17, PT ;  /* 0x000000110400720c */ /* 0x000fc60003fc4070 */
[----:B------:R-:W-:Y:S02]  /*6480*/  IMAD.MOV R9, RZ, RZ, -R9 ;  /* 0x000000ffff097224 */ /* 0x000fe400078e0a09 */
[C---:B------:R-:W-:Y:S02]  /*6490*/  IMAD R14, R4.reuse, R18, R14 ;  /* 0x00000012040e7224 */ /* 0x040fe400078e020e */
[C---:B------:R-:W-:Y:S01]  /*64a0*/  IMAD R0, R4.reuse, R9, R0 ;  /* 0x0000000904007224 */ /* 0x040fe200078e0200 */
[----:B------:R-:W-:Y:S01]  /*64b0*/  LOP3.LUT R9, R15, 0x114, RZ, 0xfc, !PT ;  /* 0x000001140f097812 */ /* 0x000fe200078efcff */
[----:B------:R-:W-:Y:S01]  /*64c0*/  @!P0 IMAD.MOV R25, RZ, RZ, -R25 ;  /* 0x000000ffff198224 */ /* 0x000fe200078e0a19 */
[----:B------:R-:W-:Y:S01]  /*64d0*/  ISETP.GT.U32.AND P0, PT, R4, R19, PT ;  /* 0x000000130400720c */ /* 0x000fe20003f04070 */
[----:B------:R-:W-:Y:S01]  /*64e0*/  @!P1 IMAD.MOV R24, RZ, RZ, -R24 ;  /* 0x000000ffff189224 */ /* 0x000fe200078e0a18 */
[----:B------:R-:W-:Y:S01]  /*64f0*/  ISETP.GE.AND P1, PT, R12, RZ, PT ;  /* 0x000000ff0c00720c */ /* 0x000fe20003f26270 */
[--C-:B------:R-:W-:Y:S01]  /*6500*/  @!P5 IMAD.IADD R21, R21, 0x1, -R4.reuse ;  /* 0x000000011515d824 */ /* 0x100fe200078e0a04 */
[----:B------:R-:W-:Y:S01]  /*6510*/  ISETP.GT.U32.AND P5, PT, R4, R0, PT ;  /* 0x000000000400720c */ /* 0x000fe20003fa4070 */
[----:B------:R-:W-:Y:S01]  /*6520*/  IMAD.HI.U32 R12, R20, R10, RZ ;  /* 0x0000000a140c7227 */ /* 0x000fe200078e00ff */
[----:B------:R-:W-:Y:S03]  /*6530*/  STL [R1+0x31c], R25 ;  /* 0x00031c1901007387 */ /* 0x000fe60000100800 */
[----:B------:R-:W-:Y:S01]  /*6540*/  @!P6 IMAD.IADD R17, R17, 0x1, -R4 ;  /* 0x000000011111e824 */ /* 0x000fe200078e0a04 */
[----:B------:R-:W-:Y:S01]  /*6550*/  ISETP.GT.U32.AND P6, PT, R4, R14, PT ;  /* 0x0000000e0400720c */ /* 0x000fe20003fc4070 */
[----:B------:R-:W-:Y:S01]  /*6560*/  IMAD.HI.U32 R18, R20, R11, RZ ;  /* 0x0000000b14127227 */ /* 0x000fe200078e00ff */
[----:B------:R-:W-:Y:S03]  /*6570*/  STL [R1+0x32c], R24 ;  /* 0x00032c1801007387 */ /* 0x000fe60000100800 */
[----:B------:R-:W-:-:S02]  /*6580*/  IMAD.MOV R12, RZ, RZ, -R12 ;  /* 0x000000ffff0c7224 */ /* 0x000fc400078e0a0c */
[----:B------:R-:W-:Y:S02]  /*6590*/  IMAD.MOV R18, RZ, RZ, -R18 ;  /* 0x000000ffff127224 */ /* 0x000fe400078e0a12 */
[C---:B------:R-:W-:Y:S01]  /*65a0*/  IMAD R10, R4.reuse, R12, R10 ;  /* 0x0000000c040a7224 */ /* 0x040fe200078e020a */
[----:B------:R-:W-:Y:S01]  /*65b0*/  LOP3.LUT R12, R15, 0x112, RZ, 0xfc, !PT ;  /* 0x000001120f0c7812 */ /* 0x000fe200078efcff */
[----:B------:R-:W-:Y:S02]  /*65c0*/  IMAD R11, R4, R18, R11 ;  /* 0x00000012040b7224 */ /* 0x000fe400078e020b */
[--C-:B------:R-:W-:Y:S01]  /*65d0*/  @!P0 IMAD.IADD R19, R19, 0x1, -R4.reuse ;  /* 0x0000000113138824 */ /* 0x100fe200078e0a04 */
[----:B------:R-:W-:Y:S01]  /*65e0*/  ISETP.GE.AND P0, PT, R8, RZ, PT ;  /* 0x000000ff0800720c */ /* 0x000fe20003f06270 */
[----:B------:R-:W-:Y:S01]  /*65f0*/  IMAD.MOV.U32 R22, RZ, RZ, R17 ;  /* 0x000000ffff167224 */ /* 0x000fe200078e0011 */
[----:B------:R-:W-:Y:S01]  /*6600*/  IABS R8, R9 ;  /* 0x0000000900087213 */ /* 0x000fe20000000000 */
[--C-:B------:R-:W-:Y:S01]  /*6610*/  @!P5 IMAD.IADD R0, R0, 0x1, -R4.reuse ;  /* 0x000000010000d824 */ /* 0x100fe200078e0a04 */
[----:B------:R-:W-:Y:S01]  /*6620*/  IABS R18, R12 ;  /* 0x0000000c00127213 */ /* 0x000fe20000000000 */
[----:B------:R-:W-:Y:S01]  /*6630*/  @!P3 IMAD.MOV R21, RZ, RZ, -R21 ;  /* 0x000000ffff15b224 */ /* 0x000fe200078e0a15 */
[----:B------:R-:W-:Y:S01]  /*6640*/  ISETP.GT.U32.AND P3, PT, R4, R10, PT ;  /* 0x0000000a0400720c */ /* 0x000fe20003f64070 */
[----:B------:R-:W-:Y:S01]  /*6650*/  @!P6 IMAD.IADD R14, R14, 0x1, -R4 ;  /* 0x000000010e0ee824 */ /* 0x000fe200078e0a04 */
[C---:B------:R-:W-:Y:S01]  /*6660*/  ISETP.GT.U32.AND P6, PT, R4.reuse, R11, PT ;  /* 0x0000000b0400720c */ /* 0x040fe20003fc4070 */
[----:B------:R-:W-:Y:S01]  /*6670*/  @!P2 IMAD.MOV R22, RZ, RZ, -R22 ;  /* 0x000000ffff16a224 */ /* 0x000fe200078e0a16 */
[----:B------:R-:W-:Y:S01]  /*6680*/  ISETP.GT.U32.AND P2, PT, R4, R0, PT ;  /* 0x000000000400720c */ /* 0x000fe20003f44070 */
[----:B------:R-:W-:Y:S01]  /*6690*/  IMAD.HI.U32 R17, R20, R8, RZ ;  /* 0x0000000814117227 */ /* 0x000fe200078e00ff */
[----:B------:R-:W-:-:S02]  /*66a0*/  ISETP.GT.U32.AND P5, PT, R4, R14, PT ;  /* 0x0000000e0400720c */ /* 0x000fc40003fa4070 */
[----:B------:R-:W-:Y:S01]  /*66b0*/  STL [R1+0x354], R22 ;  /* 0x0003541601007387 */ /* 0x000fe20000100800 */
[----:B------:R-:W-:Y:S02]  /*66c0*/  IMAD.MOV R17, RZ, RZ, -R17 ;  /* 0x000000ffff117224 */ /* 0x000fe400078e0a11 */
[----:B------:R-:W-:Y:S01]  /*66d0*/  @!P4 IMAD.MOV R19, RZ, RZ, -R19 ;  /* 0x000000ffff13c224 */ /* 0x000fe200078e0a13 */
[----:B------:R-:W-:Y:S01]  /*66e0*/  ISETP.GE.AND P4, PT, R13, RZ, PT ;  /* 0x000000ff0d00720c */ /* 0x000fe20003f86270 */
[----:B------:R-:W-:Y:S01]  /*66f0*/  IMAD R8, R4, R17, R8 ;  /* 0x0000001104087224 */ /* 0x000fe200078e0208 */
[----:B------:R-:W-:Y:S01]  /*6700*/  STL [R1+0x334], R21 ;  /* 0x0003341501007387 */ /* 0x000fe20000100800 */
[--C-:B------:R-:W-:Y:S02]  /*6710*/  @!P3 IMAD.IADD R10, R10, 0x1, -R4.reuse ;  /* 0x000000010a0ab824 */ /* 0x100fe400078e0a04 */
[----:B------:R-:W-:Y:S01]  /*6720*/  @!P6 IMAD.IADD R11, R11, 0x1, -R4 ;  /* 0x000000010b0be824 */ /* 0x000fe200078e0a04 */
[----:B------:R0:W-:Y:S01]  /*6730*/  STL [R1+0x338], R19 ;  /* 0x0003381301007387 */ /* 0x0001e20000100800 */
[----:B------:R-:W-:Y:S01]  /*6740*/  IMAD.MOV.U32 R13, RZ, RZ, R18 ;  /* 0x000000ffff0d7224 */ /* 0x000fe200078e0012 */
[----:B------:R-:W-:Y:S01]  /*6750*/  ISETP.GT.U32.AND P3, PT, R4, R10, PT ;  /* 0x0000000a0400720c */ /* 0x000fe20003f64070 */
[--C-:B------:R-:W-:Y:S01]  /*6760*/  @!P2 IMAD.IADD R0, R0, 0x1, -R4.reuse ;  /* 0x000000010000a824 */ /* 0x100fe200078e0a04 */
[----:B------:R-:W-:Y:S01]  /*6770*/  ISETP.GT.U32.AND P2, PT, R4, R8, PT ;  /* 0x000000080400720c */ /* 0x000fe20003f44070 */
[----:B------:R-:W-:Y:S01]  /*6780*/  @!P5 IMAD.IADD R14, R14, 0x1, -R4 ;  /* 0x000000010e0ed824 */ /* 0x000fe200078e0a04 */
[----:B------:R-:W-:Y:S01]  /*6790*/  ISETP.GT.U32.AND P6, PT, R4, R11, PT ;  /* 0x0000000b0400720c */ /* 0x000fe20003fc4070 */
[----:B------:R-:W-:Y:S01]  /*67a0*/  IMAD.MOV.U32 R17, RZ, RZ, R0 ;  /* 0x000000ffff117224 */ /* 0x000fe200078e0000 */
[----:B------:R-:W-:Y:S01]  /*67b0*/  ISETP.GE.AND P5, PT, R16, RZ, PT ;  /* 0x000000ff1000720c */ /* 0x000fe20003fa6270 */
[----:B------:R-:W-:Y:S01]  /*67c0*/  IMAD.HI.U32 R16, R20, R13, RZ ;  /* 0x0000000d14107227 */ /* 0x000fe200078e00ff */
[----:B------:R-:W-:-:S02]  /*67d0*/  LOP3.LUT R18, R15, 0x110, RZ, 0xfc, !PT ;  /* 0x000001100f127812 */ /* 0x000fc400078efcff */
[C---:B------:R-:W-:Y:S01]  /*67e0*/  LOP3.LUT R0, R15.reuse, 0x10c, RZ, 0xfc, !PT ;  /* 0x0000010c0f007812 */ /* 0x040fe200078efcff */
[----:B0-----:R-:W-:Y:S01]  /*67f0*/  IMAD.MOV.U32 R19, RZ, RZ, R14 ;  /* 0x000000ffff137224 */ /* 0x001fe200078e000e */
[----:B------:R-:W-:Y:S01]  /*6800*/  LOP3.LUT R14, R15, 0x10e, RZ, 0xfc, !PT ;  /* 0x0000010e0f0e7812 */ /* 0x000fe200078efcff */
[----:B------:R-:W-:Y:S02]  /*6810*/  IMAD.MOV R16, RZ, RZ, -R16 ;  /* 0x000000ffff107224 */ /* 0x000fe400078e0a10 */
[----:B------:R-:W-:Y:S01]  /*6820*/  @!P1 IMAD.MOV R19, RZ, RZ, -R19 ;  /* 0x000000ffff139224 */ /* 0x000fe200078e0a13 */
[----:B------:R-:W-:Y:S01]  /*6830*/  ISETP.GE.AND P1, PT, R9, RZ, PT ;  /* 0x000000ff0900720c */ /* 0x000fe20003f26270 */
[----:B------:R-:W-:Y:S01]  /*6840*/  IMAD R9, R4, R16, R13 ;  /* 0x0000001004097224 */ /* 0x000fe200078e020d */
[----:B------:R-:W-:Y:S01]  /*6850*/  LOP3.LUT R13, R15, 0x10a, RZ, 0xfc, !PT ;  /* 0x0000010a0f0d7812 */ /* 0x000fe200078efcff */
[--C-:B------:R-:W-:Y:S01]  /*6860*/  @!P2 IMAD.IADD R8, R8, 0x1, -R4.reuse ;  /* 0x000000010808a824 */ /* 0x100fe200078e0a04 */
[----:B------:R-:W-:Y:S01]  /*6870*/  STL [R1+0x33c], R19 ;  /* 0x00033c1301007387 */ /* 0x000fe20000100800 */
[--C-:B------:R-:W-:Y:S01]  /*6880*/  @!P3 IMAD.IADD R10, R10, 0x1, -R4.reuse ;  /* 0x000000010a0ab824 */ /* 0x100fe200078e0a04 */
[----:B------:R-:W-:Y:S01]  /*6890*/  ISETP.GT.U32.AND P3, PT, R4, R9, PT ;  /* 0x000000090400720c */ /* 0x000fe20003f64070 */
[----:B------:R-:W-:Y:S01]  /*68a0*/  @!P6 IMAD.IADD R11, R11, 0x1, -R4 ;  /* 0x000000010b0be824 */ /* 0x000fe200078e0a04 */
[----:B------:R-:W-:Y:S01]  /*68b0*/  ISETP.GE.AND P6, PT, R12, RZ, PT ;  /* 0x000000ff0c00720c */ /* 0x000fe20003fc6270 */
[----:B------:R-:W-:Y:S01]  /*68c0*/  IMAD.MOV.U32 R12, RZ, RZ, R10 ;  /* 0x000000ffff0c7224 */ /* 0x000fe200078e000a */
[----:B------:R-:W-:Y:S01]  /*68d0*/  ISETP.GT.U32.AND P2, PT, R4, R8, PT ;  /* 0x000000080400720c */ /* 0x000fe20003f44070 */
[----:B------:R-:W-:Y:S01]  /*68e0*/  @!P0 IMAD.MOV R17, RZ, RZ, -R17 ;  /* 0x000000ffff118224 */ /* 0x000fe200078e0a11 */
[----:B------:R-:W-:Y:S01]  /*68f0*/  ISETP.GE.AND P0, PT, R18, RZ, PT ;  /* 0x000000ff1200720c */ /* 0x000fe20003f06270 */
[----:B------:R-:W-:Y:S01]  /*6900*/  @!P4 IMAD.MOV R11, RZ, RZ, -R11 ;  /* 0x000000ffff0bc224 */ /* 0x000fe200078e0a0b */
[----:B------:R-:W-:Y:S01]  /*6910*/  IABS R18, R18 ;  /* 0x0000001200127213 */ /* 0x000fe20000000000 */
[----:B------:R-:W-:Y:S01]  /*6920*/  @!P5 IMAD.MOV R12, RZ, RZ, -R12 ;  /* 0x000000ffff0cd224 */ /* 0x000fe200078e0a0c */
[----:B------:R-:W-:Y:S01]  /*6930*/  STL [R1+0x340], R17 ;  /* 0x0003401101007387 */ /* 0x000fe20000100800 */
[----:B------:R-:W-:-:S02]  /*6940*/  ISETP.GE.AND P5, PT, R0, RZ, PT ;  /* 0x000000ff0000720c */ /* 0x000fc40003fa6270 */
[--C-:B------:R-:W-:Y:S01]  /*6950*/  @!P3 IMAD.IADD R9, R9, 0x1, -R4.reuse ;  /* 0x000000010909b824 */ /* 0x100fe200078e0a04 */
[----:B------:R-:W-:Y:S01]  /*6960*/  STL [R1+0x34c], R11 ;  /* 0x00034c0b01007387 */ /* 0x000fe20000100800 */
[----:B------:R-:W-:Y:S02]  /*6970*/  IABS R0, R0 ;  /* 0x0000000000007213 */ /* 0x000fe40000000000 */
[----:B------:R-:W-:Y:S01]  /*6980*/  @!P2 IMAD.IADD R8, R8, 0x1, -R4 ;  /* 0x000000010808a824 */ /* 0x000fe200078e0a04 */
[----:B------:R0:W-:Y:S01]  /*6990*/  STL [R1+0x350], R12 ;  /* 0x0003500c01007387 */ /* 0x0001e20000100800 */
[----:B------:R-:W-:Y:S01]  /*69a0*/  ISETP.GT.U32.AND P3, PT, R4, R9, PT ;  /* 0x000000090400720c */ /* 0x000fe20003f64070 */
[----:B------:R-:W-:Y:S01]  /*69b0*/  IMAD.HI.U32 R10, R20, R0, RZ ;  /* 0x00000000140a7227 */ /* 0x000fe200078e00ff */
[----:B------:R-:W-:Y:S02]  /*69c0*/  ISETP.GE.AND P4, PT, R14, RZ, PT ;  /* 0x000000ff0e00720c */ /* 0x000fe40003f86270 */
[----:B------:R-:W-:Y:S01]  /*69d0*/  IABS R14, R14 ;  /* 0x0000000e000e7213 */ /* 0x000fe20000000000 */
[----:B------:R-:W-:Y:S01]  /*69e0*/  IMAD.MOV.U32 R16, RZ, RZ, R8 ;  /* 0x000000ffff107224 */ /* 0x000fe200078e0008 */
[----:B------:R-:W-:Y:S01]  /*69f0*/  ISETP.GE.AND P2, PT, R13, RZ, PT ;  /* 0x000000ff0d00720c */ /* 0x000fe20003f46270 */
[----:B------:R-:W-:Y:S01]  /*6a00*/  IMAD.MOV R10, RZ, RZ, -R10 ;  /* 0x000000ffff0a7224 */ /* 0x000fe200078e0a0a */
[----:B------:R-:W-:Y:S01]  /*6a10*/  IABS R13, R13 ;  /* 0x0000000d000d7213 */ /* 0x000fe20000000000 */
[----:B0-----:R-:W-:Y:S01]  /*6a20*/  IMAD.HI.U32 R12, R20, R18, RZ ;  /* 0x00000012140c7227 */ /* 0x001fe200078e00ff */
[----:B------:R-:W-:-:S03]  /*6a30*/  LOP3.LUT R17, R15, 0x106, RZ, 0xfc, !PT ;  /* 0x000001060f117812 */ /* 0x000fc600078efcff */
[----:B------:R-:W-:Y:S01]  /*6a40*/  IMAD.MOV R12, RZ, RZ, -R12 ;  /* 0x000000ffff0c7224 */ /* 0x000fe200078e0a0c */
[----:B------:R-:W-:Y:S01]  /*6a50*/  IABS R21, R17 ;  /* 0x0000001100157213 */ /* 0x000fe20000000000 */
[----:B------:R-:W-:Y:S02]  /*6a60*/  @!P1 IMAD.MOV R16, RZ, RZ, -R16 ;  /* 0x000000ffff109224 */ /* 0x000fe400078e0a10 */
[----:B------:R-:W-:Y:S02]  /*6a70*/  IMAD R18, R4, R12, R18 ;  /* 0x0000000c04127224 */ /* 0x000fe400078e0212 */
[----:B------:R-:W-:Y:S01]  /*6a80*/  @!P3 IMAD.IADD R9, R9, 0x1, -R4 ;  /* 0x000000010909b824 */ /* 0x000fe200078e0a04 */
[----:B------:R-:W-:Y:S01]  /*6a90*/  STL [R1+0x344], R16 ;  /* 0x0003441001007387 */ /* 0x000fe20000100800 */
[----:B------:R-:W-:Y:S01]  /*6aa0*/  IMAD.HI.U32 R11, R20, R14, RZ ;  /* 0x0000000e140b7227 */ /* 0x000fe200078e00ff */
[----:B------:R-:W-:-:S03]  /*6ab0*/  ISETP.GT.U32.AND P1, PT, R4, R18, PT ;  /* 0x000000120400720c */ /* 0x000fc60003f24070 */
[C---:B------:R-:W-:Y:S01]  /*6ac0*/  IMAD R0, R4.reuse, R10, R0 ;  /* 0x0000000a04007224 */ /* 0x040fe200078e0200 */
[----:B------:R-:W-:Y:S01]  /*6ad0*/  LOP3.LUT R10, R15, 0x102, RZ, 0xfc, !PT ;  /* 0x000001020f0a7812 */ /* 0x000fe200078efcff */
[----:B------:R-:W-:Y:S02]  /*6ae0*/  IMAD.MOV.U32 R12, RZ, RZ, R9 ;  /* 0x000000ffff0c7224 */ /* 0x000fe400078e0009 */
[----:B------:R-:W-:Y:S01]  /*6af0*/  IMAD.MOV R11, RZ, RZ, -R11 ;  /* 0x000000ffff0b7224 */ /* 0x000fe200078e0a0b */
[----:B------:R-:W-:Y:S01]  /*6b00*/  IABS R19, R10 ;  /* 0x0000000a00137213 */ /* 0x000fe20000000000 */
[----:B------:R-:W-:Y:S01]  /*6b10*/  @!P6 IMAD.MOV R12, RZ, RZ, -R12 ;  /* 0x000000ffff0ce224 */ /* 0x000fe200078e0a0c */
[C---:B------:R-:W-:Y:S01]  /*6b20*/  ISETP.GT.U32.AND P6, PT, R4.reuse, R0, PT ;  /* 0x000000000400720c */ /* 0x040fe20003fc4070 */
[----:B------:R-:W-:Y:S02]  /*6b30*/  IMAD R14, R4, R11, R14 ;  /* 0x0000000b040e7224 */ /* 0x000fe400078e020e */
[----:B------:R-:W-:Y:S01]  /*6b40*/  @!P1 IMAD.IADD R18, R18, 0x1, -R4 ;  /* 0x0000000112129824 */ /* 0x000fe200078e0a04 */
[----:B------:R0:W-:Y:S01]  /*6b50*/  STL [R1+0x348], R12 ;  /* 0x0003480c01007387 */ /* 0x0001e20000100800 */
[----:B------:R-:W-:Y:S01]  /*6b60*/  IMAD.HI.U32 R8, R20, R13, RZ ;  /* 0x0000000d14087227 */ /* 0x000fe200078e00ff */
[----:B------:R-:W-:-:S02]  /*6b70*/  ISETP.GT.U32.AND P3, PT, R4, R14, PT ;  /* 0x0000000e0400720c */ /* 0x000fc40003f64070 */
[----:B------:R-:W-:Y:S01]  /*6b80*/  ISETP.GT.U32.AND P1, PT, R4, R18, PT ;  /* 0x000000120400720c */ /* 0x000fe20003f24070 */
[----:B------:R-:W-:Y:S02]  /*6b90*/  IMAD.MOV R8, RZ, RZ, -R8 ;  /* 0x000000ffff087224 */ /* 0x000fe400078e0a08 */
[----:B------:R-:W-:Y:S01]  /*6ba0*/  IMAD.HI.U32 R9, R20, R21, RZ ;  /* 0x0000001514097227 */ /* 0x000fe200078e00ff */
[----:B0-----:R-:W-:-:S03]  /*6bb0*/  LOP3.LUT R12, R15, 0x104, RZ, 0xfc, !PT ;  /* 0x000001040f0c7812 */ /* 0x001fc600078efcff */
[----:B------:R-:W-:Y:S01]  /*6bc0*/  IMAD R13, R4, R8, R13 ;  /* 0x00000008040d7224 */ /* 0x000fe200078e020d */
[----:B------:R-:W-:Y:S01]  /*6bd0*/  IABS R8, R23 ;  /* 0x0000001700087213 */ /* 0x000fe20000000000 */
[--C-:B------:R-:W-:Y:S01]  /*6be0*/  @!P6 IMAD.IADD R0, R0, 0x1, -R4.reuse ;  /* 0x000000010000e824 */ /* 0x100fe200078e0a04 */
[----:B------:R-:W-:Y:S01]  /*6bf0*/  IABS R11, R12 ;  /* 0x0000000c000b7213 */ /* 0x000fe20000000000 */
[--C-:B------:R-:W-:Y:S02]  /*6c00*/  @!P3 IMAD.IADD R14, R14, 0x1, -R4.reuse ;  /* 0x000000010e0eb824 */ /* 0x100fe400078e0a04 */
[----:B------:R-:W-:Y:S01]  /*6c10*/  @!P1 IMAD.IADD R18, R18, 0x1, -R4 ;  /* 0x0000000112129824 */ /* 0x000fe200078e0a04 */
[C---:B------:R-:W-:Y:S01]  /*6c20*/  ISETP.GT.U32.AND P1, PT, R4.reuse, R13, PT ;  /* 0x0000000d0400720c */ /* 0x040fe20003f24070 */
[----:B------:R-:W-:Y:S01]  /*6c30*/  IMAD.MOV R9, RZ, RZ, -R9 ;  /* 0x000000ffff097224 */ /* 0x000fe200078e0a09 */
[----:B------:R-:W-:Y:S01]  /*6c40*/  ISETP.GT.U32.AND P6, PT, R4, R0, PT ;  /* 0x000000000400720c */ /* 0x000fe20003fc4070 */
[----:B------:R-:W-:Y:S01]  /*6c50*/  IMAD.HI.U32 R16, R20, R8, RZ ;  /* 0x0000000814107227 */ /* 0x000fe200078e00ff */
[----:B------:R-:W-:-:S03]  /*6c60*/  ISETP.GT.U32.AND P3, PT, R4, R14, PT ;  /* 0x0000000e0400720c */ /* 0x000fc60003f64070 */
[----:B------:R-:W-:Y:S01]  /*6c70*/  IMAD R21, R4, R9, R21 ;  /* 0x0000000904157224 */ /* 0x000fe200078e0215 */
[----:B------:R-:W-:Y:S01]  /*6c80*/  LOP3.LUT R9, R15, 0x100, RZ, 0xfc, !PT ;  /* 0x000001000f097812 */ /* 0x000fe200078efcff */
[----:B------:R-:W-:Y:S02]  /*6c90*/  IMAD.MOV R16, RZ, RZ, -R16 ;  /* 0x000000ffff107224 */ /* 0x000fe400078e0a10 */
[----:B------:R-:W-:Y:S01]  /*6ca0*/  IMAD.MOV.U32 R24, RZ, RZ, R18 ;  /* 0x000000ffff187224 */ /* 0x000fe200078e0012 */
[----:B------:R-:W-:Y:S01]  /*6cb0*/  IABS R18, R9 ;  /* 0x0000000900127213 */ /* 0x000fe20000000000 */
[--C-:B------:R-:W-:Y:S01]  /*6cc0*/  @!P1 IMAD.IADD R13, R13, 0x1, -R4.reuse ;  /* 0x000000010d0d9824 */ /* 0x100fe200078e0a04 */
[----:B------:R-:W-:Y:S01]  /*6cd0*/  ISETP.GE.AND P1, PT, R23, RZ, PT ;  /* 0x000000ff1700720c */ /* 0x000fe20003f26270 */
[----:B------:R-:W-:Y:S01]  /*6ce0*/  @!P6 IMAD.IADD R0, R0, 0x1, -R4 ;  /* 0x000000010000e824 */ /* 0x000fe200078e0a04 */
[C---:B------:R-:W-:Y:S01]  /*6cf0*/  ISETP.GT.U32.AND P6, PT, R4.reuse, R21, PT ;  /* 0x000000150400720c */ /* 0x040fe20003fc4070 */
[----:B------:R-:W-:-:S02]  /*6d00*/  IMAD R8, R4, R16, R8 ;  /* 0x0000001004087224 */ /* 0x000fc400078e0208 */
[----:B------:R-:W-:Y:S01]  /*6d10*/  @!P0 IMAD.MOV R24, RZ, RZ, -R24 ;  /* 0x000000ffff188224 */ /* 0x000fe200078e0a18 */
[----:B------:R-:W-:Y:S01]  /*6d20*/  ISETP.GT.U32.AND P0, PT, R4, R13, PT ;  /* 0x0000000d0400720c */ /* 0x000fe20003f04070 */
[----:B------:R-:W-:Y:S01]  /*6d30*/  @!P3 IMAD.IADD R14, R14, 0x1, -R4 ;  /* 0x000000010e0eb824 */ /* 0x000fe200078e0a04 */
[----:B------:R-:W-:Y:S01]  /*6d40*/  ISETP.GT.U32.AND P3, PT, R4, R8, PT ;  /* 0x000000080400720c */ /* 0x000fe20003f64070 */
[C---:B------:R-:W-:Y:S01]  /*6d50*/  IMAD.HI.U32 R22, R20.reuse, R11, RZ ;  /* 0x0000000b14167227 */ /* 0x040fe200078e00ff */
[----:B------:R0:W-:Y:S03]  /*6d60*/  STL [R1+0x330], R24 ;  /* 0x0003301801007387 */ /* 0x0001e60000100800 */
[----:B------:R-:W-:-:S04]  /*6d70*/  IMAD.HI.U32 R16, R20, R19, RZ ;  /* 0x0000001314107227 */ /* 0x000fc800078e00ff */
[----:B------:R-:W-:Y:S02]  /*6d80*/  IMAD.MOV R22, RZ, RZ, -R22 ;  /* 0x000000ffff167224 */ /* 0x000fe400078e0a16 */
[----:B------:R-:W-:Y:S02]  /*6d90*/  @!P6 IMAD.IADD R21, R21, 0x1, -R4 ;  /* 0x000000011515e824 */ /* 0x000fe400078e0a04 */
[----:B------:R-:W-:Y:S02]  /*6da0*/  IMAD.MOV R16, RZ, RZ, -R16 ;  /* 0x000000ffff107224 */ /* 0x000fe400078e0a10 */
[C---:B------:R-:W-:Y:S01]  /*6db0*/  IMAD R11, R4.reuse, R22, R11 ;  /* 0x00000016040b7224 */ /* 0x040fe200078e020b */
[C---:B------:R-:W-:Y:S01]  /*6dc0*/  ISETP.GT.U32.AND P6, PT, R4.reuse, R21, PT ;  /* 0x000000150400720c */ /* 0x040fe20003fc4070 */
[----:B------:R-:W-:Y:S02]  /*6dd0*/  @!P0 IMAD.IADD R13, R13, 0x1, -R4 ;  /* 0x000000010d0d8824 */ /* 0x000fe400078e0a04 */
[----:B0-----:R-:W-:Y:S01]  /*6de0*/  IMAD.MOV.U32 R24, RZ, RZ, R14 ;  /* 0x000000ffff187224 */ /* 0x001fe200078e000e */
[C---:B------:R-:W-:Y:S01]  /*6df0*/  ISETP.GT.U32.AND P0, PT, R4.reuse, R11, PT ;  /* 0x0000000b0400720c */ /* 0x040fe20003f04070 */
[----:B------:R-:W-:-:S02]  /*6e00*/  IMAD R19, R4, R16, R19 ;  /* 0x0000001004137224 */ /* 0x000fc400078e0213 */
[----:B------:R-:W-:Y:S01]  /*6e10*/  @!P3 IMAD.IADD R8, R8, 0x1, -R4 ;  /* 0x000000010808b824 */ /* 0x000fe200078e0a04 */
[----:B------:R-:W-:Y:S01]  /*6e20*/  ISETP.GE.AND P3, PT, R17, RZ, PT ;  /* 0x000000ff1100720c */ /* 0x000fe20003f66270 */
[----:B------:R-:W-:Y:S01]  /*6e30*/  IMAD.HI.U32 R14, R20, R18, RZ ;  /* 0x00000012140e7227 */ /* 0x000fe200078e00ff */
[----:B------:R-:W-:-:S03]  /*6e40*/  LOP3.LUT R17, R15, 0xfa, RZ, 0xfc, !PT ;  /* 0x000000fa0f117812 */ /* 0x000fc600078efcff */
[----:B------:R-:W-:Y:S02]  /*6e50*/  IMAD.MOV.U32 R16, RZ, RZ, R13 ;  /* 0x000000ffff107224 */ /* 0x000fe400078e000d */
[----:B------:R-:W-:Y:S01]  /*6e60*/  @!P4 IMAD.MOV R24, RZ, RZ, -R24 ;  /* 0x000000ffff18c224 */ /* 0x000fe200078e0a18 */
[C---:B------:R-:W-:Y:S01]  /*6e70*/  ISETP.GT.U32.AND P4, PT, R4.reuse, R8, PT ;  /* 0x000000080400720c */ /* 0x040fe20003f84070 */
[----:B------:R-:W-:Y:S02]  /*6e80*/  IMAD.MOV R14, RZ, RZ, -R14 ;  /* 0x000000ffff0e7224 */ /* 0x000fe400078e0a0e */
[----:B------:R-:W-:Y:S01]  /*6e90*/  @!P2 IMAD.MOV R16, RZ, RZ, -R16 ;  /* 0x000000ffff10a224 */ /* 0x000fe200078e0a10 */
[C---:B------:R-:W-:Y:S01]  /*6ea0*/  ISETP.GT.U32.AND P2, PT, R4.reuse, R19, PT ;  /* 0x000000130400720c */ /* 0x040fe20003f44070 */
[----:B------:R-:W-:Y:S01]  /*6eb0*/  @!P5 IMAD.MOV R0, RZ, RZ, -R0 ;  /* 0x000000ffff00d224 */ /* 0x000fe200078e0a00 */
[----:B------:R-:W-:Y:S01]  /*6ec0*/  STL [R1+0x328], R24 ;  /* 0x0003281801007387 */ /* 0x000fe20000100800 */
[----:B------:R-:W-:Y:S01]  /*6ed0*/  IMAD R18, R4, R14, R18 ;  /* 0x0000000e04127224 */ /* 0x000fe200078e0212 */
[----:B------:R-:W-:Y:S01]  /*6ee0*/  ISETP.GE.AND P5, PT, R12, RZ, PT ;  /* 0x000000ff0c00720c */ /* 0x000fe20003fa6270 */
[--C-:B------:R-:W-:Y:S01]  /*6ef0*/  @!P6 IMAD.IADD R21, R21, 0x1, -R4.reuse ;  /* 0x000000011515e824 */ /* 0x100fe200078e0a04 */
[----:B------:R0:W-:Y:S01]  /*6f00*/  STL [R1+0x324], R0 ;  /* 0x0003240001007387 */ /* 0x0001e20000100800 */
[--C-:B------:R-:W-:Y:S01]  /*6f10*/  @!P0 IMAD.IADD R11, R11, 0x1, -R4.reuse ;  /* 0x000000010b0b8824 */ /* 0x100fe200078e0a04 */
[----:B------:R-:W-:Y:S01]  /*6f20*/  ISETP.GT.U32.AND P6, PT, R4, R18, PT ;  /* 0x000000120400720c */ /* 0x000fe20003fc4070 */
[--C-:B------:R-:W-:Y:S01]  /*6f30*/  @!P4 IMAD.IADD R8, R8, 0x1, -R4.reuse ;  /* 0x000000010808c824 */ /* 0x100fe200078e0a04 */
[----:B------:R-:W-:Y:S01]  /*6f40*/  ISETP.GE.AND P4, PT, R10, RZ, PT ;  /* 0x000000ff0a00720c */ /* 0x000fe20003f86270 */
[----:B------:R1:W-:Y:S01]  /*6f50*/  STL [R1+0x320], R16 ;  /* 0x0003201001007387 */ /* 0x0003e20000100800 */
[----:B------:R-:W-:Y:S01]  /*6f60*/  LOP3.LUT R12, R15, 0xfc, RZ, 0xfc, !PT ;  /* 0x000000fc0f0c7812 */ /* 0x000fe200078efcff */
[----:B------:R-:W-:Y:S01]  /*6f70*/  @!P2 IMAD.IADD R19, R19, 0x1, -R4 ;  /* 0x000000011313a824 */ /* 0x000fe200078e0a04 */
[----:B------:R-:W-:Y:S01]  /*6f80*/  ISETP.GT.U32.AND P2, PT, R4, R11, PT ;  /* 0x0000000b0400720c */ /* 0x000fe20003f44070 */
[----:B------:R-:W-:Y:S01]  /*6f90*/  IMAD.MOV.U32 R14, RZ, RZ, R8 ;  /* 0x000000ffff0e7224 */ /* 0x000fe200078e0008 */
[----:B0-----:R-:W-:Y:S01]  /*6fa0*/  LOP3.LUT R0, R15, 0xfe, RZ, 0xfc, !PT ;  /* 0x000000fe0f007812 */ /* 0x001fe200078efcff */
[----:B------:R-:W-:Y:S01]  /*6fb0*/  @!P3 IMAD.MOV R21, RZ, RZ, -R21 ;  /* 0x000000ffff15b224 */ /* 0x000fe200078e0a15 */
[----:B------:R-:W-:Y:S01]  /*6fc0*/  ISETP.GE.AND P0, PT, R9, RZ, PT ;  /* 0x000000ff0900720c */ /* 0x000fe20003f06270 */
[----:B------:R-:W-:Y:S01]  /*6fd0*/  @!P1 IMAD.MOV R14, RZ, RZ, -R14 ;  /* 0x000000ffff0e9224 */ /* 0x000fe200078e0a0e */
[----:B------:R-:W-:Y:S01]  /*6fe0*/  IABS R13, R0 ;  /* 0x00000000000d7213 */ /* 0x000fe20000000000 */
[----:B------:R-:W-:Y:S01]  /*6ff0*/  @!P6 IMAD.IADD R18, R18, 0x1, -R4 ;  /* 0x000000011212e824 */ /* 0x000fe200078e0a04 */
[----:B------:R-:W-:-:S02]  /*7000*/  IABS R9, R12 ;  /* 0x0000000c00097213 */ /* 0x000fc40000000000 */
[----:B------:R-:W-:Y:S01]  /*7010*/  ISETP.GT.U32.AND P1, PT, R4, R19, PT ;  /* 0x000000130400720c */ /* 0x000fe20003f24070 */
[----:B------:R-:W-:Y:S01]  /*7020*/  IMAD.HI.U32 R10, R20, R13, RZ ;  /* 0x0000000d140a7227 */ /* 0x000fe200078e00ff */
[----:B------:R-:W-:Y:S01]  /*7030*/  ISETP.GT.U32.AND P6, PT, R4, R18, PT ;  /* 0x000000120400720c */ /* 0x000fe20003fc4070 */
[----:B------:R0:W-:Y:S01]  /*7040*/  STL [R1+0x2f0], R14 ;  /* 0x0002f00e01007387 */ /* 0x0001e20000100800 */
[----:B-1----:R-:W-:Y:S01]  /*7050*/  IABS R16, R17 ;  /* 0x0000001100107213 */ /* 0x002fe20000000000 */
[----:B------:R-:W-:Y:S02]  /*7060*/  IMAD.MOV R10, RZ, RZ, -R10 ;  /* 0x000000ffff0a7224 */ /* 0x000fe400078e0a0a */
[----:B------:R-:W-:Y:S01]  /*7070*/  IMAD.HI.U32 R8, R20, R9, RZ ;  /* 0x0000000914087227 */ /* 0x000fe200078e00ff */
[----:B------:R1:W-:Y:S03]  /*7080*/  STL [R1+0x2f4], R21 ;  /* 0x0002f41501007387 */ /* 0x0003e60000100800 */
[----:B------:R-:W-:-:S02]  /*7090*/  IMAD R13, R4, R10, R13 ;  /* 0x0000000a040d7224 */ /* 0x000fc400078e020d */
[----:B------:R-:W-:Y:S01]  /*70a0*/  @!P2 IMAD.IADD R11, R11, 0x1, -R4 ;  /* 0x000000010b0ba824 */ /* 0x000fe200078e0a04 */
[----:B0-----:R-:W-:Y:S01]  /*70b0*/  LOP3.LUT R14, R15, 0xf8, RZ, 0xfc, !PT ;  /* 0x000000f80f0e7812 */ /* 0x001fe200078efcff */
[----:B------:R-:W-:Y:S01]  /*70c0*/  IMAD.MOV R8, RZ, RZ, -R8 ;  /* 0x000000ffff087224 */ /* 0x000fe200078e0a08 */
[----:B------:R-:W-:Y:S01]  /*70d0*/  ISETP.GT.U32.AND P2, PT, R4, R13, PT ;  /* 0x0000000d0400720c */ /* 0x000fe20003f44070 */
[----:B------:R-:W-:Y:S01]  /*70e0*/  @!P6 IMAD.IADD R18, R18, 0x1, -R4 ;  /* 0x000000011212e824 */ /* 0x000fe200078e0a04 */
[----:B------:R-:W-:Y:S01]  /*70f0*/  IABS R23, R14 ;  /* 0x0000000e00177213 */ /* 0x000fe20000000000 */
[----:B------:R-:W-:Y:S02]  /*7100*/  IMAD R9, R4, R8, R9 ;  /* 0x0000000804097224 */ /* 0x000fe400078e0209 */
[----:B------:R-:W-:-:S03]  /*7110*/  IMAD.HI.U32 R8, R20, R16, RZ ;  /* 0x0000001014087227 */ /* 0x000fc600078e00ff */
[----:B------:R-:W-:Y:S01]  /*7120*/  ISETP.GT.U32.AND P6, PT, R4, R9, PT ;  /* 0x000000090400720c */ /* 0x000fe20003fc4070 */
[----:B------:R-:W-:Y:S01]  /*7130*/  @!P1 IMAD.IADD R19, R19, 0x1, -R4 ;  /* 0x0000000113139824 */ /* 0x000fe200078e0a04 */
[----:B------:R-:W-:Y:S01]  /*7140*/  ISETP.GE.AND P1, PT, R0, RZ, PT ;  /* 0x000000ff0000720c */ /* 0x000fe20003f26270 */
[----:B------:R-:W-:Y:S01]  /*7150*/  IMAD.MOV R8, RZ, RZ, -R8 ;  /* 0x000000ffff087224 */ /* 0x000fe200078e0a08 */
[----:B------:R-:W-:Y:S01]  /*7160*/  LOP3.LUT R0, R15, 0xf6, RZ, 0xfc, !PT ;  /* 0x000000f60f007812 */ /* 0x000fe200078efcff */
[----:B------:R-:W-:Y:S01]  /*7170*/  @!P2 IMAD.IADD R13, R13, 0x1, -R4 ;  /* 0x000000010d0da824 */ /* 0x000fe200078e0a04 */
[----:B------:R-:W-:Y:S01]  /*7180*/  ISETP.GE.AND P2, PT, R12, RZ, PT ;  /* 0x000000ff0c00720c */ /* 0x000fe20003f46270 */
[C---:B------:R-:W-:Y:S01]  /*7190*/  IMAD R16, R4.reuse, R8, R16 ;  /* 0x0000000804107224 */ /* 0x040fe200078e0210 */
[----:B------:R-:W-:Y:S01]  /*71a0*/  IABS R8, R0 ;  /* 0x0000000000087213 */ /* 0x000fe20000000000 */
[----:B------:R-:W-:Y:S01]  /*71b0*/  IMAD.MOV.U32 R22, RZ, RZ, R11 ;  /* 0x000000ffff167224 */ /* 0x000fe200078e000b */
[C---:B------:R-:W-:Y:S01]  /*71c0*/  ISETP.GT.U32.AND P3, PT, R4.reuse, R13, PT ;  /* 0x0000000d0400720c */ /* 0x040fe20003f64070 */
[----:B-1----:R-:W-:Y:S01]  /*71d0*/  IMAD.MOV.U32 R21, RZ, RZ, R18 ;  /* 0x000000ffff157224 */ /* 0x002fe200078e0012 */
[----:B------:R-:W-:Y:S01]  /*71e0*/  LOP3.LUT R12, R15, 0xf4, RZ, 0xfc, !PT ;  /* 0x000000f40f0c7812 */ /* 0x000fe200078efcff */
[----:B------:R-:W-:Y:S01]  /*71f0*/  @!P6 IMAD.IADD R9, R9, 0x1, -R4 ;  /* 0x000000010909e824 */ /* 0x000fe200078e0a04 */
[----:B------:R-:W-:Y:S01]  /*7200*/  ISETP.GT.U32.AND P6, PT, R4, R16, PT ;  /* 0x000000100400720c */ /* 0x000fe20003fc4070 */
[----:B------:R-:W-:-:S04]  /*7210*/  IMAD.HI.U32 R11, R20, R8, RZ ;  /* 0x00000008140b7227 */ /* 0x000fc800078e00ff */
[----:B------:R-:W-:Y:S01]  /*7220*/  @!P5 IMAD.MOV R22, RZ, RZ, -R22 ;  /* 0x000000ffff16d224 */ /* 0x000fe200078e0a16 */
[----:B------:R-:W-:Y:S01]  /*7230*/  ISETP.GT.U32.AND P5, PT, R4, R9, PT ;  /* 0x000000090400720c */ /* 0x000fe20003fa4070 */
[----:B------:R-:W-:Y:S02]  /*7240*/  @!P4 IMAD.MOV R19, RZ, RZ, -R19 ;  /* 0x000000ffff13c224 */ /* 0x000fe400078e0a13 */
[----:B------:R-:W-:Y:S01]  /*7250*/  IMAD.HI.U32 R10, R20, R23, RZ ;  /* 0x00000017140a7227 */ /* 0x000fe200078e00ff */
[----:B------:R-:W-:Y:S03]  /*7260*/  STL [R1+0x318], R22 ;  /* 0x0003181601007387 */ /* 0x000fe60000100800 */
[----:B------:R-:W-:Y:S01]  /*7270*/  @!P0 IMAD.MOV R21, RZ, RZ, -R21 ;  /* 0x000000ffff158224 */ /* 0x000fe200078e0a15 */
[----:B------:R-:W-:Y:S01]  /*7280*/  STL [R1+0x300], R19 ;  /* 0x0003001301007387 */ /* 0x000fe20000100800 */
[----:B------:R-:W-:Y:S01]  /*7290*/  @!P3 IMAD.IADD R13, R13, 0x1, -R4 ;  /* 0x000000010d0db824 */ /* 0x000fe200078e0a04 */
[----:B------:R-:W-:Y:S01]  /*72a0*/  ISETP.GE.AND P0, PT, R17, RZ, PT ;  /* 0x000000ff1100720c */ /* 0x000fe20003f06270 */
[----:B------:R-:W-:Y:S01]  /*72b0*/  IMAD.MOV R11, RZ, RZ, -R11 ;  /* 0x000000ffff0b7224 */ /* 0x000fe200078e0a0b */
[----:B------:R0:W-:Y:S01]  /*72c0*/  STL [R1+0x314], R21 ;  /* 0x0003141501007387 */ /* 0x0001e20000100800 */
[----:B------:R-:W-:Y:S01]  /*72d0*/  IMAD.MOV R10, RZ, RZ, -R10 ;  /* 0x000000ffff0a7224 */ /* 0x000fe200078e0a0a */
[----:B------:R-:W-:Y:S01]  /*72e0*/  ISETP.GE.AND P3, PT, R14, RZ, PT ;  /* 0x000000ff0e00720c */ /* 0x000fe20003f66270 */
[C---:B------:R-:W-:Y:S01]  /*72f0*/  IMAD R8, R4.reuse, R11, R8 ;  /* 0x0000000b04087224 */ /* 0x040fe200078e0208 */
[----:B------:R-:W-:Y:S01]  /*7300*/  LOP3.LUT R11, R15, 0xf0, RZ, 0xfc, !PT ;  /* 0x000000f00f0b7812 */ /* 0x000fe200078efcff */
[----:B------:R-:W-:Y:S01]  /*7310*/  IMAD R23, R4, R10, R23 ;  /* 0x0000000a04177224 */ /* 0x000fe200078e0217 */
[----:B------:R-:W-:Y:S01]  /*7320*/  IABS R10, R12 ;  /* 0x0000000c000a7213 */ /* 0x000fe20000000000 */
[----:B------:R-:W-:-:S02]  /*7330*/  @!P6 IMAD.IADD R16, R16, 0x1, -R4 ;  /* 0x000000011010e824 */ /* 0x000fc400078e0a04 */
[----:B------:R-:W-:Y:S01]  /*7340*/  @!P5 IMAD.IADD R9, R9, 0x1, -R4 ;  /* 0x000000010909d824 */ /* 0x000fe200078e0a04 */
[C---:B------:R-:W-:Y:S01]  /*7350*/  ISETP.GT.U32.AND P4, PT, R4.reuse, R23, PT ;  /* 0x000000170400720c */ /* 0x040fe20003f84070 */
[----:B0-----:R-:W-:Y:S01]  /*7360*/  IMAD.MOV.U32 R21, RZ, RZ, R13 ;  /* 0x000000ffff157224 */ /* 0x001fe200078e000d */
[----:B------:R-:W-:Y:S01]  /*7370*/  ISETP.GT.U32.AND P6, PT, R4, R16, PT ;  /* 0x000000100400720c */ /* 0x000fe20003fc4070 */
[----:B------:R-:W-:Y:S01]  /*7380*/  IMAD.HI.U32 R18, R20, R10, RZ ;  /* 0x0000000a14127227 */ /* 0x000fe200078e00ff */
[----:B------:R-:W-:Y:S02]  /*7390*/  ISETP.GE.AND P5, PT, R0, RZ, PT ;  /* 0x000000ff0000720c */ /* 0x000fe40003fa6270 */
[----:B------:R-:W-:Y:S01]  /*73a0*/  LOP3.LUT R0, R15, 0xf2, RZ, 0xfc, !PT ;  /* 0x000000f20f007812 */ /* 0x000fe200078efcff */
[----:B------:R-:W-:Y:S01]  /*73b0*/  @!P1 IMAD.MOV R21, RZ, RZ, -R21 ;  /* 0x000000ffff159224 */ /* 0x000fe200078e0a15 */
[C---:B------:R-:W-:Y:S01]  /*73c0*/  ISETP.GT.U32.AND P1, PT, R4.reuse, R8, PT ;  /* 0x000000080400720c */ /* 0x040fe20003f24070 */
[----:B------:R-:W-:Y:S01]  /*73d0*/  IMAD.MOV R18, RZ, RZ, -R18 ;  /* 0x000000ffff127224 */ /* 0x000fe200078e0a12 */
[----:B------:R-:W-:Y:S01]  /*73e0*/  IABS R13, R0 ;  /* 0x00000000000d7213 */ /* 0x000fe20000000000 */
[----:B------:R-:W-:Y:S01]  /*73f0*/  IMAD.MOV.U32 R19, RZ, RZ, R9 ;  /* 0x000000ffff137224 */ /* 0x000fe200078e0009 */
[----:B------:R-:W-:Y:S01]  /*7400*/  IABS R9, R11 ;  /* 0x0000000b00097213 */ /* 0x000fe20000000000 */
[----:B------:R-:W-:Y:S01]  /*7410*/  IMAD R10, R4, R18, R10 ;  /* 0x00000012040a7224 */ /* 0x000fe200078e020a */
[----:B------:R0:W-:Y:S01]  /*7420*/  STL [R1+0x304], R21 ;  /* 0x0003041501007387 */ /* 0x0001e20000100800 */
[----:B------:R-:W-:-:S02]  /*7430*/  @!P4 IMAD.IADD R23, R23, 0x1, -R4 ;  /* 0x000000011717c824 */ /* 0x000fc400078e0a04 */
[----:B------:R-:W-:Y:S01]  /*7440*/  @!P2 IMAD.MOV R19, RZ, RZ, -R19 ;  /* 0x000000ffff13a224 */ /* 0x000fe200078e0a13 */
[----:B------:R-:W-:Y:S01]  /*7450*/  ISETP.GT.U32.AND P2, PT, R4, R10, PT ;  /* 0x0000000a0400720c */ /* 0x000fe20003f44070 */
[--C-:B------:R-:W-:Y:S01]  /*7460*/  @!P6 IMAD.IADD R16, R16, 0x1, -R4.reuse ;  /* 0x000000011010e824 */ /* 0x100fe200078e0a04 */
[----:B------:R-:W-:Y:S01]  /*7470*/  ISETP.GT.U32.AND P4, PT, R4, R23, PT ;  /* 0x000000170400720c */ /* 0x000fe20003f84070 */
[----:B------:R-:W-:Y:S01]  /*7480*/  @!P1 IMAD.IADD R8, R8, 0x1, -R4 ;  /* 0x0000000108089824 */ /* 0x000fe200078e0a04 */
[----:B------:R-:W-:Y:S01]  /*7490*/  ISETP.GE.AND P6, PT, R12, RZ, PT ;  /* 0x000000ff0c00720c */ /* 0x000fe20003fc6270 */
[----:B------:R-:W-:Y:S01]  /*74a0*/  IMAD.HI.U32 R14, R20, R13, RZ ;  /* 0x0000000d140e7227 */ /* 0x000fe200078e00ff */
[C---:B------:R-:W-:Y:S01]  /*74b0*/  LOP3.LUT R12, R15.reuse, 0xee, RZ, 0xfc, !PT ;  /* 0x000000ee0f0c7812 */ /* 0x040fe200078efcff */
[----:B------:R-:W-:Y:S01]  /*74c0*/  STL [R1+0x30c], R19 ;  /* 0x00030c1301007387 */ /* 0x000fe20000100800 */
[C---:B------:R-:W-:Y:S01]  /*74d0*/  ISETP.GT.U32.AND P1, PT, R4.reuse, R8, PT ;  /* 0x000000080400720c */ /* 0x040fe20003f24070 */
[----:B------:R-:W-:Y:S01]  /*74e0*/  IMAD.MOV.U32 R18, RZ, RZ, R16 ;  /* 0x000000ffff127224 */ /* 0x000fe200078e0010 */
[----:B------:R-:W-:Y:S01]  /*74f0*/  IABS R17, R12 ;  /* 0x0000000c00117213 */ /* 0x000fe20000000000 */
[----:B------:R-:W-:Y:S01]  /*7500*/  IMAD.MOV R14, RZ, RZ, -R14 ;  /* 0x000000ffff0e7224 */ /* 0x000fe200078e0a0e */
[----:B------:R-:W-:Y:S01]  /*7510*/  LOP3.LUT R16, R15, 0xe6, RZ, 0xfc, !PT ;  /* 0x000000e60f107812 */ /* 0x000fe200078efcff */
[----:B------:R-:W-:Y:S01]  /*7520*/  @!P0 IMAD.MOV R18, RZ, RZ, -R18 ;  /* 0x000000ffff128224 */ /* 0x000fe200078e0a12 */
[----:B------:R-:W-:Y:S01]  /*7530*/  ISETP.GE.AND P0, PT, R11, RZ, PT ;  /* 0x000000ff0b00720c */ /* 0x000fe20003f06270 */
[----:B------:R-:W-:Y:S01]  /*7540*/  IMAD R11, R4, R14, R13 ;  /* 0x0000000e040b7224 */ /* 0x000fe200078e020d */
[----:B------:R-:W-:Y:S01]  /*7550*/  LOP3.LUT R14, R15, 0xec, RZ, 0xfc, !PT ;  /* 0x000000ec0f0e7812 */ /* 0x000fe200078efcff */
[--C-:B------:R-:W-:Y:S01]  /*7560*/  @!P2 IMAD.IADD R10, R10, 0x1, -R4.reuse ;  /* 0x000000010a0aa824 */ /* 0x100fe200078e0a04 */
[----:B------:R1:W-:Y:S01]  /*7570*/  STL [R1+0x308], R18 ;  /* 0x0003081201007387 */ /* 0x0003e20000100800 */
[--C-:B------:R-:W-:Y:S01]  /*7580*/  @!P4 IMAD.IADD R23, R23, 0x1, -R4.reuse ;  /* 0x000000011717c824 */ /* 0x100fe200078e0a04 */
[----:B------:R-:W-:Y:S01]  /*7590*/  ISETP.GE.AND P4, PT, R0, RZ, PT ;  /* 0x000000ff0000720c */ /* 0x000fe20003f86270 */
[----:B------:R-:W-:Y:S01]  /*75a0*/  @!P1 IMAD.IADD R8, R8, 0x1, -R4 ;  /* 0x0000000108089824 */ /* 0x000fe200078e0a04 */
[----:B------:R-:W-:Y:S01]  /*75b0*/  ISETP.GT.U32.AND P1, PT, R4, R11, PT ;  /* 0x0000000b0400720c */ /* 0x000fe20003f24070 */
[----:B------:R-:W-:Y:S01]  /*75c0*/  IMAD.HI.U32 R0, R20, R9, RZ ;  /* 0x0000000914007227 */ /* 0x000fe200078e00ff */
[----:B------:R-:W-:-:S02]  /*75d0*/  ISETP.GT.U32.AND P2, PT, R4, R10, PT ;  /* 0x0000000a0400720c */ /* 0x000fc40003f44070 */
[----:B0-----:R-:W-:Y:S01]  /*75e0*/  IABS R21, R14 ;  /* 0x0000000e00157213 */ /* 0x001fe20000000000 */
[----:B------:R-:W-:Y:S01]  /*75f0*/  IMAD.MOV R0, RZ, RZ, -R0 ;  /* 0x000000ffff007224 */ /* 0x000fe200078e0a00 */
[----:B-1----:R-:W-:Y:S01]  /*7600*/  LOP3.LUT R18, R15, 0xea, RZ, 0xfc, !PT ;  /* 0x000000ea0f127812 */ /* 0x002fe200078efcff */
[----:B------:R-:W-:-:S03]  /*7610*/  IMAD.HI.U32 R13, R20, R17, RZ ;  /* 0x00000011140d7227 */ /* 0x000fc600078e00ff */
[----:B------:R-:W-:Y:S01]  /*7620*/  IABS R19, R18 ;  /* 0x0000001200137213 */ /* 0x000fe20000000000 */
[----:B------:R-:W-:Y:S01]  /*7630*/  IMAD R9, R4, R0, R9 ;  /* 0x0000000004097224 */ /* 0x000fe200078e0209 */
[----:B------:R-:W-:Y:S01]  /*7640*/  LOP3.LUT R0, R15, 0xe8, RZ, 0xfc, !PT ;  /* 0x000000e80f007812 */ /* 0x000fe200078efcff */
[--C-:B------:R-:W-:Y:S02]  /*7650*/  @!P1 IMAD.IADD R11, R11, 0x1, -R4.reuse ;  /* 0x000000010b0b9824 */ /* 0x100fe400078e0a04 */
[----:B------:R-:W-:Y:S01]  /*7660*/  @!P2 IMAD.IADD R10, R10, 0x1, -R4 ;  /* 0x000000010a0aa824 */ /* 0x000fe200078e0a04 */
[C---:B------:R-:W-:Y:S01]  /*7670*/  ISETP.GT.U32.AND P2, PT, R4.reuse, R9, PT ;  /* 0x000000090400720c */ /* 0x040fe20003f44070 */
[----:B------:R-:W-:Y:S02]  /*7680*/  IMAD.MOV R13, RZ, RZ, -R13 ;  /* 0x000000ffff0d7224 */ /* 0x000fe400078e0a0d */
[----:B------:R-:W-:Y:S01]  /*7690*/  @!P3 IMAD.MOV R23, RZ, RZ, -R23 ;  /* 0x000000ffff17b224 */ /* 0x000fe200078e0a17 */
[C---:B------:R-:W-:Y:S01]  /*76a0*/  ISETP.GT.U32.AND P3, PT, R4.reuse, R11, PT ;  /* 0x0000000b0400720c */ /* 0x040fe20003f64070 */
[----:B------:R-:W-:Y:S01]  /*76b0*/  IMAD R17, R4, R13, R17 ;  /* 0x0000000d04117224 */ /* 0x000fe200078e0211 */
[----:B------:R-:W-:Y:S01]  /*76c0*/  IABS R13, R0 ;  /* 0x00000000000d7213 */ /* 0x000fe20000000000 */
[----:B------:R-:W-:Y:S01]  /*76d0*/  IMAD.HI.U32 R24, R20, R21, RZ ;  /* 0x0000001514187227 */ /* 0x000fe200078e00ff */
[----:B------:R0:W-:Y:S02]  /*76e0*/  STL [R1+0x2fc], R23 ;  /* 0x0002fc1701007387 */ /* 0x0001e40000100800 */
[----:B------:R-:W-:Y:S01]  /*76f0*/  ISETP.GT.U32.AND P1, PT, R4, R17, PT ;  /* 0x000000110400720c */ /* 0x000fe20003f24070 */
[----:B------:R-:W-:-:S04]  /*7700*/  IMAD.HI.U32 R22, R20, R19, RZ ;  /* 0x0000001314167227 */ /* 0x000fc800078e00ff */
[----:B------:R-:W-:Y:S02]  /*7710*/  IMAD.MOV R24, RZ, RZ, -R24 ;  /* 0x000000ffff187224 */ /* 0x000fe400078e0a18 */
[----:B------:R-:W-:Y:S01]  /*7720*/  @!P2 IMAD.IADD R9, R9, 0x1, -R4 ;  /* 0x000000010909a824 */ /* 0x000fe200078e0a04 */
[----:B------:R-:W-:Y:S01]  /*7730*/  ISETP.GE.AND P2, PT, R12, RZ, PT ;  /* 0x000000ff0c00720c */ /* 0x000fe20003f46270 */
[----:B------:R-:W-:Y:S02]  /*7740*/  IMAD.MOV R22, RZ, RZ, -R22 ;  /* 0x000000ffff167224 */ /* 0x000fe400078e0a16 */
[C---:B------:R-:W-:Y:S01]  /*7750*/  IMAD R12, R4.reuse, R24, R21 ;  /* 0x00000018040c7224 */ /* 0x040fe200078e0215 */
[----:B------:R-:W-:Y:S01]  /*7760*/  IABS R21, R16 ;  /* 0x0000001000157213 */ /* 0x000fe20000000000 */
[----:B------:R-:W-:Y:S02]  /*7770*/  @!P3 IMAD.IADD R11, R11, 0x1, -R4 ;  /* 0x000000010b0bb824 */ /* 0x000fe400078e0a04 */
[----:B0-----:R-:W-:Y:S01]  /*7780*/  IMAD.MOV.U32 R23, RZ, RZ, R13 ;  /* 0x000000ffff177224 */ /* 0x001fe200078e000d */
[C---:B------:R-:W-:Y:S01]  /*7790*/  ISETP.GT.U32.AND P3, PT, R4.reuse, R12, PT ;  /* 0x0000000c0400720c */ /* 0x040fe20003f64070 */
[----:B------:R-:W-:-:S02]  /*77a0*/  IMAD R13, R4, R22, R19 ;  /* 0x00000016040d7224 */ /* 0x000fc400078e0213 */
[----:B------:R-:W-:Y:S02]  /*77b0*/  IMAD.MOV.U32 R19, RZ, RZ, R11 ;  /* 0x000000ffff137224 */ /* 0x000fe400078e000b */
[----:B------:R-:W-:Y:S01]  /*77c0*/  @!P1 IMAD.IADD R17, R17, 0x1, -R4 ;  /* 0x0000000111119824 */ /* 0x000fe200078e0a04 */
[C---:B------:R-:W-:Y:S01]  /*77d0*/  ISETP.GT.U32.AND P1, PT, R4.reuse, R9, PT ;  /* 0x000000090400720c */ /* 0x040fe20003f24070 */
[----:B------:R-:W-:Y:S01]  /*77e0*/  @!P4 IMAD.MOV R19, RZ, RZ, -R19 ;  /* 0x000000ffff13c224 */ /* 0x000fe200078e0a13 */
[----:B------:R-:W-:Y:S01]  /*77f0*/  ISETP.GT.U32.AND P4, PT, R4, R13, PT ;  /* 0x0000000d0400720c */ /* 0x000fe20003f84070 */
[----:B------:R-:W-:Y:S02]  /*7800*/  IMAD.MOV.U32 R25, RZ, RZ, R8 ;  /* 0x000000ffff197224 */ /* 0x000fe400078e0008 */
[----:B------:R-:W-:-:S04]  /*7810*/  IMAD.HI.U32 R8, R20, R23, RZ ;  /* 0x0000001714087227 */ /* 0x000fc800078e00ff */
[----:B------:R-:W-:Y:S02]  /*7820*/  IMAD.MOV R8, RZ, RZ, -R8 ;  /* 0x000000ffff087224 */ /* 0x000fe400078e0a08 */
[----:B------:R-:W-:Y:S02]  /*7830*/  IMAD.MOV.U32 R22, RZ, RZ, R10 ;  /* 0x000000ffff167224 */ /* 0x000fe400078e000a */
[----:B------:R-:W-:Y:S01]  /*7840*/  @!P5 IMAD.MOV R25, RZ, RZ, -R25 ;  /* 0x000000ffff19d224 */ /* 0x000fe200078e0a19 */
[C---:B------:R-:W-:Y:S01]  /*7850*/  ISETP.GT.U32.AND P5, PT, R4.reuse, R17, PT ;  /* 0x000000110400720c */ /* 0x040fe20003fa4070 */
[----:B------:R-:W-:Y:S01]  /*7860*/  IMAD R11, R4, R8, R23 ;  /* 0x00000008040b7224 */ /* 0x000fe200078e0217 */
[----:B------:R-:W-:Y:S01]  /*7870*/  LOP3.LUT R8, R15, 0xe4, RZ, 0xfc, !PT ;  /* 0x000000e40f087812 */ /* 0x000fe200078efcff */
[----:B------:R-:W-:Y:S01]  /*7880*/  @!P3 IMAD.IADD R12, R12, 0x1, -R4 ;  /* 0x000000010c0cb824 */ /* 0x000fe200078e0a04 */
[----:B------:R-:W-:Y:S01]  /*7890*/  STL [R1+0x2ec], R25 ;  /* 0x0002ec1901007387 */ /* 0x000fe20000100800 */
[----:B------:R-:W-:Y:S01]  /*78a0*/  @!P6 IMAD.MOV R22, RZ, RZ, -R22 ;  /* 0x000000ffff16e224 */ /* 0x000fe200078e0a16 */
[----:B------:R-:W-:Y:S01]  /*78b0*/  ISETP.GT.U32.AND P3, PT, R4, R11, PT ;  /* 0x0000000b0400720c */ /* 0x000fe20003f64070 */
[--C-:B------:R-:W-:Y:S01]  /*78c0*/  @!P1 IMAD.IADD R9, R9, 0x1, -R4.reuse ;  /* 0x0000000109099824 */ /* 0x100fe200078e0a04 */
[----:B------:R-:W-:Y:S01]  /*78d0*/  ISETP.GE.AND P1, PT, R18, RZ, PT ;  /* 0x000000ff1200720c */ /* 0x000fe20003f26270 */
[----:B------:R-:W-:Y:S01]  /*78e0*/  @!P4 IMAD.IADD R13, R13, 0x1, -R4 ;  /* 0x000000010d0dc824 */ /* 0x000fe200078e0a04 */
[----:B------:R-:W-:Y:S01]  /*78f0*/  ISETP.GT.U32.AND P4, PT, R4, R12, PT ;  /* 0x0000000c0400720c */ /* 0x000fe20003f84070 */
[----:B------:R-:W-:Y:S01]  /*7900*/  IMAD.HI.U32 R10, R20, R21, RZ ;  /* 0x00000015140a7227 */ /* 0x000fe200078e00ff */
[----:B------:R-:W-:Y:S01]  /*7910*/  STL [R1+0x2e8], R22 ;  /* 0x0002e81601007387 */ /* 0x000fe20000100800 */
[----:B------:R-:W-:-:S02]  /*7920*/  ISETP.GE.AND P6, PT, R14, RZ, PT ;  /* 0x000000ff0e00720c */ /* 0x000fc40003fc6270 */
[----:B------:R-:W-:Y:S01]  /*7930*/  IMAD.MOV R10, RZ, RZ, -R10 ;  /* 0x000000ffff0a7224 */ /* 0x000fe200078e0a0a */
[----:B------:R0:W-:Y:S01]  /*7940*/  STL [R1+0x2e4], R19 ;  /* 0x0002e41301007387 */ /* 0x0001e20000100800 */
[--C-:B------:R-:W-:Y:S01]  /*7950*/  @!P5 IMAD.IADD R17, R17, 0x1, -R4.reuse ;  /* 0x000000011111d824 */ /* 0x100fe200078e0a04 */
[----:B------:R-:W-:Y:S01]  /*7960*/  ISETP.GE.AND P5, PT, R0, RZ, PT ;  /* 0x000000ff0000720c */ /* 0x000fe20003fa6270 */
[----:B------:R-:W-:Y:S01]  /*7970*/  IMAD R0, R4, R10, R21 ;  /* 0x0000000a04007224 */ /* 0x000fe200078e0215 */
[----:B------:R-:W-:Y:S01]  /*7980*/  IABS R21, R8 ;  /* 0x0000000800157213 */ /* 0x000fe20000000000 */
[--C-:B------:R-:W-:Y:S01]  /*7990*/  @!P3 IMAD.IADD R11, R11, 0x1, -R4.reuse ;  /* 0x000000010b0bb824 */ /* 0x100fe200078e0a04 */
[----:B------:R-:W-:Y:S01]  /*79a0*/  LOP3.LUT R10, R15, 0xde, RZ, 0xfc, !PT ;  /* 0x000000de0f0a7812 */ /* 0x000fe200078efcff */
[----:B------:R-:W-:Y:S01]  /*79b0*/  @!P4 IMAD.IADD R12, R12, 0x1, -R4 ;  /* 0x000000010c0cc824 */ /* 0x000fe200078e0a04 */
[----:B------:R-:W-:Y:S01]  /*79c0*/  ISETP.GT.U32.AND P4, PT, R4, R0, PT ;  /* 0x000000000400720c */ /* 0x000fe20003f84070 */
[----:B------:R-:W-:Y:S01]  /*79d0*/  IMAD.HI.U32 R23, R20, R21, RZ ;  /* 0x0000001514177227 */ /* 0x000fe200078e00ff */
[----:B------:R-:W-:-:S02]  /*79e0*/  ISETP.GT.U32.AND P3, PT, R4, R11, PT ;  /* 0x0000000b0400720c */ /* 0x000fc40003f64070 */
[----:B------:R-:W-:Y:S01]  /*79f0*/  IABS R18, R10 ;  /* 0x0000000a00127213 */ /* 0x000fe20000000000 */
[----:B0-----:R-:W-:Y:S01]  /*7a00*/  IMAD.MOV.U32 R19, RZ, RZ, R9 ;  /* 0x000000ffff137224 */ /* 0x001fe200078e0009 */
[C---:B------:R-:W-:Y:S01]  /*7a10*/  LOP3.LUT R9, R15.reuse, 0xe0, RZ, 0xfc, !PT ;  /* 0x000000e00f097812 */ /* 0x040fe200078efcff */
[----:B------:R-:W-:Y:S01]  /*7a20*/  IMAD.MOV R23, RZ, RZ, -R23 ;  /* 0x000000ffff177224 */ /* 0x000fe200078e0a17 */
[----:B------:R-:W-:Y:S01]  /*7a30*/  LOP3.LUT R14, R15, 0xe2, RZ, 0xfc, !PT ;  /* 0x000000e20f0e7812 */ /* 0x000fe200078efcff */
[----:B------:R-:W-:Y:S01]  /*7a40*/  @!P0 IMAD.MOV R19, RZ, RZ, -R19 ;  /* 0x000000ffff138224 */ /* 0x000fe200078e0a13 */
[----:B------:R-:W-:Y:S01]  /*7a50*/  ISETP.GT.U32.AND P0, PT, R4, R13, PT ;  /* 0x0000000d0400720c */ /* 0x000fe20003f04070 */
[----:B------:R-:W-:Y:S01]  /*7a60*/  @!P2 IMAD.MOV R17, RZ, RZ, -R17 ;  /* 0x000000ffff11a224 */ /* 0x000fe200078e0a11 */
[----:B------:R-:W-:Y:S01]  /*7a70*/  IABS R22, R14 ;  /* 0x0000000e00167213 */ /* 0x000fe20000000000 */
[--C-:B------:R-:W-:Y:S01]  /*7a80*/  @!P4 IMAD.IADD R0, R0, 0x1, -R4.reuse ;  /* 0x000000010000c824 */ /* 0x100fe200078e0a04 */
[----:B------:R0:W-:Y:S01]  /*7a90*/  STL [R1+0x2dc], R19 ;  /* 0x0002dc1301007387 */ /* 0x0001e20000100800 */
[----:B------:R-:W-:Y:S01]  /*7aa0*/  ISETP.GE.AND P4, PT, R8, RZ, PT ;  /* 0x000000ff0800720c */ /* 0x000fe20003f86270 */
[----:B------:R-:W-:Y:S01]  /*7ab0*/  @!P3 IMAD.IADD R11, R11, 0x1, -R4 ;  /* 0x000000010b0bb824 */ /* 0x000fe200078e0a04 */
[----:B------:R-:W-:Y:S01]  /*7ac0*/  LOP3.LUT R8, R15, 0xdc, RZ, 0xfc, !PT ;  /* 0x000000dc0f087812 */ /* 0x000fe200078efcff */
[----:B------:R-:W-:Y:S01]  /*7ad0*/  IMAD.MOV.U32 R25, RZ, RZ, R12 ;  /* 0x000000ffff197224 */ /* 0x000fe200078e000c */
[----:B------:R-:W-:Y:S01]  /*7ae0*/  ISETP.GT.U32.AND P2, PT, R4, R0, PT ;  /* 0x000000000400720c */ /* 0x000fe20003f44070 */
[----:B------:R1:W-:Y:S01]  /*7af0*/  STL [R1+0x2d8], R17 ;  /* 0x0002d81101007387 */ /* 0x0003e20000100800 */
[----:B------:R-:W-:Y:S01]  /*7b00*/  @!P5 IMAD.MOV R11, RZ, RZ, -R11 ;  /* 0x000000ffff0bd224 */ /* 0x000fe200078e0a0b */
[----:B------:R-:W-:Y:S01]  /*7b10*/  ISETP.GE.AND P5, PT, R14, RZ, PT ;  /* 0x000000ff0e00720c */ /* 0x000fe20003fa6270 */
[----:B------:R-:W-:Y:S01]  /*7b20*/  @!P0 IMAD.IADD R13, R13, 0x1, -R4 ;  /* 0x000000010d0d8824 */ /* 0x000fe200078e0a04 */
[----:B------:R-:W-:Y:S01]  /*7b30*/  ISETP.GE.AND P0, PT, R16, RZ, PT ;  /* 0x000000ff1000720c */ /* 0x000fe20003f06270 */
[----:B------:R-:W-:Y:S01]  /*7b40*/  IMAD R16, R4, R23, R21 ;  /* 0x0000001704107224 */ /* 0x000fe200078e0215 */
[----:B0-----:R-:W-:Y:S01]  /*7b50*/  IABS R19, R9 ;  /* 0x0000000900137213 */ /* 0x001fe20000000000 */
[----:B------:R-:W-:-:S03]  /*7b60*/  IMAD.HI.U32 R23, R20, R18, RZ ;  /* 0x0000001214177227 */ /* 0x000fc600078e00ff */
[----:B------:R-:W-:Y:S01]  /*7b70*/  ISETP.GT.U32.AND P3, PT, R4, R16, PT ;  /* 0x000000100400720c */ /* 0x000fe20003f64070 */
[----:B------:R-:W-:Y:S02]  /*7b80*/  IMAD.MOV R23, RZ, RZ, -R23 ;  /* 0x000000ffff177224 */ /* 0x000fe400078e0a17 */
[----:B------:R-:W-:-:S04]  /*7b90*/  IMAD.HI.U32 R24, R20, R19, RZ ;  /* 0x0000001314187227 */ /* 0x000fc800078e00ff */
[----:B------:R-:W-:Y:S01]  /*7ba0*/  IMAD R18, R4, R23, R18 ;  /* 0x0000001704127224 */ /* 0x000fe200078e0212 */
[----:B------:R-:W-:Y:S01]  /*7bb0*/  IABS R23, R8 ;  /* 0x0000000800177213 */ /* 0x000fe20000000000 */
[----:B------:R-:W-:-:S04]  /*7bc0*/  IMAD.HI.U32 R21, R20, R22, RZ ;  /* 0x0000001614157227 */ /* 0x000fc800078e00ff */
[----:B------:R-:W-:Y:S02]  /*7bd0*/  IMAD.MOV R24, RZ, RZ, -R24 ;  /* 0x000000ffff187224 */ /* 0x000fe400078e0a18 */
[----:B------:R-:W-:Y:S02]  /*7be0*/  IMAD.MOV R21, RZ, RZ, -R21 ;  /* 0x000000ffff157224 */ /* 0x000fe400078e0a15 */
[----:B------:R-:W-:Y:S02]  /*7bf0*/  IMAD.MOV.U32 R12, RZ, RZ, R23 ;  /* 0x000000ffff0c7224 */ /* 0x000fe400078e0017 */
[C---:B------:R-:W-:Y:S02]  /*7c00*/  IMAD R19, R4.reuse, R24, R19 ;  /* 0x0000001804137224 */ /* 0x040fe400078e0213 */
[----:B------:R-:W-:Y:S02]  /*7c10*/  IMAD.MOV.U32 R23, RZ, RZ, R13 ;  /* 0x000000ffff177224 */ /* 0x000fe400078e000d */
[C---:B------:R-:W-:Y:S01]  /*7c20*/  IMAD R21, R4.reuse, R21, R22 ;  /* 0x0000001504157224 */ /* 0x040fe200078e0216 */
[----:B------:R-:W-:Y:S01]  /*7c30*/  LOP3.LUT R22, R15, 0xda, RZ, 0xfc, !PT ;  /* 0x000000da0f167812 */ /* 0x000fe200078efcff */
[----:B------:R-:W-:Y:S01]  /*7c40*/  @!P1 IMAD.MOV R23, RZ, RZ, -R23 ;  /* 0x000000ffff179224 */ /* 0x000fe200078e0a17 */
[----:B------:R-:W-:Y:S01]  /*7c50*/  ISETP.GT.U32.AND P1, PT, R4, R19, PT ;  /* 0x000000130400720c */ /* 0x000fe20003f24070 */
[--C-:B------:R-:W-:Y:S01]  /*7c60*/  @!P3 IMAD.IADD R16, R16, 0x1, -R4.reuse ;  /* 0x000000011010b824 */ /* 0x100fe200078e0a04 */
[----:B-1----:R-:W-:Y:S01]  /*7c70*/  IABS R17, R22 ;  /* 0x0000001600117213 */ /* 0x002fe20000000000 */
[----:B------:R-:W-:Y:S01]  /*7c80*/  @!P6 IMAD.MOV R25, RZ, RZ, -R25 ;  /* 0x000000ffff19e224 */ /* 0x000fe200078e0a19 */
[----:B------:R-:W-:Y:S01]  /*7c90*/  ISETP.GT.U32.AND P6, PT, R4, R21, PT ;  /* 0x000000150400720c */ /* 0x000fe20003fc4070 */
[----:B------:R-:W-:Y:S01]  /*7ca0*/  @!P2 IMAD.IADD R0, R0, 0x1, -R4 ;  /* 0x000000010000a824 */ /* 0x000fe200078e0a04 */
[----:B------:R-:W-:Y:S01]  /*7cb0*/  ISETP.GT.U32.AND P2, PT, R4, R18, PT ;  /* 0x000000120400720c */ /* 0x000fe20003f44070 */
[----:B------:R-:W-:Y:S01]  /*7cc0*/  IMAD.HI.U32 R13, R20, R12, RZ ;  /* 0x0000000c140d7227 */ /* 0x000fe200078e00ff */
[----:B------:R-:W-:Y:S01]  /*7cd0*/  ISETP.GT.U32.AND P3, PT, R4, R16, PT ;  /* 0x000000100400720c */ /* 0x000fe20003f64070 */
[----:B------:R-:W-:Y:S02]  /*7ce0*/  STL [R1+0x2d4], R25 ;  /* 0x0002d41901007387 */ /* 0x000fe40000100800 */
[----:B------:R-:W-:-:S02]  /*7cf0*/  IMAD.MOV R13, RZ, RZ, -R13 ;  /* 0x000000ffff0d7224 */ /* 0x000fc400078e0a0d */
[----:B------:R0:W-:Y:S01]  /*7d00*/  STL [R1+0x2d0], R23 ;  /* 0x0002d01701007387 */ /* 0x0001e20000100800 */
[----:B------:R-:W-:-:S03]  /*7d10*/  @!P1 IMAD.IADD R19, R19, 0x1, -R4 ;  /* 0x0000000113139824 */ /* 0x000fc600078e0a04 */
[----:B------:R1:W-:Y:S01]  /*7d20*/  STL [R1+0x2cc], R11 ;  /* 0x0002cc0b01007387 */ /* 0x0003e20000100800 */
[--C-:B------:R-:W-:Y:S01]  /*7d30*/  @!P6 IMAD.IADD R21, R21, 0x1, -R4.reuse ;  /* 0x000000011515e824 */ /* 0x100fe200078e0a04 */
[----:B------:R-:W-:Y:S01]  /*7d40*/  ISETP.GE.AND P6, PT, R10, RZ, PT ;  /* 0x000000ff0a00720c */ /* 0x000fe20003fc6270 */
[--C-:B------:R-:W-:Y:S01]  /*7d50*/  @!P2 IMAD.IADD R18, R18, 0x1, -R4.reuse ;  /* 0x000000011212a824 */ /* 0x100fe200078e0a04 */
[----:B------:R-:W-:Y:S01]  /*7d60*/  ISETP.GT.U32.AND P2, PT, R4, R19, PT ;  /* 0x000000130400720c */ /* 0x000fe20003f44070 */
[----:B------:R-:W-:Y:S01]  /*7d70*/  @!P3 IMAD.IADD R16, R16, 0x1, -R4 ;  /* 0x000000011010b824 */ /* 0x000fe200078e0a04 */
[C---:B------:R-:W-:Y:S01]  /*7d80*/  ISETP.GT.U32.AND P1, PT, R4.reuse, R21, PT ;  /* 0x000000150400720c */ /* 0x040fe20003f24070 */
[----:B0-----:R-:W-:Y:S01]  /*7d90*/  IMAD.MOV.U32 R23, RZ, RZ, R0 ;  /* 0x000000ffff177224 */ /* 0x001fe200078e0000 */
[----:B------:R-:W-:Y:S01]  /*7da0*/  ISETP.GE.AND P3, PT, R9, RZ, PT ;  /* 0x000000ff0900720c */ /* 0x000fe20003f66270 */
[----:B------:R-:W-:Y:S01]  /*7db0*/  IMAD R9, R4, R13, R12 ;  /* 0x0000000d04097224 */ /* 0x000fe200078e020c */
[----:B------:R-:W-:Y:S01]  /*7dc0*/  LOP3.LUT R13, R15, 0xd8, RZ, 0xfc, !PT ;  /* 0x000000d80f0d7812 */ /* 0x000fe200078efcff */
[----:B-1----:R-:W-:-:S02]  /*7dd0*/  IMAD.MOV.U32 R11, RZ, RZ, R17 ;  /* 0x000000ffff0b7224 */ /* 0x002fc400078e0011 */
[----:B------:R-:W-:Y:S01]  /*7de0*/  IMAD.MOV.U32 R12, RZ, RZ, R16 ;  /* 0x000000ffff0c7224 */ /* 0x000fe200078e0010 */
[----:B------:R-:W-:Y:S01]  /*7df0*/  IABS R0, R13 ;  /* 0x0000000d00007213 */ /* 0x000fe20000000000 */
[----:B------:R-:W-:-:S04]  /*7e00*/  IMAD.HI.U32 R10, R20, R11, RZ ;  /* 0x0000000b140a7227 */ /* 0x000fc800078e00ff */
[----:B------:R-:W-:Y:S02]  /*7e10*/  IMAD.MOV R10, RZ, RZ, -R10 ;  /* 0x000000ffff0a7224 */ /* 0x000fe400078e0a0a */
[----:B------:R-:W-:Y:S01]  /*7e20*/  @!P4 IMAD.MOV R12, RZ, RZ, -R12 ;  /* 0x000000ffff0cc224 */ /* 0x000fe200078e0a0c */
[C---:B------:R-:W-:Y:S01]  /*7e30*/  ISETP.GT.U32.AND P4, PT, R4.reuse, R9, PT ;  /* 0x000000090400720c */ /* 0x040fe20003f84070 */
[C---:B------:R-:W-:Y:S01]  /*7e40*/  IMAD R10, R4.reuse, R10, R11 ;  /* 0x0000000a040a7224 */ /* 0x040fe200078e020b */
[----:B------:R-:W-:Y:S01]  /*7e50*/  LOP3.LUT R11, R15, 0xd6, RZ, 0xfc, !PT ;  /* 0x000000d60f0b7812 */ /* 0x000fe200078efcff */
[----:B------:R-:W-:Y:S01]  /*7e60*/  @!P0 IMAD.MOV R23, RZ, RZ, -R23 ;  /* 0x000000ffff178224 */ /* 0x000fe200078e0a17 */
[C---:B------:R-:W-:Y:S01]  /*7e70*/  ISETP.GT.U32.AND P0, PT, R4.reuse, R18, PT ;  /* 0x000000120400720c */ /* 0x040fe20003f04070 */
[--C-:B------:R-:W-:Y:S01]  /*7e80*/  @!P2 IMAD.IADD R19, R19, 0x1, -R4.reuse ;  /* 0x000000011313a824 */ /* 0x100fe200078e0a04 */
[----:B------:R-:W-:Y:S01]  /*7e90*/  ISETP.GT.U32.AND P2, PT, R4, R10, PT ;  /* 0x0000000a0400720c */ /* 0x000fe20003f44070 */
[----:B------:R-:W-:Y:S01]  /*7ea0*/  @!P1 IMAD.IADD R21, R21, 0x1, -R4 ;  /* 0x0000000115159824 */ /* 0x000fe200078e0a04 */
[----:B------:R-:W-:Y:S01]  /*7eb0*/  ISETP.GE.AND P1, PT, R8, RZ, PT ;  /* 0x000000ff0800720c */ /* 0x000fe20003f26270 */
[----:B------:R-:W-:Y:S01]  /*7ec0*/  STL [R1+0x2b4], R23 ;  /* 0x0002b41701007387 */ /* 0x000fe20000100800 */
[----:B------:R-:W-:-:S02]  /*7ed0*/  IMAD.MOV.U32 R8, RZ, RZ, R0 ;  /* 0x000000ffff087224 */ /* 0x000fc400078e0000 */
[----:B------:R-:W-:Y:S01]  /*7ee0*/  @!P3 IMAD.MOV R19, RZ, RZ, -R19 ;  /* 0x000000ffff13b224 */ /* 0x000fe200078e0a13 */
[----:B------:R0:W-:Y:S01]  /*7ef0*/  STL [R1+0x2b0], R12 ;  /* 0x0002b00c01007387 */ /* 0x0001e20000100800 */
[----:B------:R-:W-:-:S04]  /*7f00*/  IMAD.HI.U32 R17, R20, R8, RZ ;  /* 0x0000000814117227 */ /* 0x000fc800078e00ff */
[--C-:B------:R-:W-:Y:S01]  /*7f10*/  @!P4 IMAD.IADD R9, R9, 0x1, -R4.reuse ;  /* 0x000000010909c824 */ /* 0x100fe200078e0a04 */
[----:B------:R-:W-:Y:S01]  /*7f20*/  ISETP.GE.AND P4, PT, R13, RZ, PT ;  /* 0x000000ff0d00720c */ /* 0x000fe20003f86270 */
[----:B------:R-:W-:Y:S02]  /*7f30*/  IMAD.MOV R17, RZ, RZ, -R17 ;  /* 0x000000ffff117224 */ /* 0x000fe400078e0a11 */
[----:B------:R-:W-:Y:S01]  /*7f40*/  @!P2 IMAD.IADD R10, R10, 0x1, -R4 ;  /* 0x000000010a0aa824 */ /* 0x000fe200078e0a04 */
[----:B0-----:R-:W-:Y:S01]  /*7f50*/  IABS R12, R11 ;  /* 0x0000000b000c7213 */ /* 0x001fe20000000000 */
[C---:B------:R-:W-:Y:S01]  /*7f60*/  IMAD R8, R4.reuse, R17, R8 ;  /* 0x0000001104087224 */ /* 0x040fe200078e0208 */
[----:B------:R-:W-:Y:S01]  /*7f70*/  ISETP.GT.U32.AND P2, PT, R4, R9, PT ;  /* 0x000000090400720c */ /* 0x000fe20003f44070 */
[----:B------:R-:W-:Y:S01]  /*7f80*/  @!P0 IMAD.IADD R18, R18, 0x1, -R4 ;  /* 0x0000000112128824 */ /* 0x000fe200078e0a04 */
[----:B------:R-:W-:Y:S01]  /*7f90*/  ISETP.GE.AND P0, PT, R22, RZ, PT ;  /* 0x000000ff1600720c */ /* 0x000fe20003f06270 */
[----:B------:R-:W-:Y:S01]  /*7fa0*/  IMAD.MOV.U32 R0, RZ, RZ, R12 ;  /* 0x000000ffff007224 */ /* 0x000fe200078e000c */
[----:B------:R-:W-:Y:S01]  /*7fb0*/  LOP3.LUT R12, R15, 0xd4, RZ, 0xfc, !PT ;  /* 0x000000d40f0c7812 */ /* 0x000fe200078efcff */
[----:B------:R-:W-:Y:S01]  /*7fc0*/  IMAD.MOV.U32 R23, RZ, RZ, R21 ;  /* 0x000000ffff177224 */ /* 0x000fe200078e0015 */
[----:B------:R-:W-:Y:S01]  /*7fd0*/  ISETP.GT.U32.AND P3, PT, R4, R8, PT ;  /* 0x000000080400720c */ /* 0x000fe20003f64070 */
[----:B------:R-:W-:Y:S01]  /*7fe0*/  IMAD.HI.U32 R14, R20, R0, RZ ;  /* 0x00000000140e7227 */ /* 0x000fe200078e00ff */
[----:B------:R-:W-:-:S03]  /*7ff0*/  IABS R16, R12 ;  /* 0x0000000c00107213 */ /* 0x000fc60000000000 */
[----:B------:R-:W-:Y:S02]  /*8000*/  IMAD.MOV R13, RZ, RZ, -R14 ;  /* 0x000000ffff0d7224 */ /* 0x000fe400078e0a0e */
[----:B------:R-:W-:Y:S02]  /*8010*/  IMAD.MOV.U32 R14, RZ, RZ, R18 ;  /* 0x000000ffff0e7224 */ /* 0x000fe400078e0012 */
[----:B------:R-:W-:Y:S02]  /*8020*/  IMAD R0, R4, R13, R0 ;  /* 0x0000000d04007224 */ /* 0x000fe400078e0200 */
[----:B------:R-:W-:-:S04]  /*8030*/  IMAD.HI.U32 R13, R20, R16, RZ ;  /* 0x00000010140d7227 */ /* 0x000fc800078e00ff */
[----:B------:R-:W-:Y:S01]  /*8040*/  @!P5 IMAD.MOV R23, RZ, RZ, -R23 ;  /* 0x000000ffff17d224 */ /* 0x000fe200078e0a17 */
[C---:B------:R-:W-:Y:S01]  /*8050*/  ISETP.GT.U32.AND P5, PT, R4.reuse, R10, PT ;  /* 0x0000000a0400720c */ /* 0x040fe20003fa4070 */
[----:B------:R-:W-:Y:S01]  /*8060*/  @!P6 IMAD.MOV R14, RZ, RZ, -R14 ;  /* 0x000000ffff0ee224 */ /* 0x000fe200078e0a0e */
[----:B------:R-:W-:Y:S01]  /*8070*/  ISETP.GE.AND P6, PT, R11, RZ, PT ;  /* 0x000000ff0b00720c */ /* 0x000fe20003fc6270 */
[----:B------:R-:W-:Y:S01]  /*8080*/  IMAD.MOV R11, RZ, RZ, -R13 ;  /* 0x000000ffff0b7224 */ /* 0x000fe200078e0a0d */
[----:B------:R0:W-:Y:S01]  /*8090*/  STL [R1+0x2ac], R23 ;  /* 0x0002ac1701007387 */ /* 0x0001e20000100800 */
[----:B------:R-:W-:Y:S01]  /*80a0*/  @!P2 IMAD.IADD R9, R9, 0x1, -R4 ;  /* 0x000000010909a824 */ /* 0x000fe200078e0a04 */
[C---:B------:R-:W-:Y:S01]  /*80b0*/  ISETP.GT.U32.AND P2, PT, R4.reuse, R0, PT ;  /* 0x000000000400720c */ /* 0x040fe20003f44070 */
[----:B------:R-:W-:Y:S01]  /*80c0*/  IMAD R16, R4, R11, R16 ;  /* 0x0000000b04107224 */ /* 0x000fe200078e0210 */
[----:B------:R-:W-:Y:S01]  /*80d0*/  STL [R1+0x240], R19 ;  /* 0x0002401301007387 */ /* 0x000fe20000100800 */
[----:B------:R-:W-:Y:S01]  /*80e0*/  IMAD.MOV.U32 R18, RZ, RZ, R9 ;  /* 0x000000ffff127224 */ /* 0x000fe200078e0009 */
[----:B------:R-:W-:Y:S01]  /*80f0*/  LOP3.LUT R13, R15, 0xd0, RZ, 0xfc, !PT ;  /* 0x000000d00f0d7812 */ /* 0x000fe200078efcff */
[----:B------:R-:W-:Y:S01]  /*8100*/  @!P3 IMAD.IADD R8, R8, 0x1, -R4 ;  /* 0x000000010808b824 */ /* 0x000fe200078e0a04 */
[----:B------:R1:W-:Y:S01]  /*8110*/  STL [R1+0x258], R14 ;  /* 0x0002580e01007387 */ /* 0x0003e20000100800 */
[----:B------:R-:W-:Y:S01]  /*8120*/  @!P1 IMAD.MOV R18, RZ, RZ, -R18 ;  /* 0x000000ffff129224 */ /* 0x000fe200078e0a12 */
[----:B------:R-:W-:Y:S01]  /*8130*/  ISETP.GT.U32.AND P1, PT, R4, R16, PT ;  /* 0x000000100400720c */ /* 0x000fe20003f24070 */
[----:B------:R-:W-:Y:S01]  /*8140*/  @!P5 IMAD.IADD R10, R10, 0x1, -R4 ;  /* 0x000000010a0ad824 */ /* 0x000fe200078e0a04 */
[----:B------:R-:W-:-:S02]  /*8150*/  ISETP.GT.U32.AND P3, PT, R4, R8, PT ;  /* 0x000000080400720c */ /* 0x000fc40003f64070 */
[----:B0-----:R-:W-:Y:S01]  /*8160*/  IABS R23, R13 ;  /* 0x0000000d00177213 */ /* 0x001fe20000000000 */
[----:B------:R-:W-:Y:S01]  /*8170*/  IMAD.MOV.U32 R17, RZ, RZ, R10 ;  /* 0x000000ffff117224 */ /* 0x000fe200078e000a */
[C---:B------:R-:W-:Y:S01]  /*8180*/  LOP3.LUT R11, R15.reuse, 0xce, RZ, 0xfc, !PT ;  /* 0x000000ce0f0b7812 */ /* 0x040fe200078efcff */
[--C-:B------:R-:W-:Y:S01]  /*8190*/  @!P2 IMAD.IADD R0, R0, 0x1, -R4.reuse ;  /* 0x000000010000a824 */ /* 0x100fe200078e0a04 */
[----:B-1----:R-:W-:Y:S01]  /*81a0*/  LOP3.LUT R14, R15, 0xd2, RZ, 0xfc, !PT ;  /* 0x000000d20f0e7812 */ /* 0x002fe200078efcff */
[----:B------:R-:W-:Y:S01]  /*81b0*/  @!P0 IMAD.MOV R17, RZ, RZ, -R17 ;  /* 0x000000ffff118224 */ /* 0x000fe200078e0a11 */
[----:B------:R0:W-:Y:S01]  /*81c0*/  STL [R1+0x25c], R18 ;  /* 0x00025c1201007387 */ /* 0x0001e20000100800 */
[----:B------:R-:W-:Y:S01]  /*81d0*/  IMAD.HI.U32 R10, R20, R23, RZ ;  /* 0x00000017140a7227 */ /* 0x000fe200078e00ff */
[----:B------:R-:W-:Y:S02]  /*81e0*/  IABS R24, R14 ;  /* 0x0000000e00187213 */ /* 0x000fe40000000000 */
[----:B------:R-:W-:Y:S01]  /*81f0*/  ISETP.GE.AND P0, PT, R14, RZ, PT ;  /* 0x000000ff0e00720c */ /* 0x000fe20003f06270 */
[----:B------:R-:W-:Y:S01]  /*8200*/  @!P1 IMAD.IADD R16, R16, 0x1, -R4 ;  /* 0x0000000110109824 */ /* 0x000fe200078e0a04 */
[----:B------:R-:W-:Y:S01]  /*8210*/  ISETP.GT.U32.AND P2, PT, R4, R0, PT ;  /* 0x000000000400720c */ /* 0x000fe20003f44070 */
[----:B------:R-:W-:Y:S01]  /*8220*/  IMAD.HI.U32 R14, R20, R24, RZ ;  /* 0x00000018140e7227 */ /* 0x000fe200078e00ff */
[----:B------:R1:W-:Y:S01]  /*8230*/  STL [R1+0x298], R17 ;  /* 0x0002981101007387 */ /* 0x0003e20000100800 */
[----:B------:R-:W-:-:S02]  /*8240*/  ISETP.GE.AND P5, PT, R12, RZ, PT ;  /* 0x000000ff0c00720c */ /* 0x000fc40003fa6270 */
[----:B------:R-:W-:Y:S01]  /*8250*/  @!P3 IMAD.IADD R8, R8, 0x1, -R4 ;  /* 0x000000010808b824 */ /* 0x000fe200078e0a04 */
[----:B------:R-:W-:Y:S01]  /*8260*/  ISETP.GE.AND P3, PT, R13, RZ, PT ;  /* 0x000000ff0d00720c */ /* 0x000fe20003f66270 */
[----:B------:R-:W-:Y:S01]  /*8270*/  IMAD.MOV R13, RZ, RZ, -R14 ;  /* 0x000000ffff0d7224 */ /* 0x000fe200078e0a0e */
[C---:B------:R-:W-:Y:S01]  /*8280*/  ISETP.GT.U32.AND P1, PT, R4.reuse, R16, PT ;  /* 0x000000100400720c */ /* 0x040fe20003f24070 */
[----:B------:R-:W-:Y:S01]  /*8290*/  IMAD.MOV.U32 R19, RZ, RZ, R8 ;  /* 0x000000ffff137224 */ /* 0x000fe200078e0008 */
[C---:B0-----:R-:W-:Y:S01]  /*82a0*/  LOP3.LUT R18, R15.reuse, 0xcc, RZ, 0xfc, !PT ;  /* 0x000000cc0f127812 */ /* 0x041fe200078efcff */
[C---:B------:R-:W-:Y:S01]  /*82b0*/  IMAD R24, R4.reuse, R13, R24 ;  /* 0x0000000d04187224 */ /* 0x040fe200078e0218 */
[----:B------:R-:W-:Y:S01]  /*82c0*/  IABS R12, R11 ;  /* 0x0000000b000c7213 */ /* 0x000fe20000000000 */
[----:B------:R-:W-:Y:S01]  /*82d0*/  IMAD.MOV R10, RZ, RZ, -R10 ;  /* 0x000000ffff0a7224 */ /* 0x000fe200078e0a0a */
[C---:B------:R-:W-:Y:S01]  /*82e0*/  LOP3.LUT R13, R15.reuse, 0xc8, RZ, 0xfc, !PT ;  /* 0x000000c80f0d7812 */ /* 0x040fe200078efcff */
[----:B------:R-:W-:Y:S01]  /*82f0*/  @!P4 IMAD.MOV R19, RZ, RZ, -R19 ;  /* 0x000000ffff13c224 */ /* 0x000fe200078e0a13 */
[C---:B------:R-:W-:Y:S01]  /*8300*/  ISETP.GT.U32.AND P4, PT, R4.reuse, R24, PT ;  /* 0x000000180400720c */ /* 0x040fe20003f84070 */
[----:B------:R-:W-:Y:S01]  /*8310*/  IMAD R23, R4, R10, R23 ;  /* 0x0000000a04177224 */ /* 0x000fe200078e0217 */
[----:B------:R-:W-:Y:S01]  /*8320*/  LOP3.LUT R14, R15, 0xc6, RZ, 0xfc, !PT ;  /* 0x000000c60f0e7812 */ /* 0x000fe200078efcff */
[--C-:B------:R-:W-:Y:S01]  /*8330*/  @!P2 IMAD.IADD R0, R0, 0x1, -R4.reuse ;  /* 0x000000010000a824 */ /* 0x100fe200078e0a04 */
[----:B------:R0:W-:Y:S01]  /*8340*/  STL [R1+0x29c], R19 ;  /* 0x00029c1301007387 */ /* 0x0001e20000100800 */
[----:B------:R-:W-:Y:S01]  /*8350*/  @!P1 IMAD.IADD R16, R16, 0x1, -R4 ;  /* 0x0000000110109824 */ /* 0x000fe200078e0a04 */
[----:B------:R-:W-:Y:S01]  /*8360*/  ISETP.GT.U32.AND P1, PT, R4, R23, PT ;  /* 0x000000170400720c */ /* 0x000fe20003f24070 */
[----:B-1----:R-:W-:Y:S01]  /*8370*/  IMAD.MOV.U32 R17, RZ, RZ, R0 ;  /* 0x000000ffff117224 */ /* 0x002fe200078e0000 */
[----:B------:R-:W-:Y:S01]  /*8380*/  ISETP.GE.AND P2, PT, R11, RZ, PT ;  /* 0x000000ff0b00720c */ /* 0x000fe20003f46270 */
[----:B------:R-:W-:Y:S01]  /*8390*/  IMAD.HI.U32 R9, R20, R12, RZ ;  /* 0x0000000c14097227 */ /* 0x000fe200078e00ff */
[----:B------:R-:W-:-:S02]  /*83a0*/  LOP3.LUT R11, R15, 0xca, RZ, 0xfc, !PT ;  /* 0x000000ca0f0b7812 */ /* 0x000fc400078efcff */
[----:B------:R-:W-:Y:S01]  /*83b0*/  IABS R8, R14 ;  /* 0x0000000e00087213 */ /* 0x000fe20000000000 */
[--C-:B------:R-:W-:Y:S01]  /*83c0*/  @!P4 IMAD.IADD R24, R24, 0x1, -R4.reuse ;  /* 0x000000011818c824 */ /* 0x100fe200078e0a04 */
[----:B------:R-:W-:Y:S01]  /*83d0*/  IABS R10, R11 ;  /* 0x0000000b000a7213 */ /* 0x000fe20000000000 */
[----:B------:R-:W-:Y:S01]  /*83e0*/  @!P6 IMAD.MOV R17, RZ, RZ, -R17 ;  /* 0x000000ffff11e224 */ /* 0x000fe200078e0a11 */
[----:B------:R-:W-:Y:S01]  /*83f0*/  ISETP.GE.AND P6, PT, R18, RZ, PT ;  /* 0x000000ff1200720c */ /* 0x000fe20003fc6270 */
[----:B------:R-:W-:Y:S01]  /*8400*/  IMAD.MOV R9, RZ, RZ, -R9 ;  /* 0x000000ffff097224 */ /* 0x000fe200078e0a09 */
[C---:B------:R-:W-:Y:S01]  /*8410*/  ISETP.GT.U32.AND P4, PT, R4.reuse, R24, PT ;  /* 0x000000180400720c */ /* 0x040fe20003f84070 */
[----:B------:R-:W-:Y:S01]  /*8420*/  @!P1 IMAD.IADD R23, R23, 0x1, -R4 ;  /* 0x0000000117179824 */ /* 0x000fe200078e0a04 */
[----:B------:R-:W-:Y:S01]  /*8430*/  IABS R18, R18 ;  /* 0x0000001200127213 */ /* 0x000fe20000000000 */
[C---:B------:R-:W-:Y:S01]  /*8440*/  IMAD R12, R4.reuse, R9, R12 ;  /* 0x00000009040c7224 */ /* 0x040fe200078e020c */
[----:B------:R1:W-:Y:S01]  /*8450*/  STL [R1+0x2a8], R17 ;  /* 0x0002a81101007387 */ /* 0x0003e20000100800 */
[----:B------:R-:W-:Y:S01]  /*8460*/  IMAD.MOV.U32 R22, RZ, RZ, R16 ;  /* 0x000000ffff167224 */ /* 0x000fe200078e0010 */
[----:B------:R-:W-:Y:S01]  /*8470*/  ISETP.GT.U32.AND P1, PT, R4, R23, PT ;  /* 0x000000170400720c */ /* 0x000fe20003f24070 */
[----:B0-----:R-:W-:Y:S01]  /*8480*/  IMAD.HI.U32 R19, R20, R18, RZ ;  /* 0x0000001214137227 */ /* 0x001fe200078e00ff */
[----:B------:R-:W-:-:S03]  /*8490*/  IABS R9, R13 ;  /* 0x0000000d00097213 */ /* 0x000fc60000000000 */
[----:B------:R-:W-:Y:S02]  /*84a0*/  IMAD.MOV R19, RZ, RZ, -R19 ;  /* 0x000000ffff137224 */ /* 0x000fe400078e0a13 */
[----:B------:R-:W-:Y:S01]  /*84b0*/  @!P4 IMAD.IADD R24, R24, 0x1, -R4 ;  /* 0x000000011818c824 */ /* 0x000fe200078e0a04 */
[----:B------:R-:W-:Y:S01]  /*84c0*/  ISETP.GE.AND P4, PT, R11, RZ, PT ;  /* 0x000000ff0b00720c */ /* 0x000fe20003f86270 */
[----:B------:R-:W-:Y:S01]  /*84d0*/  @!P5 IMAD.MOV R22, RZ, RZ, -R22 ;  /* 0x000000ffff16d224 */ /* 0x000fe200078e0a16 */
[C---:B------:R-:W-:Y:S01]  /*84e0*/  ISETP.GT.U32.AND P5, PT, R4.reuse, R12, PT ;  /* 0x0000000c0400720c */ /* 0x040fe20003fa4070 */
[----:B------:R-:W-:Y:S01]  /*84f0*/  IMAD R11, R4, R19, R18 ;  /* 0x00000013040b7224 */ /* 0x000fe200078e0212 */
[C---:B------:R-:W-:Y:S01]  /*8500*/  LOP3.LUT R18, R15.reuse, 0xc0, RZ, 0xfc, !PT ;  /* 0x000000c00f127812 */ /* 0x040fe200078efcff */
[----:B-1----:R-:W-:Y:S01]  /*8510*/  IMAD.HI.U32 R17, R20, R10, RZ ;  /* 0x0000000a14117227 */ /* 0x002fe200078e00ff */
[----:B------:R-:W-:Y:S01]  /*8520*/  LOP3.LUT R19, R15, 0xbe, RZ, 0xfc, !PT ;  /* 0x000000be0f137812 */ /* 0x000fe200078efcff */
[----:B------:R0:W-:Y:S02]  /*8530*/  STL [R1+0x280], R22 ;  /* 0x0002801601007387 */ /* 0x0001e40000100800 */
[----:B------:R-:W-:Y:S01]  /*8540*/  @!P1 IMAD.IADD R23, R23, 0x1, -R4 ;  /* 0x0000000117179824 */ /* 0x000fe200078e0a04 */
[----:B------:R-:W-:Y:S01]  /*8550*/  ISETP.GT.U32.AND P1, PT, R4, R11, PT ;  /* 0x0000000b0400720c */ /* 0x000fe20003f24070 */
[----:B------:R-:W-:-:S02]  /*8560*/  IMAD.MOV R17, RZ, RZ, -R17 ;  /* 0x000000ffff117224 */ /* 0x000fc400078e0a11 */
[----:B------:R-:W-:-:S04]  /*8570*/  IMAD.HI.U32 R21, R20, R9, RZ ;  /* 0x0000000914157227 */ /* 0x000fc800078e00ff */
[----:B------:R-:W-:Y:S01]  /*8580*/  IMAD R10, R4, R17, R10 ;  /* 0x00000011040a7224 */ /* 0x000fe200078e020a */
[----:B------:R-:W-:Y:S01]  /*8590*/  LOP3.LUT R17, R15, 0xc2, RZ, 0xfc, !PT ;  /* 0x000000c20f117812 */ /* 0x000fe200078efcff */
[----:B------:R-:W-:Y:S01]  /*85a0*/  IMAD.HI.U32 R0, R20, R8, RZ ;  /* 0x0000000814007227 */ /* 0x000fe200078e00ff */
[----:B0-----:R-:W-:Y:S02]  /*85b0*/  IABS R22, R19 ;  /* 0x0000001300167213 */ /* 0x001fe40000000000 */
[----:B------:R-:W-:Y:S01]  /*85c0*/  IABS R25, R17 ;  /* 0x0000001100197213 */ /* 0x000fe20000000000 */
[----:B------:R-:W-:Y:S01]  /*85d0*/  IMAD.MOV R16, RZ, RZ, -R21 ;  /* 0x000000ffff107224 */ /* 0x000fe200078e0a15 */
[----:B------:R-:W-:Y:S01]  /*85e0*/  IABS R21, R18 ;  /* 0x0000001200157213 */ /* 0x000fe20000000000 */
[----:B------:R-:W-:Y:S01]  /*85f0*/  @!P5 IMAD.IADD R12, R12, 0x1, -R4 ;  /* 0x000000010c0cd824 */ /* 0x000fe200078e0a04 */
[----:B------:R-:W-:Y:S01]  /*8600*/  ISETP.GT.U32.AND P5, PT, R4, R10, PT ;  /* 0x0000000a0400720c */ /* 0x000fe20003fa4070 */
[----:B------:R-:W-:-:S02]  /*8610*/  IMAD.MOV R0, RZ, RZ, -R0 ;  /* 0x000000ffff007224 */ /* 0x000fc400078e0a00 */
[C---:B------:R-:W-:Y:S01]  /*8620*/  IMAD R9, R4.reuse, R16, R9 ;  /* 0x0000001004097224 */ /* 0x040fe200078e0209 */
[----:B------:R-:W-:Y:S01]  /*8630*/  LOP3.LUT R16, R15, 0xc4, RZ, 0xfc, !PT ;  /* 0x000000c40f107812 */ /* 0x000fe200078efcff */
[----:B------:R-:W-:Y:S01]  /*8640*/  @!P1 IMAD.IADD R11, R11, 0x1, -R4 ;  /* 0x000000010b0b9824 */ /* 0x000fe200078e0a04 */
[C---:B------:R-:W-:Y:S01]  /*8650*/  ISETP.GT.U32.AND P1, PT, R4.reuse, R12, PT ;  /* 0x0000000c0400720c */ /* 0x040fe20003f24070 */
[----:B------:R-:W-:Y:S01]  /*8660*/  IMAD R8, R4, R0, R8 ;  /* 0x0000000004087224 */ /* 0x000fe200078e0208 */
[----:B------:R-:W-:Y:S01]  /*8670*/  IABS R0, R16 ;  /* 0x0000001000007213 */ /* 0x000fe20000000000 */
[----:B------:R-:W-:Y:S02]  /*8680*/  IMAD.MOV.U32 R27, RZ, RZ, R24 ;  /* 0x000000ffff1b7224 */ /* 0x000fe400078e0018 */
[----:B------:R-:W-:-:S04]  /*8690*/  IMAD.HI.U32 R26, R20, R25, RZ ;  /* 0x00000019141a7227 */ /* 0x000fc800078e00ff */
[----:B------:R-:W-:Y:S01]  /*86a0*/  @!P0 IMAD.MOV R27, RZ, RZ, -R27 ;  /* 0x000000ffff1b8224 */ /* 0x000fe200078e0a1b */
[----:B------:R-:W-:Y:S01]  /*86b0*/  ISETP.GT.U32.AND P0, PT, R4, R11, PT ;  /* 0x0000000b0400720c */ /* 0x000fe20003f04070 */
[----:B------:R-:W-:-:S03]  /*86c0*/  IMAD.HI.U32 R24, R20, R0, RZ ;  /* 0x0000000014187227 */ /* 0x000fc600078e00ff */
[----:B------:R-:W-:Y:S01]  /*86d0*/  STL [R1+0x254], R27 ;  /* 0x0002541b01007387 */ /* 0x000fe20000100800 */
[----:B------:R-:W-:Y:S02]  /*86e0*/  @!P5 IMAD.IADD R10, R10, 0x1, -R4 ;  /* 0x000000010a0ad824 */ /* 0x000fe400078e0a04 */
[----:B------:R-:W-:Y:S02]  /*86f0*/  IMAD.MOV R24, RZ, RZ, -R24 ;  /* 0x000000ffff187224 */ /* 0x000fe400078e0a18 */
[----:B------:R-:W-:Y:S01]  /*8700*/  @!P1 IMAD.IADD R12, R12, 0x1, -R4 ;  /* 0x000000010c0c9824 */ /* 0x000fe200078e0a04 */
[C---:B------:R-:W-:Y:S01]  /*8710*/  ISETP.GT.U32.AND P5, PT, R4.reuse, R10, PT ;  /* 0x0000000a0400720c */ /* 0x040fe20003fa4070 */
[----:B------:R-:W-:Y:S01]  /*8720*/  @!P3 IMAD.MOV R23, RZ, RZ, -R23 ;  /* 0x000000ffff17b224 */ /* 0x000fe200078e0a17 */
[C---:B------:R-:W-:Y:S01]  /*8730*/  ISETP.GT.U32.AND P1, PT, R4.reuse, R8, PT ;  /* 0x000000080400720c */ /* 0x040fe20003f24070 */
[C---:B------:R-:W-:Y:S01]  /*8740*/  IMAD R0, R4.reuse, R24, R0 ;  /* 0x0000001804007224 */ /* 0x040fe200078e0200 */
[C---:B------:R-:W-:Y:S01]  /*8750*/  ISETP.GT.U32.AND P3, PT, R4.reuse, R9, PT ;  /* 0x000000090400720c */ /* 0x040fe20003f64070 */
[----:B------:R-:W-:Y:S01]  /*8760*/  IMAD.MOV R26, RZ, RZ, -R26 ;  /* 0x000000ffff1a7224 */ /* 0x000fe200078e0a1a */
[----:B------:R0:W-:Y:S01]  /*8770*/  STL [R1+0x244], R23 ;  /* 0x0002441701007387 */ /* 0x0001e20000100800 */
[----:B------:R-:W-:Y:S01]  /*8780*/  @!P0 IMAD.IADD R11, R11, 0x1, -R4 ;  /* 0x000000010b0b8824 */ /* 0x000fe200078e0a04 */
[C---:B------:R-:W-:Y:S01]  /*8790*/  ISETP.GT.U32.AND P0, PT, R4.reuse, R0, PT ;  /* 0x000000000400720c */ /* 0x040fe20003f04070 */
[----:B------:R-:W-:-:S02]  /*87a0*/  IMAD R25, R4, R26, R25 ;  /* 0x0000001a04197224 */ /* 0x000fc400078e0219 */
[----:B------:R-:W-:Y:S02]  /*87b0*/  IMAD.MOV.U32 R29, RZ, RZ, R12 ;  /* 0x000000ffff1d7224 */ /* 0x000fe400078e000c */
[--C-:B------:R-:W-:Y:S01]  /*87c0*/  @!P5 IMAD.IADD R10, R10, 0x1, -R4.reuse ;  /* 0x000000010a0ad824 */ /* 0x100fe200078e0a04 */
[----:B------:R-:W-:Y:S01]  /*87d0*/  ISETP.GT.U32.AND P5, PT, R4, R25, PT ;  /* 0x000000190400720c */ /* 0x000fe20003fa4070 */
[----:B------:R-:W-:Y:S01]  /*87e0*/  @!P1 IMAD.IADD R8, R8, 0x1, -R4 ;  /* 0x0000000108089824 */ /* 0x000fe200078e0a04 */
[----:B------:R-:W-:Y:S01]  /*87f0*/  ISETP.GE.AND P1, PT, R14, RZ, PT ;  /* 0x000000ff0e00720c */ /* 0x000fe20003f26270 */
[----:B0-----:R-:W-:Y:S01]  /*8800*/  IMAD.HI.U32 R23, R20, R21, RZ ;  /* 0x0000001514177227 */ /* 0x001fe200078e00ff */
[----:B------:R-:W-:-:S03]  /*8810*/  LOP3.LUT R14, R15, 0xbc, RZ, 0xfc, !PT ;  /* 0x000000bc0f0e7812 */ /* 0x000fc600078efcff */
[--C-:B------:R-:W-:Y:S01]  /*8820*/  @!P3 IMAD.IADD R9, R9, 0x1, -R4.reuse ;  /* 0x000000010909b824 */ /* 0x100fe200078e0a04 */
[----:B------:R-:W-:Y:S01]  /*8830*/  ISETP.GE.AND P3, PT, R13, RZ, PT ;  /* 0x000000ff0d00720c */ /* 0x000fe20003f66270 */
[----:B------:R-:W-:Y:S01]  /*8840*/  @!P2 IMAD.MOV R29, RZ, RZ, -R29 ;  /* 0x000000ffff1da224 */ /* 0x000fe200078e0a1d */
[----:B------:R-:W-:Y:S01]  /*8850*/  ISETP.GT.U32.AND P2, PT, R4, R8, PT ;  /* 0x000000080400720c */ /* 0x000fe20003f44070 */
[----:B------:R-:W-:Y:S01]  /*8860*/  IMAD.HI.U32 R24, R20, R22, RZ ;  /* 0x0000001614187227 */ /* 0x000fe200078e00ff */
[----:B------:R-:W-:Y:S02]  /*8870*/  LOP3.LUT R13, R15, 0xba, RZ, 0xfc, !PT ;  /* 0x000000ba0f0d7812 */ /* 0x000fe400078efcff */
[----:B------:R-:W-:Y:S01]  /*8880*/  STL [R1+0x23c], R29 ;  /* 0x00023c1d01007387 */ /* 0x000fe20000100800 */
[----:B------:R-:W-:Y:S02]  /*8890*/  IMAD.MOV R23, RZ, RZ, -R23 ;  /* 0x000000ffff177224 */ /* 0x000fe400078e0a17 */
[----:B------:R-:W-:Y:S01]  /*88a0*/  @!P0 IMAD.IADD R0, R0, 0x1, -R4 ;  /* 0x0000000100008824 */ /* 0x000fe200078e0a04 */
[----:B------:R-:W-:Y:S01]  /*88b0*/  ISETP.GT.U32.AND P0, PT, R4, R9, PT ;  /* 0x000000090400720c */ /* 0x000fe20003f04070 */
[----:B------:R-:W-:-:S02]  /*88c0*/  IMAD.MOV R24, RZ, RZ, -R24 ;  /* 0x000000ffff187224 */ /* 0x000fc400078e0a18 */
[C---:B------:R-:W-:Y:S02]  /*88d0*/  IMAD R21, R4.reuse, R23, R21 ;  /* 0x0000001704157224 */ /* 0x040fe400078e0215 */
[----:B------:R-:W-:Y:S01]  /*88e0*/  IMAD.MOV.U32 R12, RZ, RZ, R10 ;  /* 0x000000ffff0c7224 */ /* 0x000fe200078e000a */
[----:B------:R-:W-:Y:S01]  /*88f0*/  IABS R10, R13 ;  /* 0x0000000d000a7213 */ /* 0x000fe20000000000 */
[C---:B------:R-:W-:Y:S02]  /*8900*/  IMAD R22, R4.reuse, R24, R22 ;  /* 0x0000001804167224 */ /* 0x040fe400078e0216 */
[----:B------:R-:W-:Y:S01]  /*8910*/  @!P5 IMAD.IADD R25, R25, 0x1, -R4 ;  /* 0x000000011919d824 */ /* 0x000fe200078e0a04 */
[C---:B------:R-:W-:Y:S01]  /*8920*/  ISETP.GT.U32.AND P5, PT, R4.reuse, R0, PT ;  /* 0x000000000400720c */ /* 0x040fe20003fa4070 */
[----:B------:R-:W-:Y:S01]  /*8930*/  @!P4 IMAD.MOV R12, RZ, RZ, -R12 ;  /* 0x000000ffff0cc224 */ /* 0x000fe200078e0a0c */
[----:B------:R-:W-:Y:S01]  /*8940*/  ISETP.GT.U32.AND P4, PT, R4, R21, PT ;  /* 0x000000150400720c */ /* 0x000fe20003f84070 */
[----:B------:R-:W-:Y:S01]  /*8950*/  IMAD.MOV.U32 R27, RZ, RZ, R11 ;  /* 0x000000ffff1b7224 */ /* 0x000fe200078e000b */
[----:B------:R-:W-:Y:S01]  /*8960*/  IABS R11, R14 ;  /* 0x0000000e000b7213 */ /* 0x000fe20000000000 */
[--C-:B------:R-:W-:Y:S01]  /*8970*/  @!P2 IMAD.IADD R8, R8, 0x1, -R4.reuse ;  /* 0x000000010808a824 */ /* 0x100fe200078e0a04 */
[----:B------:R-:W-:Y:S01]  /*8980*/  ISETP.GT.U32.AND P2, PT, R4, R22, PT ;  /* 0x000000160400720c */ /* 0x000fe20003f44070 */
[----:B------:R-:W-:Y:S01]  /*8990*/  @!P0 IMAD.IADD R9, R9, 0x1, -R4 ;  /* 0x0000000109098824 */ /* 0x000fe200078e0a04 */
[----:B------:R-:W-:Y:S01]  /*89a0*/  ISETP.GE.AND P0, PT, R16, RZ, PT ;  /* 0x000000ff1000720c */ /* 0x000fe20003f06270 */
[----:B------:R-:W-:-:S04]  /*89b0*/  IMAD.HI.U32 R16, R20, R11, RZ ;  /* 0x0000000b14107227 */ /* 0x000fc800078e00ff */
[----:B------:R-:W-:Y:S01]  /*89c0*/  @!P6 IMAD.MOV R27, RZ, RZ, -R27 ;  /* 0x000000ffff1be224 */ /* 0x000fe200078e0a1b */
[----:B------:R-:W-:Y:S01]  /*89d0*/  ISETP.GT.U32.AND P6, PT, R4, R25, PT ;  /* 0x000000190400720c */ /* 0x000fe20003fc4070 */
[--C-:B------:R-:W-:Y:S01]  /*89e0*/  @!P5 IMAD.IADD R0, R0, 0x1, -R4.reuse ;  /* 0x000000010000d824 */ /* 0x100fe200078e0a04 */
[----:B------:R-:W-:Y:S01]  /*89f0*/  ISETP.GE.AND P5, PT, R17, RZ, PT ;  /* 0x000000ff1100720c */ /* 0x000fe20003fa6270 */
[----:B------:R-:W-:Y:S01]  /*8a00*/  @!P4 IMAD.IADD R21, R21, 0x1, -R4 ;  /* 0x000000011515c824 */ /* 0x000fe200078e0a04 */
[----:B------:R-:W-:Y:S01]  /*8a10*/  STL [R1+0x238], R27 ;  /* 0x0002381b01007387 */ /* 0x000fe20000100800 */
[----:B------:R-:W-:Y:S01]  /*8a20*/  IMAD.MOV R16, RZ, RZ, -R16 ;  /* 0x000000ffff107224 */ /* 0x000fe200078e0a10 */
[----:B------:R-:W-:Y:S01]  /*8a30*/  ISETP.GE.AND P4, PT, R19, RZ, PT ;  /* 0x000000ff1300720c */ /* 0x000fe20003f86270 */
[----:B------:R-:W-:Y:S01]  /*8a40*/  IMAD.MOV.U32 R24, RZ, RZ, R9 ;  /* 0x000000ffff187224 */ /* 0x000fe200078e0009 */
[----:B------:R0:W-:Y:S01]  /*8a50*/  STL [R1+0x234], R12 ;  /* 0x0002340c01007387 */ /* 0x0001e20000100800 */
[----:B------:R-:W-:Y:S01]  /*8a60*/  IMAD.MOV.U32 R23, RZ, RZ, R8 ;  /* 0x000000ffff177224 */ /* 0x000fe200078e0008 */
[C---:B------:R-:W-:Y:S01]  /*8a70*/  LOP3.LUT R19, R15.reuse, 0xaa, RZ, 0xfc, !PT ;  /* 0x000000aa0f137812 */ /* 0x040fe200078efcff */
[----:B------:R-:W-:Y:S01]  /*8a80*/  @!P2 IMAD.IADD R22, R22, 0x1, -R4 ;  /* 0x000000011616a824 */ /* 0x000fe200078e0a04 */
[C---:B------:R-:W-:Y:S01]  /*8a90*/  ISETP.GT.U32.AND P2, PT, R4.reuse, R21, PT ;  /* 0x000000150400720c */ /* 0x040fe20003f44070 */
[----:B------:R-:W-:Y:S01]  /*8aa0*/  IMAD R9, R4, R16, R11 ;  /* 0x0000001004097224 */ /* 0x000fe200078e020b */
[----:B------:R-:W-:Y:S01]  /*8ab0*/  LOP3.LUT R16, R15, 0xb0, RZ, 0xfc, !PT ;  /* 0x000000b00f107812 */ /* 0x000fe200078efcff */
[----:B------:R-:W-:-:S02]  /*8ac0*/  IMAD.MOV.U32 R8, RZ, RZ, R0 ;  /* 0x000000ffff087224 */ /* 0x000fc400078e0000 */
[----:B------:R-:W-:Y:S01]  /*8ad0*/  @!P6 IMAD.IADD R25, R25, 0x1, -R4 ;  /* 0x000000011919e824 */ /* 0x000fe200078e0a04 */
[----:B------:R-:W-:Y:S01]  /*8ae0*/  ISETP.GE.AND P6, PT, R18, RZ, PT ;  /* 0x000000ff1200720c */ /* 0x000fe20003fc6270 */
[----:B------:R-:W-:Y:S01]  /*8af0*/  @!P0 IMAD.MOV R8, RZ, RZ, -R8 ;  /* 0x000000ffff088224 */ /* 0x000fe200078e0a08 */
[----:B------:R-:W-:Y:S01]  /*8b00*/  ISETP.GT.U32.AND P0, PT, R4, R9, PT ;  /* 0x000000090400720c */ /* 0x000fe20003f04070 */
[----:B0-----:R-:W-:-:S04]  /*8b10*/  IMAD.HI.U32 R12, R20, R10, RZ ;  /* 0x0000000a140c7227 */ /* 0x001fc800078e00ff */
[----:B------:R-:W-:Y:S02]  /*8b20*/  IMAD.MOV R12, RZ, RZ, -R12 ;  /* 0x000000ffff0c7224 */ /* 0x000fe400078e0a0c */
[----:B------:R-:W-:Y:S01]  /*8b30*/  @!P3 IMAD.MOV R24, RZ, RZ, -R24 ;  /* 0x000000ffff18b224 */ /* 0x000fe200078e0a18 */
[----:B------:R-:W-:Y:S01]  /*8b40*/  ISETP.GE.AND P3, PT, R14, RZ, PT ;  /* 0x000000ff0e00720c */ /* 0x000fe20003f66270 */
[----:B------:R-:W-:Y:S01]  /*8b50*/  @!P1 IMAD.MOV R23, RZ, RZ, -R23 ;  /* 0x000000ffff179224 */ /* 0x000fe200078e0a17 */
[C---:B------:R-:W-:Y:S01]  /*8b60*/  ISETP.GT.U32.AND P1, PT, R4.reuse, R22, PT ;  /* 0x000000160400720c */ /* 0x040fe20003f24070 */
[C---:B------:R-:W-:Y:S01]  /*8b70*/  IMAD R0, R4.reuse, R12, R10 ;  /* 0x0000000c04007224 */ /* 0x040fe200078e020a */
[----:B------:R-:W-:Y:S01]  /*8b80*/  STL [R1+0x230], R24 ;  /* 0x0002301801007387 */ /* 0x000fe20000100800 */
[----:B------:R-:W-:Y:S01]  /*8b90*/  IMAD.MOV.U32 R17, RZ, RZ, R25 ;  /* 0x000000ffff117224 */ /* 0x000fe200078e0019 */
[----:B------:R-:W-:Y:S01]  /*8ba0*/  LOP3.LUT R10, R15, 0xb8, RZ, 0xfc, !PT ;  /* 0x000000b80f0a7812 */ /* 0x000fe200078efcff */
[--C-:B------:R-:W-:Y:S01]  /*8bb0*/  @!P2 IMAD.IADD R21, R21, 0x1, -R4.reuse ;  /* 0x000000011515a824 */ /* 0x100fe200078e0a04 */
[----:B------:R-:W-:Y:S01]  /*8bc0*/  STL [R1+0x198], R23 ;  /* 0x0001981701007387 */ /* 0x000fe20000100800 */
[----:B------:R-:W-:Y:S01]  /*8bd0*/  @!P5 IMAD.MOV R17, RZ, RZ, -R17 ;  /* 0x000000ffff11d224 */ /* 0x000fe200078e0a11 */
[----:B------:R-:W-:Y:S01]  /*8be0*/  ISETP.GT.U32.AND P5, PT, R4, R0, PT ;  /* 0x000000000400720c */ /* 0x000fe20003fa4070 */
[--C-:B------:R-:W-:Y:S01]  /*8bf0*/  @!P0 IMAD.IADD R9, R9, 0x1, -R4.reuse ;  /* 0x0000000109098824 */ /* 0x100fe200078e0a04 */
[----:B------:R0:W-:Y:S01]  /*8c00*/  STL [R1+0x78], R8 ;  /* 0x0000780801007387 */ /* 0x0001e20000100800 */
[----:B------:R-:W-:Y:S01]  /*8c10*/  IMAD.MOV.U32 R12, RZ, RZ, R21 ;  /* 0x000000ffff0c7224 */ /* 0x000fe200078e0015 */
[----:B------:R-:W-:Y:S01]  /*8c20*/  ISETP.GE.AND P2, PT, R13, RZ, PT ;  /* 0x000000ff0d00720c */ /* 0x000fe20003f46270 */
[----:B------:R-:W-:Y:S01]  /*8c30*/  @!P1 IMAD.IADD R22, R22, 0x1, -R4 ;  /* 0x0000000116169824 */ /* 0x000fe200078e0a04 */
[----:B------:R-:W-:Y:S01]  /*8c40*/  IABS R13, R10 ;  /* 0x0000000a000d7213 */ /* 0x000fe20000000000 */
[----:B------:R-:W-:Y:S01]  /*8c50*/  @!P6 IMAD.MOV R12, RZ, RZ, -R12 ;  /* 0x000000ffff0ce224 */ /* 0x000fe200078e0a0c */
[----:B------:R-:W-:Y:S01]  /*8c60*/  ISETP.GT.U32.AND P6, PT, R4, R9, PT ;  /* 0x000000090400720c */ /* 0x000fe20003fc4070 */
[----:B------:R1:W-:Y:S01]  /*8c70*/  STL [R1+0x74], R17 ;  /* 0x0000741101007387 */ /* 0x0003e20000100800 */
[----:B------:R-:W-:-:S02]  /*8c80*/  ISETP.GE.AND P1, PT, R10, RZ, PT ;  /* 0x000000ff0a00720c */ /* 0x000fc40003f26270 */
[C---:B0-----:R-:W-:Y:S01]  /*8c90*/  LOP3.LUT R8, R15.reuse, 0xb6, RZ, 0xfc, !PT ;  /* 0x000000b60f087812 */ /* 0x041fe200078efcff */
[----:B------:R-:W-:Y:S01]  /*8ca0*/  @!P5 IMAD.IADD R0, R0, 0x1, -R4 ;  /* 0x000000010000d824 */ /* 0x000fe200078e0a04 */
[----:B------:R0:W-:Y:S01]  /*8cb0*/  STL [R1+0x19c], R12 ;  /* 0x00019c0c01007387 */ /* 0x0001e20000100800 */
[C---:B------:R-:W-:Y:S02]  /*8cc0*/  LOP3.LUT R23, R15.reuse, 0xac, RZ, 0xfc, !PT ;  /* 0x000000ac0f177812 */ /* 0x040fe400078efcff */
[----:B------:R-:W-:Y:S02]  /*8cd0*/  IABS R11, R8 ;  /* 0x00000008000b7213 */ /* 0x000fe40000000000 */
[----:B------:R-:W-:Y:S02]  /*8ce0*/  ISETP.GE.AND P0, PT, R8, RZ, PT ;  /* 0x000000ff0800720c */ /* 0x000fe40003f06270 */
[----:B------:R-:W-:Y:S01]  /*8cf0*/  ISETP.GT.U32.AND P5, PT, R4, R0, PT ;  /* 0x000000000400720c */ /* 0x000fe20003fa4070 */
[----:B------:R-:W-:Y:S01]  /*8d00*/  IMAD.MOV.U32 R10, RZ, RZ, R11 ;  /* 0x000000ffff0a7224 */ /* 0x000fe200078e000b */
[----:B-1----:R-:W-:Y:S01]  /*8d10*/  LOP3.LUT R17, R15, 0xb4, RZ, 0xfc, !PT ;  /* 0x000000b40f117812 */ /* 0x002fe200078efcff */
[----:B------:R-:W-:-:S04]  /*8d20*/  IMAD.HI.U32 R11, R20, R13, RZ ;  /* 0x0000000d140b7227 */ /* 0x000fc800078e00ff */
[----:B------:R-:W-:Y:S02]  /*8d30*/  IMAD.MOV R11, RZ, RZ, -R11 ;  /* 0x000000ffff0b7224 */ /* 0x000fe400078e0a0b */
[----:B------:R-:W-:-:S04]  /*8d40*/  IMAD.HI.U32 R8, R20, R10, RZ ;  /* 0x0000000a14087227 */ /* 0x000fc800078e00ff */
[C---:B------:R-:W-:Y:S02]  /*8d50*/  IMAD R13, R4.reuse, R11, R13 ;  /* 0x0000000b040d7224 */ /* 0x040fe400078e020d */
[----:B------:R-:W-:Y:S02]  /*8d60*/  IMAD.MOV R8, RZ, RZ, -R8 ;  /* 0x000000ffff087224 */ /* 0x000fe400078e0a08 */
[----:B------:R-:W-:Y:S01]  /*8d70*/  @!P6 IMAD.IADD R9, R9, 0x1, -R4 ;  /* 0x000000010909e824 */ /* 0x000fe200078e0a04 */
[C---:B------:R-:W-:Y:S01]  /*8d80*/  ISETP.GT.U32.AND P6, PT, R4.reuse, R13, PT ;  /* 0x0000000d0400720c */ /* 0x040fe20003fc4070 */
[----:B------:R-:W-:Y:S01]  /*8d90*/  IMAD R10, R4, R8, R10 ;  /* 0x00000008040a7224 */ /* 0x000fe200078e020a */
[----:B------:R-:W-:Y:S01]  /*8da0*/  LOP3.LUT R8, R15, 0xae, RZ, 0xfc, !PT ;  /* 0x000000ae0f087812 */ /* 0x000fe200078efcff */
[----:B------:R-:W-:Y:S02]  /*8db0*/  IMAD.MOV.U32 R18, RZ, RZ, R9 ;  /* 0x000000ffff127224 */ /* 0x000fe400078e0009 */
[----:B0-----:R-:W-:-:S02]  /*8dc0*/  IMAD.MOV.U32 R12, RZ, RZ, R22 ;  /* 0x000000ffff0c7224 */ /* 0x001fc400078e0016 */
[----:B------:R-:W-:Y:S01]  /*8dd0*/  @!P3 IMAD.MOV R18, RZ, RZ, -R18 ;  /* 0x000000ffff12b224 */ /* 0x000fe200078e0a12 */
[----:B------:R-:W-:Y:S01]  /*8de0*/  ISETP.GT.U32.AND P3, PT, R4, R10, PT ;  /* 0x0000000a0400720c */ /* 0x000fe20003f64070 */
[----:B------:R-:W-:Y:S01]  /*8df0*/  @!P4 IMAD.MOV R12, RZ, RZ, -R12 ;  /* 0x000000ffff0cc224 */ /* 0x000fe200078e0a0c */
[----:B------:R-:W-:Y:S01]  /*8e00*/  ISETP.GE.AND P4, PT, R17, RZ, PT ;  /* 0x000000ff1100720c */ /* 0x000fe20003f86270 */
[--C-:B------:R-:W-:Y:S01]  /*8e10*/  @!P5 IMAD.IADD R0, R0, 0x1, -R4.reuse ;  /* 0x000000010000d824 */ /* 0x100fe200078e0a04 */
[----:B------:R-:W-:Y:S01]  /*8e20*/  IABS R17, R17 ;  /* 0x0000001100117213 */ /* 0x000fe20000000000 */
[----:B------:R-:W-:Y:S01]  /*8e30*/  @!P6 IMAD.IADD R13, R13, 0x1, -R4 ;  /* 0x000000010d0de824 */ /* 0x000fe200078e0a04 */
[----:B------:R0:W-:Y:S01]  /*8e40*/  STL [R1+0x1c8], R12 ;  /* 0x0001c80c01007387 */ /* 0x0001e20000100800 */
[----:B------:R-:W-:Y:S02]  /*8e50*/  IMAD.MOV.U32 R14, RZ, RZ, R0 ;  /* 0x000000ffff0e7224 */ /* 0x000fe400078e0000 */
[----:B------:R-:W-:Y:S01]  /*8e60*/  IMAD.HI.U32 R11, R20, R17, RZ ;  /* 0x00000011140b7227 */ /* 0x000fe200078e00ff */
[----:B------:R-:W-:Y:S01]  /*8e70*/  ISETP.GT.U32.AND P6, PT, R4, R13, PT ;  /* 0x0000000d0400720c */ /* 0x000fe20003fc4070 */
[----:B------:R-:W-:Y:S02]  /*8e80*/  STL [R1+0x1e8], R18 ;  /* 0x0001e81201007387 */ /* 0x000fe40000100800 */
[----:B------:R-:W-:Y:S01]  /*8e90*/  @!P2 IMAD.MOV R14, RZ, RZ, -R14 ;  /* 0x000000ffff0ea224 */ /* 0x000fe200078e0a0e */
[----:B------:R-:W-:Y:S01]  /*8ea0*/  ISETP.GE.AND P2, PT, R16, RZ, PT ;  /* 0x000000ff1000720c */ /* 0x000fe20003f46270 */
[----:B------:R-:W-:Y:S01]  /*8eb0*/  @!P3 IMAD.IADD R10, R10, 0x1, -R4 ;  /* 0x000000010a0ab824 */ /* 0x000fe200078e0a04 */
[----:B0-----:R-:W-:Y:S01]  /*8ec0*/  LOP3.LUT R12, R15, 0xb2, RZ, 0xfc, !PT ;  /* 0x000000b20f0c7812 */ /* 0x001fe200078efcff */
[----:B------:R-:W-:Y:S01]  /*8ed0*/  IMAD.MOV R9, RZ, RZ, -R11 ;  /* 0x000000ffff097224 */ /* 0x000fe200078e0a0b */
[----:B------:R-:W-:Y:S01]  /*8ee0*/  IABS R16, R16 ;  /* 0x0000001000107213 */ /* 0x000fe20000000000 */
[----:B------:R0:W-:Y:S01]  /*8ef0*/  STL [R1+0x22c], R14 ;  /* 0x00022c0e01007387 */ /* 0x0001e20000100800 */
[----:B------:R-:W-:Y:S01]  /*8f00*/  ISETP.GE.AND P5, PT, R12, RZ, PT ;  /* 0x000000ff0c00720c */ /* 0x000fe20003fa6270 */
[----:B------:R-:W-:Y:S01]  /*8f10*/  IMAD R17, R4, R9, R17 ;  /* 0x0000000904117224 */ /* 0x000fe200078e0211 */
[----:B------:R-:W-:Y:S01]  /*8f20*/  IABS R12, R12 ;  /* 0x0000000c000c7213 */ /* 0x000fe20000000000 */
[----:B------:R-:W-:Y:S01]  /*8f30*/  IMAD.HI.U32 R9, R20, R16, RZ ;  /* 0x0000001014097227 */ /* 0x000fe200078e00ff */
[----:B------:R-:W-:-:S03]  /*8f40*/  ISETP.GT.U32.AND P3, PT, R4, R10, PT ;  /* 0x0000000a0400720c */ /* 0x000fc60003f64070 */
[----:B------:R-:W-:Y:S01]  /*8f50*/  IMAD.HI.U32 R0, R20, R12, RZ ;  /* 0x0000000c14007227 */ /* 0x000fe200078e00ff */
[----:B0-----:R-:W-:-:S03]  /*8f60*/  IABS R14, R8 ;  /* 0x00000008000e7213 */ /* 0x001fc60000000000 */
[----:B------:R-:W-:Y:S02]  /*8f70*/  IMAD.MOV R9, RZ, RZ, -R9 ;  /* 0x000000ffff097224 */ /* 0x000fe400078e0a09 */
[----:B------:R-:W-:Y:S01]  /*8f80*/  @!P6 IMAD.IADD R13, R13, 0x1, -R4 ;  /* 0x000000010d0de824 */ /* 0x000fe200078e0a04 */
[C---:B------:R-:W-:Y:S01]  /*8f90*/  ISETP.GT.U32.AND P6, PT, R4.reuse, R17, PT ;  /* 0x000000110400720c */ /* 0x040fe20003fc4070 */
[----:B------:R-:W-:Y:S02]  /*8fa0*/  IMAD.MOV R0, RZ, RZ, -R0 ;  /* 0x000000ffff007224 */ /* 0x000fe400078e0a00 */
[----:B------:R-:W-:Y:S02]  /*8fb0*/  IMAD R16, R4, R9, R16 ;  /* 0x0000000904107224 */ /* 0x000fe400078e0210 */
[----:B------:R-:W-:-:S04]  /*8fc0*/  IMAD.HI.U32 R11, R20, R14, RZ ;  /* 0x0000000e140b7227 */ /* 0x000fc800078e00ff */
[----:B------:R-:W-:Y:S01]  /*8fd0*/  IMAD R12, R4, R0, R12 ;  /* 0x00000000040c7224 */ /* 0x000fe200078e020c */
[----:B------:R-:W-:Y:S01]  /*8fe0*/  IABS R0, R23 ;  /* 0x0000001700007213 */ /* 0x000fe20000000000 */
[----:B------:R-:W-:Y:S01]  /*8ff0*/  IMAD.MOV.U32 R18, RZ, RZ, R13 ;  /* 0x000000ffff127224 */ /* 0x000fe200078e000d */
[----:B------:R-:W-:Y:S01]  /*9000*/  IABS R13, R19 ;  /* 0x00000013000d7213 */ /* 0x000fe20000000000 */
[----:B------:R-:W-:Y:S01]  /*9010*/  @!P3 IMAD.IADD R10, R10, 0x1, -R4 ;  /* 0x000000010a0ab824 */ /* 0x000fe200078e0a04 */
[C---:B------:R-:W-:Y:S01]  /*9020*/  ISETP.GT.U32.AND P3, PT, R4.reuse, R16, PT ;  /* 0x000000100400720c */ /* 0x040fe20003f64070 */
[----:B------:R-:W-:Y:S02]  /*9030*/  IMAD.MOV R11, RZ, RZ, -R11 ;  /* 0x000000ffff0b7224 */ /* 0x000fe400078e0a0b */
[----:B------:R-:W-:Y:S01]  /*9040*/  @!P1 IMAD.MOV R18, RZ, RZ, -R18 ;  /* 0x000000ffff129224 */ /* 0x000fe200078e0a12 */
[C---:B------:R-:W-:Y:S01]  /*9050*/  ISETP.GT.U32.AND P1, PT, R4.reuse, R12, PT ;  /* 0x0000000c0400720c */ /* 0x040fe20003f24070 */
[----:B------:R-:W-:Y:S01]  /*9060*/  IMAD R14, R4, R11, R14 ;  /* 0x0000000b040e7224 */ /* 0x000fe200078e020e */
[----:B------:R-:W-:Y:S01]  /*9070*/  LOP3.LUT R11, R15, 0xa8, RZ, 0xfc, !PT ;  /* 0x000000a80f0b7812 */ /* 0x000fe200078efcff */
[----:B------:R-:W-:Y:S01]  /*9080*/  @!P6 IMAD.IADD R17, R17, 0x1, -R4 ;  /* 0x000000011111e824 */ /* 0x000fe200078e0a04 */
[----:B------:R0:W-:Y:S01]  /*9090*/  STL [R1+0x228], R18 ;  /* 0x0002281201007387 */ /* 0x0001e20000100800 */
[----:B------:R-:W-:Y:S01]  /*90a0*/  IMAD.HI.U32 R9, R20, R0, RZ ;  /* 0x0000000014097227 */ /* 0x000fe200078e00ff */
[----:B------:R-:W-:-:S02]  /*90b0*/  ISETP.GT.U32.AND P6, PT, R4, R14, PT ;  /* 0x0000000e0400720c */ /* 0x000fc40003fc4070 */
[----:B------:R-:W-:Y:S01]  /*90c0*/  IABS R22, R11 ;  /* 0x0000000b00167213 */ /* 0x000fe20000000000 */
[--C-:B------:R-:W-:Y:S02]  /*90d0*/  @!P3 IMAD.IADD R16, R16, 0x1, -R4.reuse ;  /* 0x000000011010b824 */ /* 0x100fe400078e0a04 */
[----:B------:R-:W-:Y:S02]  /*90e0*/  IMAD.MOV R9, RZ, RZ, -R9 ;  /* 0x000000ffff097224 */ /* 0x000fe400078e0a09 */
[----:B------:R-:W-:Y:S01]  /*90f0*/  @!P1 IMAD.IADD R12, R12, 0x1, -R4 ;  /* 0x000000010c0c9824 */ /* 0x000fe200078e0a04 */
[----:B------:R-:W-:Y:S01]  /*9100*/  ISETP.GT.U32.AND P1, PT, R4, R17, PT ;  /* 0x000000110400720c */ /* 0x000fe20003f24070 */
[----:B0-----:R-:W-:Y:S02]  /*9110*/  IMAD.MOV.U32 R18, RZ, RZ, R10 ;  /* 0x000000ffff127224 */ /* 0x001fe400078e000a */
[----:B------:R-:W-:Y:S01]  /*9120*/  IMAD.HI.U32 R10, R20, R13, RZ ;  /* 0x0000000d140a7227 */ /* 0x000fe200078e00ff */
[----:B------:R-:W-:-:S03]  /*9130*/  ISETP.GT.U32.AND P3, PT, R4, R12, PT ;  /* 0x0000000c0400720c */ /* 0x000fc60003f64070 */
[----:B------:R-:W-:Y:S01]  /*9140*/  @!P0 IMAD.MOV R18, RZ, RZ, -R18 ;  /* 0x000000ffff128224 */ /* 0x000fe200078e0a12 */
[----:B------:R-:W-:Y:S01]  /*9150*/  ISETP.GT.U32.AND P0, PT, R4, R16, PT ;  /* 0x000000100400720c */ /* 0x000fe20003f04070 */
[----:B------:R-:W-:Y:S02]  /*9160*/  @!P6 IMAD.IADD R14, R14, 0x1, -R4 ;  /* 0x000000010e0ee824 */ /* 0x000fe400078e0a04 */
[----:B------:R-:W-:Y:S01]  /*9170*/  IMAD.MOV R10, RZ, RZ, -R10 ;  /* 0x000000ffff0a7224 */ /* 0x000fe200078e0a0a */
[----:B------:R0:W-:Y:S01]  /*9180*/  STL [R1+0x218], R18 ;  /* 0x0002181201007387 */ /* 0x0001e20000100800 */
[C---:B------:R-:W-:Y:S01]  /*9190*/  IMAD R0, R4.reuse, R9, R0 ;  /* 0x0000000904007224 */ /* 0x040fe200078e0200 */
[C---:B------:R-:W-:Y:S01]  /*91a0*/  ISETP.GT.U32.AND P6, PT, R4.reuse, R14, PT ;  /* 0x0000000e0400720c */ /* 0x040fe20003fc4070 */
[C---:B------:R-:W-:Y:S01]  /*91b0*/  IMAD R13, R4.reuse, R10, R13 ;  /* 0x0000000a040d7224 */ /* 0x040fe200078e020d */
[----:B------:R-:W-:Y:S01]  /*91c0*/  LOP3.LUT R9, R15, 0xa6, RZ, 0xfc, !PT ;  /* 0x000000a60f097812 */ /* 0x000fe200078efcff */
[--C-:B------:R-:W-:Y:S01]  /*91d0*/  @!P1 IMAD.IADD R17, R17, 0x1, -R4.reuse ;  /* 0x0000000111119824 */ /* 0x100fe200078e0a04 */
[----:B------:R-:W-:Y:S01]  /*91e0*/  ISETP.GT.U32.AND P1, PT, R4, R0, PT ;  /* 0x000000000400720c */ /* 0x000fe20003f24070 */
[--C-:B------:R-:W-:Y:S01]  /*91f0*/  @!P3 IMAD.IADD R12, R12, 0x1, -R4.reuse ;  /* 0x000000010c0cb824 */ /* 0x100fe200078e0a04 */
[----:B------:R-:W-:Y:S01]  /*9200*/  LOP3.LUT R10, R15, 0xa4, RZ, 0xfc, !PT ;  /* 0x000000a40f0a7812 */ /* 0x000fe200078efcff */
[----:B------:R-:W-:Y:S01]  /*9210*/  @!P0 IMAD.IADD R16, R16, 0x1, -R4 ;  /* 0x0000000110108824 */ /* 0x000fe200078e0a04 */
[----:B------:R-:W-:Y:S01]  /*9220*/  ISETP.GT.U32.AND P0, PT, R4, R13, PT ;  /* 0x0000000d0400720c */ /* 0x000fe20003f04070 */
[----:B------:R-:W-:Y:S01]  /*9230*/  IMAD.MOV.U32 R25, RZ, RZ, R17 ;  /* 0x000000ffff197224 */ /* 0x000fe200078e0011 */
[----:B------:R-:W-:Y:S01]  /*9240*/  IABS R21, R9 ;  /* 0x0000000900157213 */ /* 0x000fe20000000000 */
[----:B------:R-:W-:Y:S01]  /*9250*/  IMAD.MOV.U32 R24, RZ, RZ, R12 ;  /* 0x000000ffff187224 */ /* 0x000fe200078e000c */
[----:B------:R-:W-:Y:S01]  /*9260*/  ISETP.GE.AND P3, PT, R8, RZ, PT ;  /* 0x000000ff0800720c */ /* 0x000fe20003f66270 */
[----:B------:R-:W-:Y:S01]  /*9270*/  @!P6 IMAD.IADD R14, R14, 0x1, -R4 ;  /* 0x000000010e0ee824 */ /* 0x000fe200078e0a04 */
[----:B------:R-:W-:Y:S01]  /*9280*/  ISETP.GE.AND P6, PT, R23, RZ, PT ;  /* 0x000000ff1700720c */ /* 0x000fe20003fc6270 */
[----:B------:R-:W-:Y:S01]  /*9290*/  IMAD.HI.U32 R8, R20, R21, RZ ;  /* 0x0000001514087227 */ /* 0x000fe200078e00ff */
[----:B------:R-:W-:-:S03]  /*92a0*/  IABS R23, R10 ;  /* 0x0000000a00177213 */ /* 0x000fc60000000000 */
[--C-:B------:R-:W-:Y:S01]  /*92b0*/  @!P1 IMAD.IADD R0, R0, 0x1, -R4.reuse ;  /* 0x0000000100009824 */ /* 0x100fe200078e0a04 */
[----:B------:R-:W-:Y:S01]  /*92c0*/  ISETP.GE.AND P1, PT, R19, RZ, PT ;  /* 0x000000ff1300720c */ /* 0x000fe20003f26270 */
[----:B------:R-:W-:Y:S02]  /*92d0*/  @!P0 IMAD.IADD R13, R13, 0x1, -R4 ;  /* 0x000000010d0d8824 */ /* 0x000fe400078e0a04 */
[----:B------:R-:W-:Y:S01]  /*92e0*/  IMAD.MOV.U32 R19, RZ, RZ, R23 ;  /* 0x000000ffff137224 */ /* 0x000fe200078e0017 */
[C---:B------:R-:W-:Y:S01]  /*92f0*/  ISETP.GT.U32.AND P0, PT, R4.reuse, R0, PT ;  /* 0x000000000400720c */ /* 0x040fe20003f04070 */
[----:B------:R-:W-:Y:S02]  /*9300*/  IMAD.MOV R8, RZ, RZ, -R8 ;  /* 0x000000ffff087224 */ /* 0x000fe400078e0a08 */
[----:B------:R-:W-:Y:S01]  /*9310*/  @!P4 IMAD.MOV R25, RZ, RZ, -R25 ;  /* 0x000000ffff19c224 */ /* 0x000fe200078e0a19 */
[----:B------:R-:W-:Y:S01]  /*9320*/  ISETP.GT.U32.AND P4, PT, R4, R13, PT ;  /* 0x0000000d0400720c */ /* 0x000fe20003f84070 */
[----:B------:R-:W-:-:S03]  /*9330*/  IMAD.HI.U32 R17, R20, R19, RZ ;  /* 0x0000001314117227 */ /* 0x000fc600078e00ff */
[----:B------:R1:W-:Y:S01]  /*9340*/  STL [R1+0x178], R25 ;  /* 0x0001781901007387 */ /* 0x0003e20000100800 */
[----:B------:R-:W-:Y:S01]  /*9350*/  IMAD R21, R4, R8, R21 ;  /* 0x0000000804157224 */ /* 0x000fe200078e0215 */
[----:B------:R-:W-:Y:S01]  /*9360*/  LOP3.LUT R8, R15, 0xa2, RZ, 0xfc, !PT ;  /* 0x000000a20f087812 */ /* 0x000fe200078efcff */
[----:B------:R-:W-:Y:S02]  /*9370*/  IMAD.MOV R12, RZ, RZ, -R17 ;  /* 0x000000ffff0c7224 */ /* 0x000fe400078e0a11 */
[----:B0-----:R-:W-:-:S04]  /*9380*/  IMAD.HI.U32 R18, R20, R22, RZ ;  /* 0x0000001614127227 */ /* 0x001fc800078e00ff */
[----:B------:R-:W-:Y:S01]  /*9390*/  @!P3 IMAD.MOV R14, RZ, RZ, -R14 ;  /* 0x000000ffff0eb224 */ /* 0x000fe200078e0a0e */
[C---:B------:R-:W-:Y:S01]  /*93a0*/  ISETP.GT.U32.AND P3, PT, R4.reuse, R21, PT ;  /* 0x000000150400720c */ /* 0x040fe20003f64070 */
[C---:B------:R-:W-:Y:S01]  /*93b0*/  IMAD R19, R4.reuse, R12, R19 ;  /* 0x0000000c04137224 */ /* 0x040fe200078e0213 */
[----:B------:R-:W-:Y:S01]  /*93c0*/  IABS R12, R8 ;  /* 0x00000008000c7213 */ /* 0x000fe20000000000 */
[----:B------:R-:W-:Y:S02]  /*93d0*/  IMAD.MOV R18, RZ, RZ, -R18 ;  /* 0x000000ffff127224 */ /* 0x000fe400078e0a12 */
[----:B------:R-:W-:Y:S01]  /*93e0*/  @!P4 IMAD.IADD R13, R13, 0x1, -R4 ;  /* 0x000000010d0dc824 */ /* 0x000fe200078e0a04 */
[C---:B------:R-:W-:Y:S01]  /*93f0*/  ISETP.GT.U32.AND P4, PT, R4.reuse, R19, PT ;  /* 0x000000130400720c */ /* 0x040fe20003f84070 */
[----:B------:R-:W-:Y:S02]  /*9400*/  IMAD R22, R4, R18, R22 ;  /* 0x0000001204167224 */ /* 0x000fe400078e0216 */
[----:B------:R-:W-:-:S02]  /*9410*/  @!P5 IMAD.MOV R24, RZ, RZ, -R24 ;  /* 0x000000ffff18d224 */ /* 0x000fc400078e0a18 */
[----:B------:R-:W-:Y:S01]  /*9420*/  @!P2 IMAD.MOV R16, RZ, RZ, -R16 ;  /* 0x000000ffff10a224 */ /* 0x000fe200078e0a10 */
[----:B------:R-:W-:Y:S01]  /*9430*/  ISETP.GT.U32.AND P5, PT, R4, R22, PT ;  /* 0x000000160400720c */ /* 0x000fe20003fa4070 */
[--C-:B------:R-:W-:Y:S01]  /*9440*/  @!P0 IMAD.IADD R0, R0, 0x1, -R4.reuse ;  /* 0x0000000100008824 */ /* 0x100fe200078e0a04 */
[----:B------:R-:W-:Y:S01]  /*9450*/  STL [R1+0x17c], R24 ;  /* 0x00017c1801007387 */ /* 0x000fe20000100800 */
[--C-:B------:R-:W-:Y:S01]  /*9460*/  @!P3 IMAD.IADD R21, R21, 0x1, -R4.reuse ;  /* 0x000000011515b824 */ /* 0x100fe200078e0a04 */
[----:B------:R-:W-:Y:S01]  /*9470*/  ISETP.GE.AND P0, PT, R9, RZ, PT ;  /* 0x000000ff0900720c */ /* 0x000fe20003f06270 */
[----:B-1----:R-:W-:Y:S01]  /*9480*/  IMAD.MOV.U32 R25, RZ, RZ, R13 ;  /* 0x000000ffff197224 */ /* 0x002fe200078e000d */
[----:B------:R0:W-:Y:S01]  /*9490*/  STL [R1+0x180], R16 ;  /* 0x0001801001007387 */ /* 0x0001e20000100800 */
[----:B------:R-:W-:Y:S01]  /*94a0*/  LOP3.LUT R9, R15, 0xa0, RZ, 0xfc, !PT ;  /* 0x000000a00f097812 */ /* 0x000fe200078efcff */
[--C-:B------:R-:W-:Y:S01]  /*94b0*/  @!P4 IMAD.IADD R19, R19, 0x1, -R4.reuse ;  /* 0x000000011313c824 */ /* 0x100fe200078e0a04 */
[----:B------:R-:W-:Y:S01]  /*94c0*/  ISETP.GT.U32.AND P3, PT, R4, R21, PT ;  /* 0x000000150400720c */ /* 0x000fe20003f64070 */
[----:B------:R1:W-:Y:S01]  /*94d0*/  STL [R1+0x190], R14 ;  /* 0x0001900e01007387 */ /* 0x0003e20000100800 */
[----:B------:R-:W-:Y:S01]  /*94e0*/  ISETP.GE.AND P2, PT, R11, RZ, PT ;  /* 0x000000ff0b00720c */ /* 0x000fe20003f46270 */
[----:B------:R-:W-:Y:S01]  /*94f0*/  @!P1 IMAD.MOV R25, RZ, RZ, -R25 ;  /* 0x000000ffff199224 */ /* 0x000fe200078e0a19 */
[----:B------:R-:W-:Y:S01]  /*9500*/  IABS R11, R9 ;  /* 0x00000009000b7213 */ /* 0x000fe20000000000 */
[----:B------:R-:W-:Y:S01]  /*9510*/  @!P5 IMAD.IADD R22, R22, 0x1, -R4 ;  /* 0x000000011616d824 */ /* 0x000fe200078e0a04 */
[----:B------:R-:W-:Y:S01]  /*9520*/  ISETP.GT.U32.AND P4, PT, R4, R19, PT ;  /* 0x000000130400720c */ /* 0x000fe20003f84070 */
[----:B0-----:R-:W-:Y:S01]  /*9530*/  IMAD.HI.U32 R16, R20, R12, RZ ;  /* 0x0000000c14107227 */ /* 0x001fe200078e00ff */
[----:B------:R-:W-:-:S02]  /*9540*/  ISETP.GE.AND P5, PT, R10, RZ, PT ;  /* 0x000000ff0a00720c */ /* 0x000fc40003fa6270 */
[C---:B------:R-:W-:Y:S01]  /*9550*/  LOP3.LUT R10, R15.reuse, 0x9e, RZ, 0xfc, !PT ;  /* 0x0000009e0f0a7812 */ /* 0x040fe200078efcff */
[----:B-1----:R-:W-:Y:S01]  /*9560*/  IMAD.MOV.U32 R14, RZ, RZ, R0 ;  /* 0x000000ffff0e7224 */ /* 0x002fe200078e0000 */
[----:B------:R-:W-:Y:S01]  /*9570*/  LOP3.LUT R0, R15, 0x9c, RZ, 0xfc, !PT ;  /* 0x0000009c0f007812 */ /* 0x000fe200078efcff */
[----:B------:R-:W-:Y:S01]  /*9580*/  @!P3 IMAD.IADD R21, R21, 0x1, -R4 ;  /* 0x000000011515b824 */ /* 0x000fe200078e0a04 */
[----:B------:R-:W-:Y:S01]  /*9590*/  ISETP.GE.AND P3, PT, R8, RZ, PT ;  /* 0x000000ff0800720c */ /* 0x000fe20003f66270 */
[----:B------:R-:W-:Y:S01]  /*95a0*/  @!P6 IMAD.MOV R14, RZ, RZ, -R14 ;  /* 0x000000ffff0ee224 */ /* 0x000fe200078e0a0e */
[C---:B------:R-:W-:Y:S01]  /*95b0*/  ISETP.GT.U32.AND P6, PT, R4.reuse, R22, PT ;  /* 0x000000160400720c */ /* 0x040fe20003fc4070 */
[----:B------:R-:W-:Y:S01]  /*95c0*/  IMAD.MOV R16, RZ, RZ, -R16 ;  /* 0x000000ffff107224 */ /* 0x000fe200078e0a10 */
[----:B------:R-:W-:Y:S01]  /*95d0*/  IABS R18, R10 ;  /* 0x0000000a00127213 */ /* 0x000fe20000000000 */
[----:B------:R-:W-:Y:S01]  /*95e0*/  @!P4 IMAD.IADD R19, R19, 0x1, -R4 ;  /* 0x000000011313c824 */ /* 0x000fe200078e0a04 */
[----:B------:R0:W-:Y:S01]  /*95f0*/  STL [R1+0x194], R14 ;  /* 0x0001940e01007387 */ /* 0x0001e20000100800 */
[----:B------:R-:W-:Y:S01]  /*9600*/  IMAD R12, R4, R16, R12 ;  /* 0x00000010040c7224 */ /* 0x000fe200078e020c */
[----:B------:R-:W-:Y:S01]  /*9610*/  IABS R16, R0 ;  /* 0x0000000000107213 */ /* 0x000fe20000000000 */
[----:B------:R-:W-:Y:S01]  /*9620*/  IMAD.HI.U32 R23, R20, R18, RZ ;  /* 0x0000001214177227 */ /* 0x000fe200078e00ff */
[----:B------:R-:W-:Y:S03]  /*9630*/  STL [R1+0x70], R25 ;  /* 0x0000701901007387 */ /* 0x000fe60000100800 */
[----:B------:R-:W-:-:S02]  /*9640*/  IMAD.MOV R23, RZ, RZ, -R23 ;  /* 0x000000ffff177224 */ /* 0x000fc400078e0a17 */
[----:B------:R-:W-:Y:S01]  /*9650*/  @!P6 IMAD.IADD R22, R22, 0x1, -R4 ;  /* 0x000000011616e824 */ /* 0x000fe200078e0a04 */
[----:B------:R-:W-:Y:S01]  /*9660*/  ISETP.GT.U32.AND P6, PT, R4, R12, PT ;  /* 0x0000000c0400720c */ /* 0x000fe20003fc4070 */
[----:B0-----:R-:W-:-:S04]  /*9670*/  IMAD.HI.U32 R14, R20, R11, RZ ;  /* 0x0000000b140e7227 */ /* 0x001fc800078e00ff */
[----:B------:R-:W-:Y:S02]  /*9680*/  IMAD.MOV R14, RZ, RZ, -R14 ;  /* 0x000000ffff0e7224 */ /* 0x000fe400078e0a0e */
[----:B------:R-:W-:Y:S02]  /*9690*/  IMAD.MOV.U32 R24, RZ, RZ, R22 ;  /* 0x000000ffff187224 */ /* 0x000fe400078e0016 */
[----:B------:R-:W-:Y:S01]  /*96a0*/  IMAD R8, R4, R14, R11 ;  /* 0x0000000e04087224 */ /* 0x000fe200078e020b */
[----:B------:R-:W-:Y:S01]  /*96b0*/  LOP3.LUT R11, R15, 0x9a, RZ, 0xfc, !PT ;  /* 0x0000009a0f0b7812 */ /* 0x000fe200078efcff */
[----:B------:R-:W-:Y:S02]  /*96c0*/  @!P2 IMAD.MOV R24, RZ, RZ, -R24 ;  /* 0x000000ffff18a224 */ /* 0x000fe400078e0a18 */
[----:B------:R-:W-:Y:S01]  /*96d0*/  @!P6 IMAD.IADD R12, R12, 0x1, -R4 ;  /* 0x000000010c0ce824 */ /* 0x000fe200078e0a04 */
[----:B------:R-:W-:Y:S01]  /*96e0*/  ISETP.GT.U32.AND P4, PT, R4, R8, PT ;  /* 0x000000080400720c */ /* 0x000fe20003f84070 */
[----:B------:R-:W-:Y:S01]  /*96f0*/  IMAD.HI.U32 R14, R20, R16, RZ ;  /* 0x00000010140e7227 */ /* 0x000fe200078e00ff */
[----:B------:R-:W-:Y:S01]  /*9700*/  IABS R17, R11 ;  /* 0x0000000b00117213 */ /* 0x000fe20000000000 */
[----:B------:R-:W-:Y:S01]  /*9710*/  STL [R1+0x40], R24 ;  /* 0x0000401801007387 */ /* 0x000fe20000100800 */
[----:B------:R-:W-:Y:S01]  /*9720*/  ISETP.GT.U32.AND P1, PT, R4, R12, PT ;  /* 0x0000000c0400720c */ /* 0x000fe20003f24070 */
[----:B------:R-:W-:Y:S01]  /*9730*/  @!P0 IMAD.MOV R21, RZ, RZ, -R21 ;  /* 0x000000ffff158224 */ /* 0x000fe200078e0a15 */
[----:B------:R-:W-:Y:S01]  /*9740*/  ISETP.GE.AND P6, PT, R9, RZ, PT ;  /* 0x000000ff0900720c */ /* 0x000fe20003fc6270 */
[----:B------:R-:W-:Y:S01]  /*9750*/  IMAD.HI.U32 R13, R20, R17, RZ ;  /* 0x00000011140d7227 */ /* 0x000fe200078e00ff */
[----:B------:R-:W-:-:S02]  /*9760*/  LOP3.LUT R9, R15, 0x98, RZ, 0xfc, !PT ;  /* 0x000000980f097812 */ /* 0x000fc400078efcff */
[----:B------:R-:W-:Y:S01]  /*9770*/  STL [R1+0x2c], R21 ;  /* 0x00002c1501007387 */ /* 0x000fe20000100800 */
[----:B------:R-:W-:Y:S01]  /*9780*/  IMAD.MOV R13, RZ, RZ, -R13 ;  /* 0x000000ffff0d7224 */ /* 0x000fe200078e0a0d */
[----:B------:R-:W-:Y:S01]  /*9790*/  ISETP.GE.AND P0, PT, R10, RZ, PT ;  /* 0x000000ff0a00720c */ /* 0x000fe20003f06270 */
[--C-:B------:R-:W-:Y:S02]  /*97a0*/  @!P4 IMAD.IADD R8, R8, 0x1, -R4.reuse ;  /* 0x000000010808c824 */ /* 0x100fe400078e0a04 */
[C---:B------:R-:W-:Y:S02]  /*97b0*/  IMAD R17, R4.reuse, R13, R17 ;  /* 0x0000000d04117224 */ /* 0x040fe400078e0211 */
[----:B------:R-:W-:Y:S01]  /*97c0*/  @!P5 IMAD.MOV R19, RZ, RZ, -R19 ;  /* 0x000000ffff13d224 */ /* 0x000fe200078e0a13 */
[----:B------:R-:W-:Y:S01]  /*97d0*/  ISETP.GT.U32.AND P4, PT, R4, R8, PT ;  /* 0x000000080400720c */ /* 0x000fe20003f84070 */
[----:B------:R-:W-:Y:S01]  /*97e0*/  @!P1 IMAD.IADD R12, R12, 0x1, -R4 ;  /* 0x000000010c0c9824 */ /* 0x000fe200078e0a04 */
[----:B------:R-:W-:Y:S01]  /*97f0*/  ISETP.GE.AND P1, PT, R0, RZ, PT ;  /* 0x000000ff0000720c */ /* 0x000fe20003f26270 */
[----:B------:R-:W-:Y:S01]  /*9800*/  IMAD.MOV R14, RZ, RZ, -R14 ;  /* 0x000000ffff0e7224 */ /* 0x000fe200078e0a0e */
[----:B------:R0:W-:Y:S01]  /*9810*/  STL [R1+0x15c], R19 ;  /* 0x00015c1301007387 */ /* 0x0001e20000100800 */
[C---:B------:R-:W-:Y:S01]  /*9820*/  IMAD R18, R4.reuse, R23, R18 ;  /* 0x0000001704127224 */ /* 0x040fe200078e0212 */
[----:B------:R-:W-:Y:S01]  /*9830*/  LOP3.LUT R0, R15, 0x96, RZ, 0xfc, !PT ;  /* 0x000000960f007812 */ /* 0x000fe200078efcff */
[----:B------:R-:W-:Y:S01]  /*9840*/  IMAD R16, R4, R14, R16 ;  /* 0x0000000e04107224 */ /* 0x000fe200078e0210 */
[----:B------:R-:W-:-:S02]  /*9850*/  IABS R14, R9 ;  /* 0x00000009000e7213 */ /* 0x000fc40000000000 */
[C---:B------:R-:W-:Y:S02]  /*9860*/  ISETP.GT.U32.AND P2, PT, R4.reuse, R18, PT ;  /* 0x000000120400720c */ /* 0x040fe40003f44070 */
[----:B------:R-:W-:Y:S01]  /*9870*/  ISETP.GT.U32.AND P5, PT, R4, R16, PT ;  /* 0x000000100400720c */ /* 0x000fe20003fa4070 */
[----:B------:R-:W-:Y:S01]  /*9880*/  @!P4 IMAD.IADD R8, R8, 0x1, -R4 ;  /* 0x000000010808c824 */ /* 0x000fe200078e0a04 */
[----:B------:R-:W-:Y:S01]  /*9890*/  ISETP.GT.U32.AND P4, PT, R4, R17, PT ;  /* 0x000000110400720c */ /* 0x000fe20003f84070 */
[----:B0-----:R-:W-:Y:S01]  /*98a0*/  IMAD.MOV.U32 R19, RZ, RZ, R12 ;  /* 0x000000ffff137224 */ /* 0x001fe200078e000c */
[----:B------:R-:W-:Y:S01]  /*98b0*/  IABS R13, R0 ;  /* 0x00000000000d7213 */ /* 0x000fe20000000000 */
[----:B------:R-:W-:-:S04]  /*98c0*/  IMAD.HI.U32 R10, R20, R14, RZ ;  /* 0x0000000e140a7227 */ /* 0x000fc800078e00ff */
[----:B------:R-:W-:Y:S02]  /*98d0*/  @!P3 IMAD.MOV R19, RZ, RZ, -R19 ;  /* 0x000000ffff13b224 */ /* 0x000fe400078e0a13 */
[--C-:B------:R-:W-:Y:S01]  /*98e0*/  @!P2 IMAD.IADD R18, R18, 0x1, -R4.reuse ;  /* 0x000000011212a824 */ /* 0x100fe200078e0a04 */
[----:B------:R-:W-:Y:S01]  /*98f0*/  ISETP.GE.AND P2, PT, R11, RZ, PT ;  /* 0x000000ff0b00720c */ /* 0x000fe20003f46270 */
[--C-:B------:R-:W-:Y:S01]  /*9900*/  @!P5 IMAD.IADD R16, R16, 0x1, -R4.reuse ;  /* 0x000000011010d824 */ /* 0x100fe200078e0a04 */
[----:B------:R0:W-:Y:S01]  /*9910*/  STL [R1+0x160], R19 ;  /* 0x0001601301007387 */ /* 0x0001e20000100800 */
[----:B------:R-:W-:Y:S01]  /*9920*/  @!P4 IMAD.IADD R17, R17, 0x1, -R4 ;  /* 0x000000011111c824 */ /* 0x000fe200078e0a04 */
[C---:B------:R-:W-:Y:S01]  /*9930*/  ISETP.GT.U32.AND P5, PT, R4.reuse, R18, PT ;  /* 0x000000120400720c */ /* 0x040fe20003fa4070 */
[----:B------:R-:W-:Y:S01]  /*9940*/  IMAD.MOV R10, RZ, RZ, -R10 ;  /* 0x000000ffff0a7224 */ /* 0x000fe200078e0a0a */
[C---:B------:R-:W-:Y:S02]  /*9950*/  LOP3.LUT R11, R15.reuse, 0x94, RZ, 0xfc, !PT ;  /* 0x000000940f0b7812 */ /* 0x040fe400078efcff */
[C---:B------:R-:W-:Y:S01]  /*9960*/  ISETP.GT.U32.AND P4, PT, R4.reuse, R17, PT ;  /* 0x000000110400720c */ /* 0x040fe20003f84070 */
[C---:B------:R-:W-:Y:S01]  /*9970*/  IMAD R14, R4.reuse, R10, R14 ;  /* 0x0000000a040e7224 */ /* 0x040fe200078e020e */
[----:B------:R-:W-:Y:S01]  /*9980*/  ISETP.GT.U32.AND P3, PT, R4, R16, PT ;  /* 0x000000100400720c */ /* 0x000fe20003f64070 */
[----:B0-----:R-:W-:Y:S01]  /*9990*/  IMAD.MOV.U32 R19, RZ, RZ, R8 ;  /* 0x000000ffff137224 */ /* 0x001fe200078e0008 */
[----:B------:R-:W-:Y:S01]  /*99a0*/  IABS R12, R11 ;  /* 0x0000000b000c7213 */ /* 0x000fe20000000000 */
[----:B------:R-:W-:Y:S01]  /*99b0*/  IMAD.HI.U32 R8, R20, R13, RZ ;  /* 0x0000000d14087227 */ /* 0x000fe200078e00ff */
[----:B------:R-:W-:-:S03]  /*99c0*/  LOP3.LUT R10, R15, 0x90, RZ, 0xfc, !PT ;  /* 0x000000900f0a7812 */ /* 0x000fc600078efcff */
[----:B------:R-:W-:Y:S02]  /*99d0*/  IMAD.MOV R8, RZ, RZ, -R8 ;  /* 0x000000ffff087224 */ /* 0x000fe400078e0a08 */
[----:B------:R-:W-:Y:S01]  /*99e0*/  @!P6 IMAD.MOV R19, RZ, RZ, -R19 ;  /* 0x000000ffff13e224 */ /* 0x000fe200078e0a13 */
[----:B------:R-:W-:Y:S01]  /*99f0*/  ISETP.GE.AND P6, PT, R9, RZ, PT ;  /* 0x000000ff0900720c */ /* 0x000fe20003fc6270 */
[----:B------:R-:W-:Y:S01]  /*9a00*/  IMAD R13, R4, R8, R13 ;  /* 0x00000008040d7224 */ /* 0x000fe200078e020d */
[----:B------:R-:W-:Y:S01]  /*9a10*/  LOP3.LUT R9, R15, 0x92, RZ, 0xfc, !PT ;  /* 0x000000920f097812 */ /* 0x000fe200078efcff */
[--C-:B------:R-:W-:Y:S01]  /*9a20*/  @!P4 IMAD.IADD R17, R17, 0x1, -R4.reuse ;  /* 0x000000011111c824 */ /* 0x100fe200078e0a04 */
[----:B------:R0:W-:Y:S01]  /*9a30*/  STL [R1+0x168], R19 ;  /* 0x0001681301007387 */ /* 0x0001e20000100800 */
[----:B------:R-:W-:Y:S01]  /*9a40*/  @!P5 IMAD.IADD R18, R18, 0x1, -R4 ;  /* 0x000000011212d824 */ /* 0x000fe200078e0a04 */
[C---:B------:R-:W-:Y:S01]  /*9a50*/  ISETP.GT.U32.AND P4, PT, R4.reuse, R13, PT ;  /* 0x0000000d0400720c */ /* 0x040fe20003f84070 */
[----:B------:R-:W-:Y:S01]  /*9a60*/  @!P2 IMAD.MOV R17, RZ, RZ, -R17 ;  /* 0x000000ffff11a224 */ /* 0x000fe200078e0a11 */
[----:B------:R-:W-:Y:S01]  /*9a70*/  ISETP.GT.U32.AND P5, PT, R4, R14, PT ;  /* 0x0000000e0400720c */ /* 0x000fe20003fa4070 */
[----:B------:R-:W-:Y:S01]  /*9a80*/  IMAD.MOV.U32 R21, RZ, RZ, R18 ;  /* 0x000000ffff157224 */ /* 0x000fe200078e0012 */
[----:B------:R-:W-:Y:S01]  /*9a90*/  IABS R8, R9 ;  /* 0x0000000900087213 */ /* 0x000fe20000000000 */
[----:B------:R-:W-:Y:S01]  /*9aa0*/  @!P3 IMAD.IADD R16, R16, 0x1, -R4 ;  /* 0x000000011010b824 */ /* 0x000fe200078e0a04 */
[----:B------:R-:W-:Y:S01]  /*9ab0*/  ISETP.GE.AND P2, PT, R9, RZ, PT ;  /* 0x000000ff0900720c */ /* 0x000fe20003f46270 */
[----:B------:R-:W-:Y:S01]  /*9ac0*/  @!P0 IMAD.MOV R21, RZ, RZ, -R21 ;  /* 0x000000ffff158224 */ /* 0x000fe200078e0a15 */
[----:B------:R-:W-:Y:S01]  /*9ad0*/  ISETP.GE.AND P0, PT, R11, RZ, PT ;  /* 0x000000ff0b00720c */ /* 0x000fe20003f06270 */
[----:B------:R-:W-:Y:S01]  /*9ae0*/  IMAD.HI.U32 R11, R20, R8, RZ ;  /* 0x00000008140b7227 */ /* 0x000fe200078e00ff */
[----:B------:R-:W-:-:S02]  /*9af0*/  ISETP.GE.AND P3, PT, R0, RZ, PT ;  /* 0x000000ff0000720c */ /* 0x000fc40003f66270 */
[----:B------:R-:W-:Y:S01]  /*9b00*/  IABS R0, R10 ;  /* 0x0000000a00007213 */ /* 0x000fe20000000000 */
[----:B------:R-:W-:Y:S01]  /*9b10*/  @!P4 IMAD.IADD R13, R13, 0x1, -R4 ;  /* 0x000000010d0dc824 */ /* 0x000fe200078e0a04 */
[----:B------:R-:W-:Y:S01]  /*9b20*/  STL [R1+0x164], R21 ;  /* 0x0001641501007387 */ /* 0x000fe20000100800 */
[----:B0-----:R-:W-:-:S03]  /*9b30*/  IMAD.HI.U32 R19, R20, R12, RZ ;  /* 0x0000000c14137227 */ /* 0x001fc600078e00ff */
[----:B------:R-:W-:Y:S01]  /*9b40*/  ISETP.GT.U32.AND P4, PT, R4, R13, PT ;  /* 0x0000000d0400720c */ /* 0x000fe20003f84070 */
[----:B------:R-:W-:Y:S02]  /*9b50*/  @!P5 IMAD.IADD R14, R14, 0x1, -R4 ;  /* 0x000000010e0ed824 */ /* 0x000fe400078e0a04 */
[----:B------:R-:W-:Y:S01]  /*9b60*/  IMAD.MOV R9, RZ, RZ, -R11 ;  /* 0x000000ffff097224 */ /* 0x000fe200078e0a0b */
[C---:B------:R-:W-:Y:S01]  /*9b70*/  LOP3.LUT R11, R15.reuse, 0x8e, RZ, 0xfc, !PT ;  /* 0x0000008e0f0b7812 */ /* 0x040fe200078efcff */
[----:B------:R-:W-:Y:S01]  /*9b80*/  IMAD.MOV R19, RZ, RZ, -R19 ;  /* 0x000000ffff137224 */ /* 0x000fe200078e0a13 */
[C---:B------:R-:W-:Y:S01]  /*9b90*/  ISETP.GT.U32.AND P5, PT, R4.reuse, R14, PT ;  /* 0x0000000e0400720c */ /* 0x040fe20003fa4070 */
[C---:B------:R-:W-:Y:S01]  /*9ba0*/  IMAD R8, R4.reuse, R9, R8 ;  /* 0x0000000904087224 */ /* 0x040fe200078e0208 */
[----:B------:R-:W-:Y:S01]  /*9bb0*/  LOP3.LUT R9, R15, 0x8a, RZ, 0xfc, !PT ;  /* 0x0000008a0f097812 */ /* 0x000fe200078efcff */
[----:B------:R-:W-:Y:S01]  /*9bc0*/  IMAD R12, R4, R19, R12 ;  /* 0x00000013040c7224 */ /* 0x000fe200078e020c */
[----:B------:R-:W-:Y:S01]  /*9bd0*/  IABS R19, R11 ;  /* 0x0000000b00137213 */ /* 0x000fe20000000000 */
[----:B------:R-:W-:-:S02]  /*9be0*/  IMAD.MOV.U32 R18, RZ, RZ, R16 ;  /* 0x000000ffff127224 */ /* 0x000fc400078e0010 */
[----:B------:R-:W-:Y:S01]  /*9bf0*/  @!P4 IMAD.IADD R13, R13, 0x1, -R4 ;  /* 0x000000010d0dc824 */ /* 0x000fe200078e0a04 */
[C---:B------:R-:W-:Y:S01]  /*9c00*/  ISETP.GT.U32.AND P4, PT, R4.reuse, R8, PT ;  /* 0x000000080400720c */ /* 0x040fe20003f84070 */
[----:B------:R-:W-:Y:S01]  /*9c10*/  @!P1 IMAD.MOV R18, RZ, RZ, -R18 ;  /* 0x000000ffff129224 */ /* 0x000fe200078e0a12 */
[----:B------:R-:W-:Y:S01]  /*9c20*/  ISETP.GT.U32.AND P1, PT, R4, R12, PT ;  /* 0x0000000c0400720c */ /* 0x000fe20003f24070 */
[----:B------:R-:W-:-:S03]  /*9c30*/  IMAD.HI.U32 R16, R20, R0, RZ ;  /* 0x0000000014107227 */ /* 0x000fc600078e00ff */
[----:B------:R0:W-:Y:S01]  /*9c40*/  STL [R1+0xf8], R18 ;  /* 0x0000f81201007387 */ /* 0x0001e20000100800 */
[----:B------:R-:W-:Y:S02]  /*9c50*/  IMAD.MOV R16, RZ, RZ, -R16 ;  /* 0x000000ffff107224 */ /* 0x000fe400078e0a10 */
[----:B------:R-:W-:Y:S01]  /*9c60*/  @!P5 IMAD.IADD R14, R14, 0x1, -R4 ;  /* 0x000000010e0ed824 */ /* 0x000fe200078e0a04 */
[----:B------:R1:W-:Y:S01]  /*9c70*/  STL [R1+0x138], R17 ;  /* 0x0001381101007387 */ /* 0x0003e20000100800 */
[----:B------:R-:W-:Y:S01]  /*9c80*/  IMAD R0, R4, R16, R0 ;  /* 0x0000001004007224 */ /* 0x000fe200078e0200 */
[----:B------:R-:W-:Y:S01]  /*9c90*/  ISETP.GE.AND P5, PT, R10, RZ, PT ;  /* 0x000000ff0a00720c */ /* 0x000fe20003fa6270 */
[--C-:B------:R-:W-:Y:S01]  /*9ca0*/  @!P4 IMAD.IADD R8, R8, 0x1, -R4.reuse ;  /* 0x000000010808c824 */ /* 0x100fe200078e0a04 */
[----:B------:R-:W-:Y:S01]  /*9cb0*/  LOP3.LUT R10, R15, 0x8c, RZ, 0xfc, !PT ;  /* 0x0000008c0f0a7812 */ /* 0x000fe200078efcff */
[----:B------:R-:W-:Y:S02]  /*9cc0*/  @!P1 IMAD.IADD R12, R12, 0x1, -R4 ;  /* 0x000000010c0c9824 */ /* 0x000fe400078e0a04 */
[----:B0-----:R-:W-:Y:S01]  /*9cd0*/  IMAD.MOV.U32 R18, RZ, RZ, R14 ;  /* 0x000000ffff127224 */ /* 0x001fe200078e000e */
[C---:B------:R-:W-:Y:S01]  /*9ce0*/  ISETP.GT.U32.AND P4, PT, R4.reuse, R8, PT ;  /* 0x000000080400720c */ /* 0x040fe20003f84070 */
[----:B-1----:R-:W-:Y:S01]  /*9cf0*/  IMAD.MOV.U32 R17, RZ, RZ, R13 ;  /* 0x000000ffff117224 */ /* 0x002fe200078e000d */
[C---:B------:R-:W-:Y:S01]  /*9d00*/  ISETP.GT.U32.AND P1, PT, R4.reuse, R12, PT ;  /* 0x0000000c0400720c */ /* 0x040fe20003f24070 */
[----:B------:R-:W-:Y:S01]  /*9d10*/  @!P6 IMAD.MOV R18, RZ, RZ, -R18 ;  /* 0x000000ffff12e224 */ /* 0x000fe200078e0a12 */
[----:B------:R-:W-:Y:S01]  /*9d20*/  ISETP.GT.U32.AND P6, PT, R4, R0, PT ;  /* 0x000000000400720c */ /* 0x000fe20003fc4070 */
[----:B------:R-:W-:Y:S01]  /*9d30*/  IMAD.HI.U32 R13, R20, R19, RZ ;  /* 0x00000013140d7227 */ /* 0x000fe200078e00ff */
[----:B------:R-:W-:-:S02]  /*9d40*/  IABS R16, R10 ;  /* 0x0000000a00107213 */ /* 0x000fc40000000000 */
[----:B------:R-:W-:Y:S01]  /*9d50*/  IABS R14, R9 ;  /* 0x00000009000e7213 */ /* 0x000fe20000000000 */
[----:B------:R-:W-:Y:S01]  /*9d60*/  IMAD.MOV R13, RZ, RZ, -R13 ;  /* 0x000000ffff0d7224 */ /* 0x000fe200078e0a0d */
[----:B------:R0:W-:Y:S01]  /*9d70*/  STL [R1+0x150], R18 ;  /* 0x0001501201007387 */ /* 0x0001e20000100800 */
[----:B------:R-:W-:Y:S01]  /*9d80*/  @!P3 IMAD.MOV R17, RZ, RZ, -R17 ;  /* 0x000000ffff11b224 */ /* 0x000fe200078e0a11 */
[----:B------:R-:W-:Y:S01]  /*9d90*/  ISETP.GE.AND P3, PT, R11, RZ, PT ;  /* 0x000000ff0b00720c */ /* 0x000fe20003f66270 */
[----:B------:R-:W-:Y:S02]  /*9da0*/  IMAD R19, R4, R13, R19 ;  /* 0x0000000d04137224 */ /* 0x000fe400078e0213 */
[--C-:B------:R-:W-:Y:S01]  /*9db0*/  @!P4 IMAD.IADD R8, R8, 0x1, -R4.reuse ;  /* 0x000000010808c824 */ /* 0x100fe200078e0a04 */
[----:B------:R1:W-:Y:S01]  /*9dc0*/  STL [R1+0x14c], R17 ;  /* 0x00014c1101007387 */ /* 0x0003e20000100800 */
[--C-:B------:R-:W-:Y:S01]  /*9dd0*/  @!P6 IMAD.IADD R0, R0, 0x1, -R4.reuse ;  /* 0x000000010000e824 */ /* 0x100fe200078e0a04 */
[----:B------:R-:W-:Y:S01]  /*9de0*/  ISETP.GT.U32.AND P4, PT, R4, R19, PT ;  /* 0x000000130400720c */ /* 0x000fe20003f84070 */
[----:B------:R-:W-:Y:S01]  /*9df0*/  @!P1 IMAD.IADD R12, R12, 0x1, -R4 ;  /* 0x000000010c0c9824 */ /* 0x000fe200078e0a04 */
[----:B------:R-:W-:Y:S01]  /*9e00*/  ISETP.GE.AND P1, PT, R10, RZ, PT ;  /* 0x000000ff0a00720c */ /* 0x000fe20003f26270 */
[----:B------:R-:W-:Y:S01]  /*9e10*/  IMAD.HI.U32 R10, R20, R16, RZ ;  /* 0x00000010140a7227 */ /* 0x000fe200078e00ff */
[----:B------:R-:W-:-:S02]  /*9e20*/  ISETP.GT.U32.AND P6, PT, R4, R0, PT ;  /* 0x000000000400720c */ /* 0x000fc40003fc4070 */
[C---:B0-----:R-:W-:Y:S01]  /*9e30*/  LOP3.LUT R18, R15.reuse, 0x88, RZ, 0xfc, !PT ;  /* 0x000000880f127812 */ /* 0x041fe200078efcff */
[----:B------:R-:W-:Y:S02]  /*9e40*/  IMAD.MOV R10, RZ, RZ, -R10 ;  /* 0x000000ffff0a7224 */ /* 0x000fe400078e0a0a */
[----:B-1----:R-:W-:Y:S02]  /*9e50*/  IMAD.MOV.U32 R17, RZ, RZ, R12 ;  /* 0x000000ffff117224 */ /* 0x002fe400078e000c */
[----:B------:R-:W-:Y:S02]  /*9e60*/  IMAD R16, R4, R10, R16 ;  /* 0x0000000a04107224 */ /* 0x000fe400078e0210 */
[----:B------:R-:W-:Y:S01]  /*9e70*/  IMAD.MOV.U32 R12, RZ, RZ, R8 ;  /* 0x000000ffff0c7224 */ /* 0x000fe200078e0008 */
[----:B------:R-:W-:Y:S01]  /*9e80*/  LOP3.LUT R8, R15, 0x86, RZ, 0xfc, !PT ;  /* 0x000000860f087812 */ /* 0x000fe200078efcff */
[----:B------:R-:W-:-:S04]  /*9e90*/  IMAD.HI.U32 R11, R20, R14, RZ ;  /* 0x0000000e140b7227 */ /* 0x000fc800078e00ff */
[----:B------:R-:W-:Y:S02]  /*9ea0*/  @!P4 IMAD.IADD R19, R19, 0x1, -R4 ;  /* 0x000000011313c824 */ /* 0x000fe400078e0a04 */
[----:B------:R-:W-:Y:S01]  /*9eb0*/  @!P2 IMAD.MOV R12, RZ, RZ, -R12 ;  /* 0x000000ffff0ca224 */ /* 0x000fe200078e0a0c */
[C---:B------:R-:W-:Y:S01]  /*9ec0*/  ISETP.GT.U32.AND P2, PT, R4.reuse, R16, PT ;  /* 0x000000100400720c */ /* 0x040fe20003f44070 */
[----:B------:R-:W-:Y:S01]  /*9ed0*/  @!P0 IMAD.MOV R17, RZ, RZ, -R17 ;  /* 0x000000ffff118224 */ /* 0x000fe200078e0a11 */
[----:B------:R-:W-:Y:S01]  /*9ee0*/  ISETP.GT.U32.AND P4, PT, R4, R19, PT ;  /* 0x000000130400720c */ /* 0x000fe20003f84070 */
[----:B------:R-:W-:Y:S01]  /*9ef0*/  IMAD.MOV R11, RZ, RZ, -R11 ;  /* 0x000000ffff0b7224 */ /* 0x000fe200078e0a0b */
[----:B------:R-:W-:Y:S01]  /*9f00*/  ISETP.GE.AND P0, PT, R9, RZ, PT ;  /* 0x000000ff0900720c */ /* 0x000fe20003f06270 */
[----:B------:R-:W-:Y:S01]  /*9f10*/  @!P6 IMAD.IADD R0, R0, 0x1, -R4 ;  /* 0x000000010000e824 */ /* 0x000fe200078e0a04 */
[----:B------:R0:W-:Y:S01]  /*9f20*/  STL [R1+0x144], R17 ;  /* 0x0001441101007387 */ /* 0x0001e20000100800 */
[----:B------:R-:W-:Y:S01]  /*9f30*/  IMAD R14, R4, R11, R14 ;  /* 0x0000000b040e7224 */ /* 0x000fe200078e020e */
[----:B------:R-:W-:Y:S01]  /*9f40*/  ISETP.GE.AND P6, PT, R18, RZ, PT ;  /* 0x000000ff1200720c */ /* 0x000fe20003fc6270 */
[----:B------:R-:W-:Y:S01]  /*9f50*/  IMAD.MOV.U32 R21, RZ, RZ, R0 ;  /* 0x000000ffff157224 */ /* 0x000fe200078e0000 */
[----:B------:R1:W-:Y:S01]  /*9f60*/  STL [R1+0x148], R12 ;  /* 0x0001480c01007387 */ /* 0x0003e20000100800 */
[----:B------:R-:W-:-:S02]  /*9f70*/  IABS R18, R18 ;  /* 0x0000001200127213 */ /* 0x000fc40000000000 */
[----:B------:R-:W-:Y:S01]  /*9f80*/  @!P5 IMAD.MOV R21, RZ, RZ, -R21 ;  /* 0x000000ffff15d224 */ /* 0x000fe200078e0a15 */
[----:B------:R-:W-:Y:S01]  /*9f90*/  ISETP.GT.U32.AND P5, PT, R4, R14, PT ;  /* 0x0000000e0400720c */ /* 0x000fe20003fa4070 */
[--C-:B------:R-:W-:Y:S01]  /*9fa0*/  @!P2 IMAD.IADD R16, R16, 0x1, -R4.reuse ;  /* 0x000000011010a824 */ /* 0x100fe200078e0a04 */
[----:B0-----:R-:W-:Y:S01]  /*9fb0*/  IABS R17, R8 ;  /* 0x0000000800117213 */ /* 0x001fe20000000000 */
[----:B------:R-:W-:Y:S01]  /*9fc0*/  @!P4 IMAD.IADD R19, R19, 0x1, -R4 ;  /* 0x000000011313c824 */ /* 0x000fe200078e0a04 */
[----:B------:R-:W-:Y:S01]  /*9fd0*/  ISETP.GE.AND P4, PT, R8, RZ, PT ;  /* 0x000000ff0800720c */ /* 0x000fe20003f86270 */
[----:B------:R-:W-:Y:S01]  /*9fe0*/  IMAD.HI.U32 R13, R20, R18, RZ ;  /* 0x00000012140d7227 */ /* 0x000fe200078e00ff */
[----:B-1----:R-:W-:Y:S01]  /*9ff0*/  LOP3.LUT R12, R15, 0x82, RZ, 0xfc, !PT ;  /* 0x000000820f0c7812 */ /* 0x002fe200078efcff */
[----:B------:R0:W-:Y:S01]  /*a000*/  STL [R1+0x140], R21 ;  /* 0x0001401501007387 */ /* 0x0001e20000100800 */
[----:B------:R-:W-:Y:S01]  /*a010*/  ISETP.GT.U32.AND P2, PT, R4, R16, PT ;  /* 0x000000100400720c */ /* 0x000fe20003f44070 */
[----:B------:R-:W-:Y:S01]  /*a020*/  IMAD.HI.U32 R0, R20, R17, RZ ;  /* 0x0000001114007227 */ /* 0x000fe200078e00ff */
[----:B------:R-:W-:-:S02]  /*a030*/  IABS R11, R12 ;  /* 0x0000000c000b7213 */ /* 0x000fc40000000000 */
[----:B------:R-:W-:Y:S01]  /*a040*/  LOP3.LUT R9, R15, 0x84, RZ, 0xfc, !PT ;  /* 0x000000840f097812 */ /* 0x000fe200078efcff */
[----:B------:R-:W-:Y:S02]  /*a050*/  IMAD.MOV R0, RZ, RZ, -R0 ;  /* 0x000000ffff007224 */ /* 0x000fe400078e0a00 */
[----:B------:R-:W-:Y:S01]  /*a060*/  IMAD.MOV.U32 R22, RZ, RZ, R19 ;  /* 0x000000ffff167224 */ /* 0x000fe200078e0013 */
[----:B------:R-:W-:Y:S01]  /*a070*/  IABS R10, R9 ;  /* 0x00000009000a7213 */ /* 0x000fe20000000000 */
[----:B------:R-:W-:Y:S02]  /*a080*/  IMAD R17, R4, R0, R17 ;  /* 0x0000000004117224 */ /* 0x000fe400078e0211 */
[----:B------:R-:W-:Y:S02]  /*a090*/  @!P5 IMAD.IADD R14, R14, 0x1, -R4 ;  /* 0x000000010e0ed824 */ /* 0x000fe400078e0a04 */
[----:B------:R-:W-:Y:S01]  /*a0a0*/  @!P3 IMAD.MOV R22, RZ, RZ, -R22 ;  /* 0x000000ffff16b224 */ /* 0x000fe200078e0a16 */
[C---:B------:R-:W-:Y:S01]  /*a0b0*/  ISETP.GT.U32.AND P3, PT, R4.reuse, R17, PT ;  /* 0x000000110400720c */ /* 0x040fe20003f64070 */
[----:B------:R-:W-:Y:S01]  /*a0c0*/  IMAD.MOV.U32 R8, RZ, RZ, R11 ;  /* 0x000000ffff087224 */ /* 0x000fe200078e000b */
[----:B------:R-:W-:Y:S01]  /*a0d0*/  ISETP.GT.U32.AND P5, PT, R4, R14, PT ;  /* 0x0000000e0400720c */ /* 0x000fe20003fa4070 */
[----:B------:R-:W-:Y:S01]  /*a0e0*/  IMAD.MOV R13, RZ, RZ, -R13 ;  /* 0x000000ffff0d7224 */ /* 0x000fe200078e0a0d */
[----:B------:R-:W-:Y:S01]  /*a0f0*/  STL [R1+0x128], R22 ;  /* 0x0001281601007387 */ /* 0x000fe20000100800 */
[----:B------:R-:W-:-:S04]  /*a100*/  IMAD.HI.U32 R0, R20, R8, RZ ;  /* 0x0000000814007227 */ /* 0x000fc800078e00ff */
[----:B------:R-:W-:Y:S01]  /*a110*/  IMAD R18, R4, R13, R18 ;  /* 0x0000000d04127224 */ /* 0x000fe200078e0212 */
[----:B------:R-:W-:Y:S01]  /*a120*/  LOP3.LUT R13, R15, 0x80, RZ, 0xfc, !PT ;  /* 0x000000800f0d7812 */ /* 0x000fe200078efcff */
[----:B------:R-:W-:Y:S02]  /*a130*/  @!P2 IMAD.IADD R16, R16, 0x1, -R4 ;  /* 0x000000011010a824 */ /* 0x000fe400078e0a04 */
[----:B------:R-:W-:Y:S01]  /*a140*/  IMAD.MOV R0, RZ, RZ, -R0 ;  /* 0x000000ffff007224 */ /* 0x000fe200078e0a00 */
[C---:B------:R-:W-:Y:S01]  /*a150*/  ISETP.GT.U32.AND P2, PT, R4.reuse, R18, PT ;  /* 0x000000120400720c */ /* 0x040fe20003f44070 */
[----:B0-----:R-:W-:Y:S02]  /*a160*/  IMAD.MOV.U32 R21, RZ, RZ, R16 ;  /* 0x000000ffff157224 */ /* 0x001fe400078e0010 */
[----:B------:R-:W-:Y:S01]  /*a170*/  IMAD R8, R4, R0, R8 ;  /* 0x0000000004087224 */ /* 0x000fe200078e0208 */
[----:B------:R-:W-:Y:S01]  /*a180*/  IABS R0, R13 ;  /* 0x0000000d00007213 */ /* 0x000fe20000000000 */
[----:B------:R-:W-:-:S02]  /*a190*/  @!P3 IMAD.IADD R17, R17, 0x1, -R4 ;  /* 0x000000011111b824 */ /* 0x000fc400078e0a04 */
[----:B------:R-:W-:Y:S01]  /*a1a0*/  @!P1 IMAD.MOV R21, RZ, RZ, -R21 ;  /* 0x000000ffff159224 */ /* 0x000fe200078e0a15 */
[----:B------:R-:W-:Y:S01]  /*a1b0*/  ISETP.GE.AND P1, PT, R9, RZ, PT ;  /* 0x000000ff0900720c */ /* 0x000fe20003f26270 */
[--C-:B------:R-:W-:Y:S01]  /*a1c0*/  @!P5 IMAD.IADD R14, R14, 0x1, -R4.reuse ;  /* 0x000000010e0ed824 */ /* 0x100fe200078e0a04 */
[----:B------:R-:W-:Y:S01]  /*a1d0*/  ISETP.GT.U32.AND P3, PT, R4, R17, PT ;  /* 0x000000110400720c */ /* 0x000fe20003f64070 */
[----:B------:R-:W-:Y:S01]  /*a1e0*/  IMAD.HI.U32 R19, R20, R0, RZ ;  /* 0x0000000014137227 */ /* 0x000fe200078e00ff */
[----:B------:R0:W-:Y:S03]  /*a1f0*/  STL [R1+0x134], R21 ;  /* 0x0001341501007387 */ /* 0x0001e60000100800 */
[----:B------:R-:W-:Y:S02]  /*a200*/  IMAD.MOV R19, RZ, RZ, -R19 ;  /* 0x000000ffff137224 */ /* 0x000fe400078e0a13 */
[----:B------:R-:W-:-:S02]  /*a210*/  @!P2 IMAD.IADD R18, R18, 0x1, -R4 ;  /* 0x000000011212a824 */ /* 0x000fc400078e0a04 */
[----:B------:R-:W-:-:S03]  /*a220*/  IMAD.HI.U32 R11, R20, R10, RZ ;  /* 0x0000000a140b7227 */ /* 0x000fc600078e00ff */
[C---:B------:R-:W-:Y:S01]  /*a230*/  ISETP.GT.U32.AND P2, PT, R4.reuse, R18, PT ;  /* 0x000000120400720c */ /* 0x040fe20003f44070 */
[----:B0-----:R-:W-:Y:S02]  /*a240*/  IMAD.MOV.U32 R21, RZ, RZ, R14 ;  /* 0x000000ffff157224 */ /* 0x001fe400078e000e */
[C---:B------:R-:W-:Y:S02]  /*a250*/  IMAD R0, R4.reuse, R19, R0 ;  /* 0x0000001304007224 */ /* 0x040fe400078e0200 */
[----:B------:R-:W-:Y:S01]  /*a260*/  @!P0 IMAD.MOV R21, RZ, RZ, -R21 ;  /* 0x000000ffff158224 */ /* 0x000fe200078e0a15 */
[C---:B------:R-:W-:Y:S01]  /*a270*/  ISETP.GT.U32.AND P0, PT, R4.reuse, R8, PT ;  /* 0x000000080400720c */ /* 0x040fe20003f04070 */
[----:B------:R-:W-:Y:S02]  /*a280*/  IMAD.MOV R11, RZ, RZ, -R11 ;  /* 0x000000ffff0b7224 */ /* 0x000fe400078e0a0b */
[----:B------:R-:W-:Y:S01]  /*a290*/  @!P3 IMAD.IADD R17, R17, 0x1, -R4 ;  /* 0x000000011111b824 */ /* 0x000fe200078e0a04 */
[C---:B------:R-:W-:Y:S01]  /*a2a0*/  ISETP.GT.U32.AND P3, PT, R4.reuse, R0, PT ;  /* 0x000000000400720c */ /* 0x040fe20003f64070 */
[----:B------:R-:W-:Y:S01]  /*a2b0*/  IMAD R9, R4, R11, R10 ;  /* 0x0000000b04097224 */ /* 0x000fe200078e020a */
[C---:B------:R-:W-:Y:S01]  /*a2c0*/  LOP3.LUT R10, R15.reuse, 0x7e, RZ, 0xfc, !PT ;  /* 0x0000007e0f0a7812 */ /* 0x040fe200078efcff */
[--C-:B------:R-:W-:Y:S01]  /*a2d0*/  @!P2 IMAD.IADD R18, R18, 0x1, -R4.reuse ;  /* 0x000000011212a824 */ /* 0x100fe200078e0a04 */
[----:B------:R-:W-:Y:S01]  /*a2e0*/  ISETP.GE.AND P2, PT, R12, RZ, PT ;  /* 0x000000ff0c00720c */ /* 0x000fe20003f46270 */
[----:B------:R0:W-:Y:S01]  /*a2f0*/  STL [R1+0x130], R21 ;  /* 0x0001301501007387 */ /* 0x0001e20000100800 */
[----:B------:R-:W-:Y:S01]  /*a300*/  IABS R16, R10 ;  /* 0x0000000a00107213 */ /* 0x000fe20000000000 */
[----:B------:R-:W-:Y:S01]  /*a310*/  @!P4 IMAD.MOV R17, RZ, RZ, -R17 ;  /* 0x000000ffff11c224 */ /* 0x000fe200078e0a11 */
[----:B------:R-:W-:Y:S01]  /*a320*/  ISETP.GT.U32.AND P5, PT, R4, R9, PT ;  /* 0x000000090400720c */ /* 0x000fe20003fa4070 */
[----:B------:R-:W-:Y:S01]  /*a330*/  @!P0 IMAD.IADD R8, R8, 0x1, -R4 ;  /* 0x0000000108088824 */ /* 0x000fe200078e0a04 */
[----:B------:R-:W-:Y:S01]  /*a340*/  LOP3.LUT R11, R15, 0x7c, RZ, 0xfc, !PT ;  /* 0x0000007c0f0b7812 */ /* 0x000fe200078efcff */
[----:B------:R-:W-:Y:S01]  /*a350*/  IMAD.HI.U32 R12, R20, R16, RZ ;  /* 0x00000010140c7227 */ /* 0x000fe200078e00ff */
[----:B------:R-:W-:-:S02]  /*a360*/  ISETP.GE.AND P4, PT, R10, RZ, PT ;  /* 0x000000ff0a00720c */ /* 0x000fc40003f86270 */
[----:B------:R-:W-:Y:S01]  /*a370*/  ISETP.GT.U32.AND P0, PT, R4, R8, PT ;  /* 0x000000080400720c */ /* 0x000fe20003f04070 */
[----:B------:R-:W-:Y:S01]  /*a380*/  @!P3 IMAD.IADD R0, R0, 0x1, -R4 ;  /* 0x000000010000b824 */ /* 0x000fe200078e0a04 */
[----:B------:R-:W-:Y:S01]  /*a390*/  IABS R14, R11 ;  /* 0x0000000b000e7213 */ /* 0x000fe20000000000 */
[----:B------:R-:W-:Y:S01]  /*a3a0*/  IMAD.MOV R12, RZ, RZ, -R12 ;  /* 0x000000ffff0c7224 */ /* 0x000fe200078e0a0c */
[----:B------:R-:W-:Y:S01]  /*a3b0*/  LOP3.LUT R10, R15, 0x7a, RZ, 0xfc, !PT ;  /* 0x0000007a0f0a7812 */ /* 0x000fe200078efcff */
[----:B0-----:R-:W-:Y:S01]  /*a3c0*/  IMAD.MOV.U32 R21, RZ, RZ, R18 ;  /* 0x000000ffff157224 */ /* 0x001fe200078e0012 */
[C---:B------:R-:W-:Y:S01]  /*a3d0*/  ISETP.GT.U32.AND P3, PT, R4.reuse, R0, PT ;  /* 0x000000000400720c */ /* 0x040fe20003f64070 */
[----:B------:R-:W-:Y:S01]  /*a3e0*/  IMAD R16, R4, R12, R16 ;  /* 0x0000000c04107224 */ /* 0x000fe200078e0210 */
[----:B------:R-:W-:Y:S01]  /*a3f0*/  IABS R19, R10 ;  /* 0x0000000a00137213 */ /* 0x000fe20000000000 */
[----:B------:R-:W-:Y:S01]  /*a400*/  @!P6 IMAD.MOV R21, RZ, RZ, -R21 ;  /* 0x000000ffff15e224 */ /* 0x000fe200078e0a15 */
[----:B------:R-:W-:Y:S01]  /*a410*/  ISETP.GE.AND P6, PT, R13, RZ, PT ;  /* 0x000000ff0d00720c */ /* 0x000fe20003fc6270 */
[----:B------:R-:W-:Y:S01]  /*a420*/  IMAD.HI.U32 R13, R20, R14, RZ ;  /* 0x0000000e140d7227 */ /* 0x000fe200078e00ff */
[----:B------:R-:W-:-:S02]  /*a430*/  LOP3.LUT R12, R15, 0x78, RZ, 0xfc, !PT ;  /* 0x000000780f0c7812 */ /* 0x000fc400078efcff */
[----:B------:R-:W-:Y:S01]  /*a440*/  STL [R1+0x108], R21 ;  /* 0x0001081501007387 */ /* 0x000fe20000100800 */
[--C-:B------:R-:W-:Y:S01]  /*a450*/  @!P0 IMAD.IADD R8, R8, 0x1, -R4.reuse ;  /* 0x0000000108088824 */ /* 0x100fe200078e0a04 */
[----:B------:R-:W-:Y:S01]  /*a460*/  ISETP.GT.U32.AND P0, PT, R4, R16, PT ;  /* 0x000000100400720c */ /* 0x000fe20003f04070 */
[--C-:B------:R-:W-:Y:S01]  /*a470*/  @!P5 IMAD.IADD R9, R9, 0x1, -R4.reuse ;  /* 0x000000010909d824 */ /* 0x100fe200078e0a04 */
[----:B------:R0:W-:Y:S01]  /*a480*/  STL [R1+0x110], R17 ;  /* 0x0001101101007387 */ /* 0x0001e20000100800 */
[----:B------:R-:W-:Y:S02]  /*a490*/  IMAD.MOV R13, RZ, RZ, -R13 ;  /* 0x000000ffff0d7224 */ /* 0x000fe400078e0a0d */
[----:B------:R-:W-:Y:S01]  /*a4a0*/  @!P3 IMAD.IADD R0, R0, 0x1, -R4 ;  /* 0x000000010000b824 */ /* 0x000fe200078e0a04 */
[C---:B------:R-:W-:Y:S01]  /*a4b0*/  ISETP.GT.U32.AND P5, PT, R4.reuse, R9, PT ;  /* 0x000000090400720c */ /* 0x040fe20003fa4070 */
[----:B------:R-:W-:Y:S01]  /*a4c0*/  IMAD R14, R4, R13, R14 ;  /* 0x0000000d040e7224 */ /* 0x000fe200078e020e */
[----:B------:R-:W-:Y:S01]  /*a4d0*/  LOP3.LUT R13, R15, 0x74, RZ, 0xfc, !PT ;  /* 0x000000740f0d7812 */ /* 0x000fe200078efcff */
[----:B0-----:R-:W-:-:S02]  /*a4e0*/  IMAD.MOV.U32 R17, RZ, RZ, R8 ;  /* 0x000000ffff117224 */ /* 0x001fc400078e0008 */
[----:B------:R-:W-:Y:S02]  /*a4f0*/  IMAD.MOV.U32 R8, RZ, RZ, R0 ;  /* 0x000000ffff087224 */ /* 0x000fe400078e0000 */
[----:B------:R-:W-:Y:S02]  /*a500*/  @!P0 IMAD.IADD R16, R16, 0x1, -R4 ;  /* 0x0000000110108824 */ /* 0x000fe400078e0a04 */
[----:B------:R-:W-:Y:S01]  /*a510*/  @!P6 IMAD.MOV R8, RZ, RZ, -R8 ;  /* 0x000000ffff08e224 */ /* 0x000fe200078e0a08 */
[----:B------:R-:W-:Y:S01]  /*a520*/  ISETP.GT.U32.AND P6, PT, R4, R14, PT ;  /* 0x0000000e0400720c */ /* 0x000fe20003fc4070 */
[----:B------:R-:W-:Y:S01]  /*a530*/  IMAD.HI.U32 R0, R20, R19, RZ ;  /* 0x0000001314007227 */ /* 0x000fe200078e00ff */
[----:B------:R-:W-:-:S03]  /*a540*/  ISETP.GT.U32.AND P0, PT, R4, R16, PT ;  /* 0x000000100400720c */ /* 0x000fc60003f04070 */
[----:B------:R-:W-:Y:S01]  /*a550*/  @!P5 IMAD.IADD R9, R9, 0x1, -R4 ;  /* 0x000000010909d824 */ /* 0x000fe200078e0a04 */
[----:B------:R-:W-:Y:S01]  /*a560*/  ISETP.GE.AND P5, PT, R11, RZ, PT ;  /* 0x000000ff0b00720c */ /* 0x000fe20003fa6270 */
[----:B------:R-:W-:Y:S01]  /*a570*/  IMAD.MOV R0, RZ, RZ, -R0 ;  /* 0x000000ffff007224 */ /* 0x000fe200078e0a00 */
[C---:B------:R-:W-:Y:S01]  /*a580*/  LOP3.LUT R11, R15.reuse, 0x76, RZ, 0xfc, !PT ;  /* 0x000000760f0b7812 */ /* 0x040fe200078efcff */
[----:B------:R-:W-:Y:S01]  /*a590*/  IMAD.MOV.U32 R18, RZ, RZ, R9 ;  /* 0x000000ffff127224 */ /* 0x000fe200078e0009 */
[----:B------:R-:W-:Y:S01]  /*a5a0*/  LOP3.LUT R9, R15, 0x72, RZ, 0xfc, !PT ;  /* 0x000000720f097812 */ /* 0x000fe200078efcff */
[----:B------:R-:W-:Y:S01]  /*a5b0*/  IMAD R19, R4, R0, R19 ;  /* 0x0000000004137224 */ /* 0x000fe200078e0213 */
[----:B------:R-:W-:Y:S01]  /*a5c0*/  ISETP.GE.AND P3, PT, R11, RZ, PT ;  /* 0x000000ff0b00720c */ /* 0x000fe20003f66270 */
[----:B------:R-:W-:Y:S01]  /*a5d0*/  @!P6 IMAD.IADD R14, R14, 0x1, -R4 ;  /* 0x000000010e0ee824 */ /* 0x000fe200078e0a04 */
[----:B------:R-:W-:Y:S01]  /*a5e0*/  IABS R11, R11 ;  /* 0x0000000b000b7213 */ /* 0x000fe20000000000 */
[----:B------:R-:W-:Y:S01]  /*a5f0*/  @!P1 IMAD.MOV R18, RZ, RZ, -R18 ;  /* 0x000000ffff129224 */ /* 0x000fe200078e0a12 */
[----:B------:R-:W-:Y:S01]  /*a600*/  ISETP.GE.AND P1, PT, R10, RZ, PT ;  /* 0x000000ff0a00720c */ /* 0x000fe20003f26270 */
[----:B------:R-:W-:Y:S01]  /*a610*/  @!P2 IMAD.MOV R17, RZ, RZ, -R17 ;  /* 0x000000ffff11a224 */ /* 0x000fe200078e0a11 */
[----:B------:R-:W-:Y:S01]  /*a620*/  ISETP.GT.U32.AND P6, PT, R4, R14, PT ;  /* 0x0000000e0400720c */ /* 0x000fe20003fc4070 */
[----:B------:R-:W-:Y:S01]  /*a630*/  @!P0 IMAD.IADD R16, R16, 0x1, -R4 ;  /* 0x0000000110108824 */ /* 0x000fe200078e0a04 */
[----:B------:R-:W-:Y:S01]  /*a640*/  ISETP.GT.U32.AND P0, PT, R4, R19, PT ;  /* 0x000000130400720c */ /* 0x000fe20003f04070 */
[----:B------:R0:W-:Y:S01]  /*a650*/  STL [R1+0x118], R18 ;  /* 0x0001181201007387 */ /* 0x0001e20000100800 */
[----:B------:R-:W-:Y:S01]  /*a660*/  ISETP.GE.AND P2, PT, R12, RZ, PT ;  /* 0x000000ff0c00720c */ /* 0x000fe20003f46270 */
[----:B------:R-:W-:Y:S01]  /*a670*/  IMAD.MOV.U32 R23, RZ, RZ, R16 ;  /* 0x000000ffff177224 */ /* 0x000fe200078e0010 */
[----:B------:R-:W-:Y:S01]  /*a680*/  IABS R12, R12 ;  /* 0x0000000c000c7213 */ /* 0x000fe20000000000 */
[----:B------:R-:W-:Y:S01]  /*a690*/  STL [R1+0x11c], R17 ;  /* 0x00011c1101007387 */ /* 0x000fe20000100800 */
[----:B------:R-:W-:Y:S01]  /*a6a0*/  IABS R0, R9 ;  /* 0x0000000900007213 */ /* 0x000fe20000000000 */
[----:B------:R-:W-:-:S02]  /*a6b0*/  @!P4 IMAD.MOV R23, RZ, RZ, -R23 ;  /* 0x000000ffff17c224 */ /* 0x000fc400078e0a17 */
[----:B------:R1:W-:Y:S01]  /*a6c0*/  STL [R1+0x120], R8 ;  /* 0x0001200801007387 */ /* 0x0003e20000100800 */
[----:B------:R-:W-:-:S03]  /*a6d0*/  IMAD.HI.U32 R10, R20, R12, RZ ;  /* 0x0000000c140a7227 */ /* 0x000fc600078e00ff */
[----:B------:R-:W-:Y:S01]  /*a6e0*/  STL [R1+0x104], R23 ;  /* 0x0001041701007387 */ /* 0x000fe20000100800 */
[--C-:B------:R-:W-:Y:S02]  /*a6f0*/  @!P0 IMAD.IADD R19, R19, 0x1, -R4.reuse ;  /* 0x0000000113138824 */ /* 0x100fe400078e0a04 */
[----:B------:R-:W-:Y:S02]  /*a700*/  @!P6 IMAD.IADD R14, R14, 0x1, -R4 ;  /* 0x000000010e0ee824 */ /* 0x000fe400078e0a04 */
[----:B0-----:R-:W-:Y:S01]  /*a710*/  IMAD.HI.U32 R18, R20, R11, RZ ;  /* 0x0000000b14127227 */ /* 0x001fe200078e00ff */
[----:B-1----:R-:W-:Y:S02]  /*a720*/  IABS R8, R13 ;  /* 0x0000000d00087213 */ /* 0x002fe40000000000 */
[----:B------:R-:W-:Y:S01]  /*a730*/  ISETP.GT.U32.AND P0, PT, R4, R19, PT ;  /* 0x000000130400720c */ /* 0x000fe20003f04070 */
[----:B------:R-:W-:Y:S02]  /*a740*/  IMAD.MOV R10, RZ, RZ, -R10 ;  /* 0x000000ffff0a7224 */ /* 0x000fe400078e0a0a */
[----:B------:R-:W-:-:S04]  /*a750*/  IMAD.HI.U32 R21, R20, R8, RZ ;  /* 0x0000000814157227 */ /* 0x000fc800078e00ff */
[----:B------:R-:W-:Y:S02]  /*a760*/  IMAD.MOV R21, RZ, RZ, -R21 ;  /* 0x000000ffff157224 */ /* 0x000fe400078e0a15 */
[----:B------:R-:W-:Y:S01]  /*a770*/  IMAD.MOV.U32 R22, RZ, RZ, R14 ;  /* 0x000000ffff167224 */ /* 0x000fe200078e000e */
[C---:B------:R-:W-:Y:S01]  /*a780*/  LOP3.LUT R14, R15.reuse, 0x6c, RZ, 0xfc, !PT ;  /* 0x0000006c0f0e7812 */ /* 0x040fe200078efcff */
[C---:B------:R-:W-:Y:S02]  /*a790*/  IMAD R8, R4.reuse, R21, R8 ;  /* 0x0000001504087224 */ /* 0x040fe400078e0208 */
[----:B------:R-:W-:Y:S02]  /*a7a0*/  IMAD.MOV R18, RZ, RZ, -R18 ;  /* 0x000000ffff127224 */ /* 0x000fe400078e0a12 */
[----:B------:R-:W-:Y:S01]  /*a7b0*/  IMAD R12, R4, R10, R12 ;  /* 0x0000000a040c7224 */ /* 0x000fe200078e020c */
[----:B------:R-:W-:Y:S01]  /*a7c0*/  LOP3.LUT R10, R15, 0x70, RZ, 0xfc, !PT ;  /* 0x000000700f0a7812 */ /* 0x000fe200078efcff */
[----:B------:R-:W-:-:S03]  /*a7d0*/  IMAD.HI.U32 R17, R20, R0, RZ ;  /* 0x0000000014117227 */ /* 0x000fc600078e00ff */
[C---:B------:R-:W-:Y:S01]  /*a7e0*/  ISETP.GT.U32.AND P6, PT, R4.reuse, R12, PT ;  /* 0x0000000c0400720c */ /* 0x040fe20003fc4070 */
[----:B------:R-:W-:Y:S01]  /*a7f0*/  @!P5 IMAD.MOV R22, RZ, RZ, -R22 ;  /* 0x000000ffff16d224 */ /* 0x000fe200078e0a16 */
[C---:B------:R-:W-:Y:S01]  /*a800*/  ISETP.GT.U32.AND P5, PT, R4.reuse, R8, PT ;  /* 0x000000080400720c */ /* 0x040fe20003fa4070 */
[C---:B------:R-:W-:Y:S01]  /*a810*/  IMAD R11, R4.reuse, R18, R11 ;  /* 0x00000012040b7224 */ /* 0x040fe200078e020b */
[----:B------:R-:W-:Y:S01]  /*a820*/  IABS R18, R10 ;  /* 0x0000000a00127213 */ /* 0x000fe20000000000 */
[----:B------:R-:W-:Y:S01]  /*a830*/  IMAD.MOV R17, RZ, RZ, -R17 ;  /* 0x000000ffff117224 */ /* 0x000fe200078e0a11 */
[----:B------:R0:W-:Y:S01]  /*a840*/  STL [R1+0x100], R22 ;  /* 0x0001001601007387 */ /* 0x0001e20000100800 */
[----:B------:R-:W-:Y:S01]  /*a850*/  @!P0 IMAD.IADD R19, R19, 0x1, -R4 ;  /* 0x0000000113138824 */ /* 0x000fe200078e0a04 */
[C---:B------:R-:W-:Y:S01]  /*a860*/  ISETP.GT.U32.AND P4, PT, R4.reuse, R11, PT ;  /* 0x0000000b0400720c */ /* 0x040fe20003f84070 */
[----:B------:R-:W-:Y:S01]  /*a870*/  IMAD R0, R4, R17, R0 ;  /* 0x0000001104007224 */ /* 0x000fe200078e0200 */
[----:B------:R-:W-:Y:S01]  /*a880*/  LOP3.LUT R17, R15, 0x6e, RZ, 0xfc, !PT ;  /* 0x0000006e0f117812 */ /* 0x000fe200078efcff */
[----:B------:R-:W-:Y:S01]  /*a890*/  IMAD.HI.U32 R16, R20, R18, RZ ;  /* 0x0000001214107227 */ /* 0x000fe200078e00ff */
[----:B------:R-:W-:-:S02]  /*a8a0*/  ISETP.GE.AND P0, PT, R13, RZ, PT ;  /* 0x000000ff0d00720c */ /* 0x000fc40003f06270 */
[----:B------:R-:W-:Y:S01]  /*a8b0*/  IABS R21, R17 ;  /* 0x0000001100157213 */ /* 0x000fe20000000000 */
[----:B------:R-:W-:Y:S01]  /*a8c0*/  IMAD.MOV R16, RZ, RZ, -R16 ;  /* 0x000000ffff107224 */ /* 0x000fe200078e0a10 */
[----:B0-----:R-:W-:Y:S01]  /*a8d0*/  IABS R22, R14 ;  /* 0x0000000e00167213 */ /* 0x001fe20000000000 */
[--C-:B------:R-:W-:Y:S02]  /*a8e0*/  @!P5 IMAD.IADD R8, R8, 0x1, -R4.reuse ;  /* 0x000000010808d824 */ /* 0x100fe400078e0a04 */
[----:B------:R-:W-:Y:S02]  /*a8f0*/  IMAD.MOV.U32 R23, RZ, RZ, R19 ;  /* 0x000000ffff177224 */ /* 0x000fe400078e0013 */
[----:B------:R-:W-:Y:S01]  /*a900*/  @!P6 IMAD.IADD R12, R12, 0x1, -R4 ;  /* 0x000000010c0ce824 */ /* 0x000fe200078e0a04 */
[C---:B------:R-:W-:Y:S01]  /*a910*/  ISETP.GT.U32.AND P6, PT, R4.reuse, R0, PT ;  /* 0x000000000400720c */ /* 0x040fe20003fc4070 */
[----:B------:R-:W-:Y:S01]  /*a920*/  IMAD R13, R4, R16, R18 ;  /* 0x00000010040d7224 */ /* 0x000fe200078e0212 */
[----:B------:R-:W-:Y:S01]  /*a930*/  LOP3.LUT R16, R15, 0x6a, RZ, 0xfc, !PT ;  /* 0x0000006a0f107812 */ /* 0x000fe200078efcff */
[----:B------:R-:W-:-:S02]  /*a940*/  IMAD.MOV.U32 R18, RZ, RZ, R21 ;  /* 0x000000ffff127224 */ /* 0x000fc400078e0015 */
[----:B------:R-:W-:Y:S01]  /*a950*/  @!P1 IMAD.MOV R23, RZ, RZ, -R23 ;  /* 0x000000ffff179224 */ /* 0x000fe200078e0a17 */
[C---:B------:R-:W-:Y:S01]  /*a960*/  ISETP.GT.U32.AND P1, PT, R4.reuse, R8, PT ;  /* 0x000000080400720c */ /* 0x040fe20003f24070 */
[--C-:B------:R-:W-:Y:S01]  /*a970*/  @!P4 IMAD.IADD R11, R11, 0x1, -R4.reuse ;  /* 0x000000010b0bc824 */ /* 0x100fe200078e0a04 */
[----:B------:R-:W-:Y:S01]  /*a980*/  ISETP.GT.U32.AND P4, PT, R4, R12, PT ;  /* 0x0000000c0400720c */ /* 0x000fe20003f84070 */
[----:B------:R-:W-:Y:S01]  /*a990*/  IMAD.HI.U32 R21, R20, R18, RZ ;  /* 0x0000001214157227 */ /* 0x000fe200078e00ff */
[----:B------:R-:W-:Y:S01]  /*a9a0*/  IABS R19, R16 ;  /* 0x0000001000137213 */ /* 0x000fe20000000000 */
[----:B------:R0:W-:Y:S01]  /*a9b0*/  STL [R1+0xfc], R23 ;  /* 0x0000fc1701007387 */ /* 0x0001e20000100800 */
[----:B------:R-:W-:Y:S01]  /*a9c0*/  ISETP.GT.U32.AND P5, PT, R4, R11, PT ;  /* 0x0000000b0400720c */ /* 0x000fe20003fa4070 */
[----:B------:R-:W-:Y:S02]  /*a9d0*/  IMAD.MOV R21, RZ, RZ, -R21 ;  /* 0x000000ffff157224 */ /* 0x000fe400078e0a15 */
[----:B------:R-:W-:-:S02]  /*a9e0*/  @!P6 IMAD.IADD R0, R0, 0x1, -R4 ;  /* 0x000000010000e824 */ /* 0x000fc400078e0a04 */
[----:B------:R-:W-:Y:S02]  /*a9f0*/  IMAD R18, R4, R21, R18 ;  /* 0x0000001504127224 */ /* 0x000fe400078e0212 */
[--C-:B------:R-:W-:Y:S01]  /*aa00*/  @!P1 IMAD.IADD R8, R8, 0x1, -R4.reuse ;  /* 0x0000000108089824 */ /* 0x100fe200078e0a04 */
[----:B------:R-:W-:Y:S01]  /*aa10*/  ISETP.GT.U32.AND P6, PT, R4, R0, PT ;  /* 0x000000000400720c */ /* 0x000fe20003fc4070 */
[----:B------:R-:W-:Y:S01]  /*aa20*/  @!P4 IMAD.IADD R12, R12, 0x1, -R4 ;  /* 0x000000010c0cc824 */ /* 0x000fe200078e0a04 */
[----:B------:R-:W-:Y:S01]  /*aa30*/  ISETP.GT.U32.AND P1, PT, R4, R18, PT ;  /* 0x000000120400720c */ /* 0x000fe20003f24070 */
[----:B------:R-:W-:Y:S01]  /*aa40*/  IMAD.HI.U32 R21, R20, R19, RZ ;  /* 0x0000001314157227 */ /* 0x000fe200078e00ff */
[----:B------:R-:W-:-:S03]  /*aa50*/  ISETP.GT.U32.AND P4, PT, R4, R13, PT ;  /* 0x0000000d0400720c */ /* 0x000fc60003f84070 */
[----:B------:R-:W-:Y:S01]  /*aa60*/  @!P5 IMAD.IADD R11, R11, 0x1, -R4 ;  /* 0x000000010b0bd824 */ /* 0x000fe200078e0a04 */
[----:B------:R-:W-:Y:S01]  /*aa70*/  ISETP.GE.AND P5, PT, R9, RZ, PT ;  /* 0x000000ff0900720c */ /* 0x000fe20003fa6270 */
[----:B------:R-:W-:Y:S02]  /*aa80*/  IMAD.MOV.U32 R24, RZ, RZ, R12 ;  /* 0x000000ffff187224 */ /* 0x000fe400078e000c */
[----:B------:R-:W-:-:S04]  /*aa90*/  IMAD.HI.U32 R9, R20, R22, RZ ;  /* 0x0000001614097227 */ /* 0x000fc800078e00ff */
[--C-:B------:R-:W-:Y:S02]  /*aaa0*/  @!P1 IMAD.IADD R18, R18, 0x1, -R4.reuse ;  /* 0x0000000112129824 */ /* 0x100fe400078e0a04 */
[--C-:B------:R-:W-:Y:S01]  /*aab0*/  @!P4 IMAD.IADD R13, R13, 0x1, -R4.reuse ;  /* 0x000000010d0dc824 */ /* 0x100fe200078e0a04 */
[----:B------:R-:W-:Y:S01]  /*aac0*/  ISETP.GE.AND P4, PT, R17, RZ, PT ;  /* 0x000000ff1100720c */ /* 0x000fe20003f86270 */
[----:B------:R-:W-:Y:S01]  /*aad0*/  @!P6 IMAD.IADD R0, R0, 0x1, -R4 ;  /* 0x000000010000e824 */ /* 0x000fe200078e0a04 */
[C---:B------:R-:W-:Y:S01]  /*aae0*/  LOP3.LUT R17, R15.reuse, 0x66, RZ, 0xfc, !PT ;  /* 0x000000660f117812 */ /* 0x040fe200078efcff */
[----:B0-----:R-:W-:Y:S01]  /*aaf0*/  IMAD.MOV.U32 R23, RZ, RZ, R11 ;  /* 0x000000ffff177224 */ /* 0x001fe200078e000b */
[----:B------:R-:W-:Y:S01]  /*ab00*/  ISETP.GE.AND P6, PT, R10, RZ, PT ;  /* 0x000000ff0a00720c */ /* 0x000fe20003fc6270 */
[----:B------:R-:W-:Y:S01]  /*ab10*/  @!P2 IMAD.MOV R24, RZ, RZ, -R24 ;  /* 0x000000ffff18a224 */ /* 0x000fe200078e0a18 */
[C---:B------:R-:W-:Y:S01]  /*ab20*/  ISETP.GT.U32.AND P2, PT, R4.reuse, R18, PT ;  /* 0x000000120400720c */ /* 0x040fe20003f44070 */
[----:B------:R-:W-:Y:S01]  /*ab30*/  IMAD.MOV.U32 R11, RZ, RZ, R8 ;  /* 0x000000ffff0b7224 */ /* 0x000fe200078e0008 */
[----:B------:R-:W-:Y:S01]  /*ab40*/  IABS R12, R17 ;  /* 0x00000011000c7213 */ /* 0x000fe20000000000 */
[----:B------:R-:W-:Y:S01]  /*ab50*/  IMAD.MOV R21, RZ, RZ, -R21 ;  /* 0x000000ffff157224 */ /* 0x000fe200078e0a15 */
[----:B------:R-:W-:Y:S01]  /*ab60*/  LOP3.LUT R10, R15, 0x68, RZ, 0xfc, !PT ;  /* 0x000000680f0a7812 */ /* 0x000fe200078efcff */
[----:B------:R-:W-:Y:S01]  /*ab70*/  IMAD.MOV.U32 R8, RZ, RZ, R0 ;  /* 0x000000ffff087224 */ /* 0x000fe200078e0000 */
[----:B------:R-:W-:Y:S01]  /*ab80*/  ISETP.GT.U32.AND P1, PT, R4, R13, PT ;  /* 0x0000000d0400720c */ /* 0x000fe20003f24070 */
[----:B------:R-:W-:Y:S01]  /*ab90*/  IMAD.MOV R9, RZ, RZ, -R9 ;  /* 0x000000ffff097224 */ /* 0x000fe200078e0a09 */
[----:B------:R-:W-:Y:S01]  /*aba0*/  STL [R1+0xf4], R24 ;  /* 0x0000f41801007387 */ /* 0x000fe20000100800 */
[----:B------:R-:W-:-:S02]  /*abb0*/  @!P3 IMAD.MOV R23, RZ, RZ, -R23 ;  /* 0x000000ffff17b224 */ /* 0x000fc400078e0a17 */
[----:B------:R-:W-:Y:S01]  /*abc0*/  @!P0 IMAD.MOV R11, RZ, RZ, -R11 ;  /* 0x000000ffff0b8224 */ /* 0x000fe200078e0a0b */
[----:B------:R-:W-:Y:S01]  /*abd0*/  ISETP.GE.AND P0, PT, R14, RZ, PT ;  /* 0x000000ff0e00720c */ /* 0x000fe20003f06270 */
[C---:B------:R-:W-:Y:S01]  /*abe0*/  IMAD R19, R4.reuse, R21, R19 ;  /* 0x0000001504137224 */ /* 0x040fe200078e0213 */
[----:B------:R-:W-:Y:S01]  /*abf0*/  STL [R1+0xf0], R23 ;  /* 0x0000f01701007387 */ /* 0x000fe20000100800 */
[----:B------:R-:W-:Y:S01]  /*ac00*/  @!P5 IMAD.MOV R8, RZ, RZ, -R8 ;  /* 0x000000ffff08d224 */ /* 0x000fe200078e0a08 */
[----:B------:R-:W-:Y:S01]  /*ac10*/  IABS R21, R10 ;  /* 0x0000000a00157213 */ /* 0x000fe20000000000 */
[C---:B------:R-:W-:Y:S01]  /*ac20*/  IMAD R9, R4.reuse, R9, R22 ;  /* 0x0000000904097224 */ /* 0x040fe200078e0216 */
[----:B------:R0:W-:Y:S01]  /*ac30*/  STL [R1+0xec], R11 ;  /* 0x0000ec0b01007387 */ /* 0x0001e20000100800 */
[----:B------:R-:W-:Y:S01]  /*ac40*/  IMAD.MOV.U32 R0, RZ, RZ, R12 ;  /* 0x000000ffff007224 */ /* 0x000fe200078e000c */
[----:B------:R-:W-:Y:S01]  /*ac50*/  ISETP.GT.U32.AND P5, PT, R4, R19, PT ;  /* 0x000000130400720c */ /* 0x000fe20003fa4070 */
[--C-:B------:R-:W-:Y:S01]  /*ac60*/  @!P2 IMAD.IADD R18, R18, 0x1, -R4.reuse ;  /* 0x000000011212a824 */ /* 0x100fe200078e0a04 */
[----:B------:R1:W-:Y:S01]  /*ac70*/  STL [R1+0xe8], R8 ;  /* 0x0000e80801007387 */ /* 0x0003e20000100800 */
[----:B------:R-:W-:Y:S01]  /*ac80*/  ISETP.GT.U32.AND P3, PT, R4, R9, PT ;  /* 0x000000090400720c */ /* 0x000fe20003f64070 */
[----:B------:R-:W-:Y:S01]  /*ac90*/  @!P1 IMAD.IADD R13, R13, 0x1, -R4 ;  /* 0x000000010d0d9824 */ /* 0x000fe200078e0a04 */
[----:B------:R-:W-:Y:S01]  /*aca0*/  ISETP.GE.AND P2, PT, R10, RZ, PT ;  /* 0x000000ff0a00720c */ /* 0x000fe20003f46270 */
[----:B------:R-:W-:Y:S01]  /*acb0*/  IMAD.MOV.U32 R14, RZ, RZ, R18 ;  /* 0x000000ffff0e7224 */ /* 0x000fe200078e0012 */
[----:B------:R-:W-:Y:S01]  /*acc0*/  LOP3.LUT R12, R15, 0x64, RZ, 0xfc, !PT ;  /* 0x000000640f0c7812 */ /* 0x000fe200078efcff */
[----:B0-----:R-:W-:Y:S01]  /*acd0*/  IMAD.HI.U32 R11, R20, R21, RZ ;  /* 0x00000015140b7227 */ /* 0x001fe200078e00ff */
[----:B------:R-:W-:-:S02]  /*ace0*/  ISETP.GE.AND P1, PT, R16, RZ, PT ;  /* 0x000000ff1000720c */ /* 0x000fc40003f26270 */
[----:B------:R-:W-:Y:S01]  /*acf0*/  LOP3.LUT R24, R15, 0x4e, RZ, 0xfc, !PT ;  /* 0x0000004e0f187812 */ /* 0x000fe200078efcff */
[----:B-1----:R-:W-:-:S04]  /*ad00*/  IMAD.HI.U32 R8, R20, R0, RZ ;  /* 0x0000000014087227 */ /* 0x002fc800078e00ff */
[----:B------:R-:W-:Y:S01]  /*ad10*/  IMAD.MOV R10, RZ, RZ, -R8 ;  /* 0x000000ffff0a7224 */ /* 0x000fe200078e0a08 */
[----:B------:R-:W-:Y:S01]  /*ad20*/  IABS R8, R12 ;  /* 0x0000000c00087213 */ /* 0x000fe20000000000 */
[----:B------:R-:W-:Y:S02]  /*ad30*/  IMAD.MOV R11, RZ, RZ, -R11 ;  /* 0x000000ffff0b7224 */ /* 0x000fe400078e0a0b */
[C---:B------:R-:W-:Y:S01]  /*ad40*/  IMAD R10, R4.reuse, R10, R0 ;  /* 0x0000000a040a7224 */ /* 0x040fe200078e0200 */
[----:B------:R-:W-:Y:S01]  /*ad50*/  LOP3.LUT R0, R15, 0x62, RZ, 0xfc, !PT ;  /* 0x000000620f007812 */ /* 0x000fe200078efcff */
[----:B------:R-:W-:Y:S02]  /*ad60*/  @!P5 IMAD.IADD R19, R19, 0x1, -R4 ;  /* 0x000000011313d824 */ /* 0x000fe400078e0a04 */
[----:B------:R-:W-:Y:S01]  /*ad70*/  @!P4 IMAD.MOV R14, RZ, RZ, -R14 ;  /* 0x000000ffff0ec224 */ /* 0x000fe200078e0a0e */
[C---:B------:R-:W-:Y:S01]  /*ad80*/  ISETP.GT.U32.AND P4, PT, R4.reuse, R10, PT ;  /* 0x0000000a0400720c */ /* 0x040fe20003f84070 */
[C---:B------:R-:W-:Y:S01]  /*ad90*/  IMAD R11, R4.reuse, R11, R21 ;  /* 0x0000000b040b7224 */ /* 0x040fe200078e0215 */
[----:B------:R-:W-:Y:S01]  /*ada0*/  ISETP.GT.U32.AND P5, PT, R4, R19, PT ;  /* 0x000000130400720c */ /* 0x000fe20003fa4070 */
[----:B------:R-:W-:Y:S01]  /*adb0*/  IMAD.MOV.U32 R22, RZ, RZ, R13 ;  /* 0x000000ffff167224 */ /* 0x000fe200078e000d */
[----:B------:R-:W-:Y:S01]  /*adc0*/  IABS R13, R0 ;  /* 0x00000000000d7213 */ /* 0x000fe20000000000 */
[----:B------:R-:W-:-:S02]  /*add0*/  @!P3 IMAD.IADD R9, R9, 0x1, -R4 ;  /* 0x000000010909b824 */ /* 0x000fc400078e0a04 */
[----:B------:R-:W-:Y:S01]  /*ade0*/  @!P6 IMAD.MOV R22, RZ, RZ, -R22 ;  /* 0x000000ffff16e224 */ /* 0x000fe200078e0a16 */
[----:B------:R-:W-:Y:S01]  /*adf0*/  ISETP.GT.U32.AND P6, PT, R4, R11, PT ;  /* 0x0000000b0400720c */ /* 0x000fe20003fc4070 */
[----:B------:R-:W-:Y:S01]  /*ae00*/  IMAD.HI.U32 R16, R20, R8, RZ ;  /* 0x0000000814107227 */ /* 0x000fe200078e00ff */
[----:B------:R-:W-:Y:S02]  /*ae10*/  ISETP.GT.U32.AND P3, PT, R4, R9, PT ;  /* 0x000000090400720c */ /* 0x000fe40003f64070 */
[----:B------:R-:W-:Y:S01]  /*ae20*/  STL [R1+0xe4], R22 ;  /* 0x0000e41601007387 */ /* 0x000fe20000100800 */
[--C-:B------:R-:W-:Y:S02]  /*ae30*/  @!P4 IMAD.IADD R10, R10, 0x1, -R4.reuse ;  /* 0x000000010a0ac824 */ /* 0x100fe400078e0a04 */
[----:B------:R-:W-:Y:S01]  /*ae40*/  @!P5 IMAD.IADD R19, R19, 0x1, -R4 ;  /* 0x000000011313d824 */ /* 0x000fe200078e0a04 */
[----:B------:R-:W-:Y:S01]  /*ae50*/  ISETP.GE.AND P5, PT, R12, RZ, PT ;  /* 0x000000ff0c00720c */ /* 0x000fe20003fa6270 */
[----:B------:R-:W-:Y:S01]  /*ae60*/  IMAD.MOV R16, RZ, RZ, -R16 ;  /* 0x000000ffff107224 */ /* 0x000fe200078e0a10 */
[----:B------:R-:W-:Y:S01]  /*ae70*/  ISETP.GT.U32.AND P4, PT, R4, R10, PT ;  /* 0x0000000a0400720c */ /* 0x000fe20003f84070 */
[----:B------:R-:W-:Y:S01]  /*ae80*/  IMAD.HI.U32 R12, R20, R13, RZ ;  /* 0x0000000d140c7227 */ /* 0x000fe200078e00ff */
[----:B------:R0:W-:Y:S03]  /*ae90*/  STL [R1+0xd8], R14 ;  /* 0x0000d80e01007387 */ /* 0x0001e60000100800 */
[----:B------:R-:W-:-:S02]  /*aea0*/  @!P6 IMAD.IADD R11, R11, 0x1, -R4 ;  /* 0x000000010b0be824 */ /* 0x000fc400078e0a04 */
[----:B------:R-:W-:Y:S01]  /*aeb0*/  @!P3 IMAD.IADD R9, R9, 0x1, -R4 ;  /* 0x000000010909b824 */ /* 0x000fe200078e0a04 */
[----:B------:R-:W-:Y:S01]  /*aec0*/  ISETP.GE.AND P3, PT, R17, RZ, PT ;  /* 0x000000ff1100720c */ /* 0x000fe20003f66270 */
[----:B------:R-:W-:Y:S01]  /*aed0*/  IMAD.MOV.U32 R21, RZ, RZ, R19 ;  /* 0x000000ffff157224 */ /* 0x000fe200078e0013 */
[C---:B------:R-:W-:Y:S01]  /*aee0*/  ISETP.GT.U32.AND P6, PT, R4.reuse, R11, PT ;  /* 0x0000000b0400720c */ /* 0x040fe20003fc4070 */
[----:B------:R-:W-:Y:S01]  /*aef0*/  IMAD R8, R4, R16, R8 ;  /* 0x0000001004087224 */ /* 0x000fe200078e0208 */
[C---:B0-----:R-:W-:Y:S01]  /*af00*/  LOP3.LUT R14, R15.reuse, 0x60, RZ, 0xfc, !PT ;  /* 0x000000600f0e7812 */ /* 0x041fe200078efcff */
[----:B------:R-:W-:Y:S01]  /*af10*/  IMAD.MOV.U32 R22, RZ, RZ, R9 ;  /* 0x000000ffff167224 */ /* 0x000fe200078e0009 */
[----:B------:R-:W-:Y:S01]  /*af20*/  LOP3.LUT R17, R15, 0x5e, RZ, 0xfc, !PT ;  /* 0x0000005e0f117812 */ /* 0x000fe200078efcff */
[----:B------:R-:W-:Y:S01]  /*af30*/  IMAD.MOV R12, RZ, RZ, -R12 ;  /* 0x000000ffff0c7224 */ /* 0x000fe200078e0a0c */
[----:B------:R-:W-:Y:S01]  /*af40*/  IABS R18, R14 ;  /* 0x0000000e00127213 */ /* 0x000fe20000000000 */
[----:B------:R-:W-:Y:S01]  /*af50*/  @!P1 IMAD.MOV R21, RZ, RZ, -R21 ;  /* 0x000000ffff159224 */ /* 0x000fe200078e0a15 */
[----:B------:R-:W-:Y:S01]  /*af60*/  ISETP.GE.AND P1, PT, R0, RZ, PT ;  /* 0x000000ff0000720c */ /* 0x000fe20003f26270 */
[----:B------:R-:W-:Y:S01]  /*af70*/  @!P0 IMAD.MOV R22, RZ, RZ, -R22 ;  /* 0x000000ffff168224 */ /* 0x000fe200078e0a16 */
[C---:B------:R-:W-:Y:S01]  /*af80*/  ISETP.GT.U32.AND P0, PT, R4.reuse, R8, PT ;  /* 0x000000080400720c */ /* 0x040fe20003f04070 */
[----:B------:R-:W-:-:S02]  /*af90*/  IMAD R0, R4, R12, R13 ;  /* 0x0000000c04007224 */ /* 0x000fc400078e020d */
[--C-:B------:R-:W-:Y:S01]  /*afa0*/  @!P4 IMAD.IADD R10, R10, 0x1, -R4.reuse ;  /* 0x000000010a0ac824 */ /* 0x100fe200078e0a04 */
[----:B------:R-:W-:Y:S01]  /*afb0*/  STL [R1+0xc4], R22 ;  /* 0x0000c41601007387 */ /* 0x000fe20000100800 */
[----:B------:R-:W-:Y:S01]  /*afc0*/  @!P6 IMAD.IADD R11, R11, 0x1, -R4 ;  /* 0x000000010b0be824 */ /* 0x000fe200078e0a04 */
[----:B------:R-:W-:Y:S01]  /*afd0*/  ISETP.GT.U32.AND P4, PT, R4, R0, PT ;  /* 0x000000000400720c */ /* 0x000fe20003f84070 */
[----:B------:R-:W-:Y:S01]  /*afe0*/  @!P3 IMAD.MOV R10, RZ, RZ, -R10 ;  /* 0x000000ffff0ab224 */ /* 0x000fe200078e0a0a */
[----:B------:R-:W-:Y:S01]  /*aff0*/  STL [R1+0xcc], R21 ;  /* 0x0000cc1501007387 */ /* 0x000fe20000100800 */
[----:B------:R-:W-:Y:S01]  /*b000*/  IMAD.MOV.U32 R16, RZ, RZ, R11 ;  /* 0x000000ffff107224 */ /* 0x000fe200078e000b */
[----:B------:R-:W-:Y:S01]  /*b010*/  ISETP.GE.AND P6, PT, R14, RZ, PT ;  /* 0x000000ff0e00720c */ /* 0x000fe20003fc6270 */
[----:B------:R-:W-:-:S04]  /*b020*/  IMAD.HI.U32 R9, R20, R18, RZ ;  /* 0x0000001214097227 */ /* 0x000fc800078e00ff */
[----:B------:R-:W-:Y:S02]  /*b030*/  @!P0 IMAD.IADD R8, R8, 0x1, -R4 ;  /* 0x0000000108088824 */ /* 0x000fe400078e0a04 */
[----:B------:R-:W-:Y:S01]  /*b040*/  @!P2 IMAD.MOV R16, RZ, RZ, -R16 ;  /* 0x000000ffff10a224 */ /* 0x000fe200078e0a10 */
[----:B------:R-:W-:Y:S01]  /*b050*/  ISETP.GE.AND P2, PT, R17, RZ, PT ;  /* 0x000000ff1100720c */ /* 0x000fe20003f46270 */
[----:B------:R-:W-:Y:S01]  /*b060*/  @!P4 IMAD.IADD R0, R0, 0x1, -R4 ;  /* 0x000000010000c824 */ /* 0x000fe200078e0a04 */
[----:B------:R-:W-:Y:S01]  /*b070*/  IABS R17, R17 ;  /* 0x0000001100117213 */ /* 0x000fe20000000000 */
[----:B------:R-:W-:Y:S01]  /*b080*/  IMAD.MOV R9, RZ, RZ, -R9 ;  /* 0x000000ffff097224 */ /* 0x000fe200078e0a09 */
[C---:B------:R-:W-:Y:S01]  /*b090*/  ISETP.GT.U32.AND P0, PT, R4.reuse, R8, PT ;  /* 0x000000080400720c */ /* 0x040fe20003f04070 */
[----:B------:R0:W-:Y:S01]  /*b0a0*/  STL [R1+0xd0], R16 ;  /* 0x0000d01001007387 */ /* 0x0001e20000100800 */
[C---:B------:R-:W-:Y:S01]  /*b0b0*/  ISETP.GT.U32.AND P4, PT, R4.reuse, R0, PT ;  /* 0x000000000400720c */ /* 0x040fe20003f84070 */
[----:B------:R-:W-:Y:S01]  /*b0c0*/  IMAD R18, R4, R9, R18 ;  /* 0x0000000904127224 */ /* 0x000fe200078e0212 */
[----:B------:R-:W-:Y:S01]  /*b0d0*/  LOP3.LUT R9, R15, 0x5a, RZ, 0xfc, !PT ;  /* 0x0000005a0f097812 */ /* 0x000fe200078efcff */
[----:B------:R1:W-:Y:S03]  /*b0e0*/  STL [R1+0xe0], R10 ;  /* 0x0000e00a01007387 */ /* 0x0003e60000100800 */
[----:B------:R-:W-:-:S02]  /*b0f0*/  IABS R13, R9 ;  /* 0x00000009000d7213 */ /* 0x000fc40000000000 */
[----:B0-----:R-:W-:-:S03]  /*b100*/  LOP3.LUT R16, R15, 0x5c, RZ, 0xfc, !PT ;  /* 0x0000005c0f107812 */ /* 0x001fc600078efcff */
[----:B------:R-:W-:Y:S01]  /*b110*/  @!P0 IMAD.IADD R8, R8, 0x1, -R4 ;  /* 0x0000000108088824 */ /* 0x000fe200078e0a04 */
[----:B------:R-:W-:Y:S01]  /*b120*/  ISETP.GT.U32.AND P0, PT, R4, R18, PT ;  /* 0x000000120400720c */ /* 0x000fe20003f04070 */
[----:B-1----:R-:W-:Y:S01]  /*b130*/  IMAD.HI.U32 R10, R20, R17, RZ ;  /* 0x00000011140a7227 */ /* 0x002fe200078e00ff */
[----:B------:R-:W-:Y:S02]  /*b140*/  ISETP.GE.AND P3, PT, R16, RZ, PT ;  /* 0x000000ff1000720c */ /* 0x000fe40003f66270 */
[----:B------:R-:W-:Y:S01]  /*b150*/  IABS R16, R16 ;  /* 0x0000001000107213 */ /* 0x000fe20000000000 */
[----:B------:R-:W-:Y:S02]  /*b160*/  IMAD.MOV R10, RZ, RZ, -R10 ;  /* 0x000000ffff0a7224 */ /* 0x000fe400078e0a0a */
[----:B------:R-:W-:Y:S02]  /*b170*/  @!P4 IMAD.IADD R0, R0, 0x1, -R4 ;  /* 0x000000010000c824 */ /* 0x000fe400078e0a04 */
[----:B------:R-:W-:-:S02]  /*b180*/  IMAD R17, R4, R10, R17 ;  /* 0x0000000a04117224 */ /* 0x000fc400078e0211 */
[----:B------:R-:W-:Y:S02]  /*b190*/  IMAD.MOV.U32 R12, RZ, RZ, R8 ;  /* 0x000000ffff0c7224 */ /* 0x000fe400078e0008 */
[----:B------:R-:W-:Y:S01]  /*b1a0*/  IMAD.HI.U32 R8, R20, R16, RZ ;  /* 0x0000001014087227 */ /* 0x000fe200078e00ff */
[----:B------:R-:W-:-:S03]  /*b1b0*/  ISETP.GT.U32.AND P4, PT, R4, R17, PT ;  /* 0x000000110400720c */ /* 0x000fc60003f84070 */
[----:B------:R-:W-:-:S04]  /*b1c0*/  IMAD.HI.U32 R11, R20, R13, RZ ;  /* 0x0000000d140b7227 */ /* 0x000fc800078e00ff */
[----:B------:R-:W-:Y:S01]  /*b1d0*/  @!P5 IMAD.MOV R12, RZ, RZ, -R12 ;  /* 0x000000ffff0cd224 */ /* 0x000fe200078e0a0c */
[----:B------:R-:W-:Y:S01]  /*b1e0*/  ISETP.GE.AND P5, PT, R9, RZ, PT ;  /* 0x000000ff0900720c */ /* 0x000fe20003fa6270 */
[----:B------:R-:W-:Y:S02]  /*b1f0*/  IMAD.MOV R8, RZ, RZ, -R8 ;  /* 0x000000ffff087224 */ /* 0x000fe400078e0a08 */
[----:B------:R-:W-:Y:S01]  /*b200*/  IMAD.MOV R9, RZ, RZ, -R11 ;  /* 0x000000ffff097224 */ /* 0x000fe200078e0a0b */
[C---:B------:R-:W-:Y:S01]  /*b210*/  LOP3.LUT R11, R15.reuse, 0x58, RZ, 0xfc, !PT ;  /* 0x000000580f0b7812 */ /* 0x040fe200078efcff */
[----:B------:R-:W-:Y:S01]  /*b220*/  @!P0 IMAD.IADD R18, R18, 0x1, -R4 ;  /* 0x0000000112128824 */ /* 0x000fe200078e0a04 */
[----:B------:R0:W-:Y:S01]  /*b230*/  STL [R1+0xdc], R12 ;  /* 0x0000dc0c01007387 */ /* 0x0001e20000100800 */
[C---:B------:R-:W-:Y:S01]  /*b240*/  IMAD R16, R4.reuse, R8, R16 ;  /* 0x0000000804107224 */ /* 0x040fe200078e0210 */
[----:B------:R-:W-:Y:S01]  /*b250*/  LOP3.LUT R8, R15, 0x56, RZ, 0xfc, !PT ;  /* 0x000000560f087812 */ /* 0x000fe200078efcff */
[----:B------:R-:W-:Y:S01]  /*b260*/  IMAD.MOV.U32 R10, RZ, RZ, R0 ;  /* 0x000000ffff0a7224 */ /* 0x000fe200078e0000 */
[C---:B------:R-:W-:Y:S01]  /*b270*/  ISETP.GT.U32.AND P0, PT, R4.reuse, R18, PT ;  /* 0x000000120400720c */ /* 0x040fe20003f04070 */
[----:B------:R-:W-:Y:S01]  /*b280*/  @!P4 IMAD.IADD R17, R17, 0x1, -R4 ;  /* 0x000000011111c824 */ /* 0x000fe200078e0a04 */
[----:B------:R-:W-:Y:S01]  /*b290*/  IABS R19, R8 ;  /* 0x0000000800137213 */ /* 0x000fe20000000000 */
[----:B------:R-:W-:Y:S01]  /*b2a0*/  @!P1 IMAD.MOV R10, RZ, RZ, -R10 ;  /* 0x000000ffff0a9224 */ /* 0x000fe200078e0a0a */
[C---:B------:R-:W-:Y:S01]  /*b2b0*/  ISETP.GT.U32.AND P1, PT, R4.reuse, R16, PT ;  /* 0x000000100400720c */ /* 0x040fe20003f24070 */
[----:B------:R-:W-:Y:S01]  /*b2c0*/  IMAD R13, R4, R9, R13 ;  /* 0x00000009040d7224 */ /* 0x000fe200078e020d */
[----:B0-----:R-:W-:Y:S01]  /*b2d0*/  IABS R12, R11 ;  /* 0x0000000b000c7213 */ /* 0x001fe20000000000 */
[----:B------:R-:W-:Y:S01]  /*b2e0*/  IMAD.HI.U32 R21, R20, R19, RZ ;  /* 0x0000001314157227 */ /* 0x000fe200078e00ff */
[----:B------:R-:W-:Y:S01]  /*b2f0*/  ISETP.GT.U32.AND P4, PT, R4, R17, PT ;  /* 0x000000110400720c */ /* 0x000fe20003f84070 */
[----:B------:R0:W-:Y:S01]  /*b300*/  STL [R1+0xd4], R10 ;  /* 0x0000d40a01007387 */ /* 0x0001e20000100800 */
[C---:B------:R-:W-:Y:S01]  /*b310*/  LOP3.LUT R9, R15.reuse, 0x54, RZ, 0xfc, !PT ;  /* 0x000000540f097812 */ /* 0x040fe200078efcff */
[----:B------:R-:W-:Y:S01]  /*b320*/  IMAD.HI.U32 R14, R20, R12, RZ ;  /* 0x0000000c140e7227 */ /* 0x000fe200078e00ff */
[----:B------:R-:W-:-:S03]  /*b330*/  LOP3.LUT R0, R15, 0x52, RZ, 0xfc, !PT ;  /* 0x000000520f007812 */ /* 0x000fc600078efcff */
[----:B------:R-:W-:Y:S02]  /*b340*/  IMAD.MOV R14, RZ, RZ, -R14 ;  /* 0x000000ffff0e7224 */ /* 0x000fe400078e0a0e */
[----:B------:R-:W-:Y:S01]  /*b350*/  @!P0 IMAD.IADD R18, R18, 0x1, -R4 ;  /* 0x0000000112128824 */ /* 0x000fe200078e0a04 */
[C---:B------:R-:W-:Y:S01]  /*b360*/  ISETP.GT.U32.AND P0, PT, R4.reuse, R13, PT ;  /* 0x0000000d0400720c */ /* 0x040fe20003f04070 */
[----:B------:R-:W-:Y:S01]  /*b370*/  IMAD R12, R4, R14, R12 ;  /* 0x0000000e040c7224 */ /* 0x000fe200078e020c */
[----:B0-----:R-:W-:Y:S01]  /*b380*/  IABS R10, R9 ;  /* 0x00000009000a7213 */ /* 0x001fe20000000000 */
[--C-:B------:R-:W-:Y:S01]  /*b390*/  @!P1 IMAD.IADD R16, R16, 0x1, -R4.reuse ;  /* 0x0000000110109824 */ /* 0x100fe200078e0a04 */
[----:B------:R-:W-:Y:S01]  /*b3a0*/  IABS R14, R0 ;  /* 0x00000000000e7213 */ /* 0x000fe20000000000 */
[----:B------:R-:W-:Y:S01]  /*b3b0*/  @!P4 IMAD.IADD R17, R17, 0x1, -R4 ;  /* 0x000000011111c824 */ /* 0x000fe200078e0a04 */
[C---:B------:R-:W-:Y:S01]  /*b3c0*/  ISETP.GT.U32.AND P4, PT, R4.reuse, R12, PT ;  /* 0x0000000c0400720c */ /* 0x040fe20003f84070 */
[----:B------:R-:W-:Y:S01]  /*b3d0*/  IMAD.MOV.U32 R22, RZ, RZ, R18 ;  /* 0x000000ffff167224 */ /* 0x000fe200078e0012 */
[----:B------:R-:W-:Y:S01]  /*b3e0*/  ISETP.GT.U32.AND P1, PT, R4, R16, PT ;  /* 0x000000100400720c */ /* 0x000fe20003f24070 */
[----:B------:R-:W-:-:S02]  /*b3f0*/  IMAD.MOV R21, RZ, RZ, -R21 ;  /* 0x000000ffff157224 */ /* 0x000fc400078e0a15 */
[----:B------:R-:W-:Y:S01]  /*b400*/  @!P6 IMAD.MOV R22, RZ, RZ, -R22 ;  /* 0x000000ffff16e224 */ /* 0x000fe200078e0a16 */
[----:B------:R-:W-:Y:S01]  /*b410*/  ISETP.GE.AND P6, PT, R11, RZ, PT ;  /* 0x000000ff0b00720c */ /* 0x000fe20003fc6270 */
[--C-:B------:R-:W-:Y:S02]  /*b420*/  @!P0 IMAD.IADD R13, R13, 0x1, -R4.reuse ;  /* 0x000000010d0d8824 */ /* 0x100fe400078e0a04 */
[----:B------:R-:W-:Y:S01]  /*b430*/  IMAD.HI.U32 R18, R20, R10, RZ ;  /* 0x0000000a14127227 */ /* 0x000fe200078e00ff */
[----:B------:R0:W-:Y:S02]  /*b440*/  STL [R1+0xc8], R22 ;  /* 0x0000c81601007387 */ /* 0x0001e40000100800 */
[----:B------:R-:W-:Y:S01]  /*b450*/  ISETP.GT.U32.AND P0, PT, R4, R13, PT ;  /* 0x0000000d0400720c */ /* 0x000fe20003f04070 */
[--C-:B------:R-:W-:Y:S01]  /*b460*/  @!P4 IMAD.IADD R12, R12, 0x1, -R4.reuse ;  /* 0x000000010c0cc824 */ /* 0x100fe200078e0a04 */
[----:B------:R-:W-:Y:S01]  /*b470*/  ISETP.GE.AND P4, PT, R8, RZ, PT ;  /* 0x000000ff0800720c */ /* 0x000fe20003f86270 */
[----:B------:R-:W-:Y:S01]  /*b480*/  IMAD R11, R4, R21, R19 ;  /* 0x00000015040b7224 */ /* 0x000fe200078e0213 */
[----:B------:R-:W-:Y:S01]  /*b490*/  LOP3.LUT R8, R15, 0x50, RZ, 0xfc, !PT ;  /* 0x000000500f087812 */ /* 0x000fe200078efcff */
[----:B------:R-:W-:-:S02]  /*b4a0*/  @!P1 IMAD.IADD R16, R16, 0x1, -R4 ;  /* 0x0000000110109824 */ /* 0x000fc400078e0a04 */
[----:B------:R-:W-:Y:S01]  /*b4b0*/  IMAD.MOV R18, RZ, RZ, -R18 ;  /* 0x000000ffff127224 */ /* 0x000fe200078e0a12 */
[----:B------:R-:W-:Y:S01]  /*b4c0*/  ISETP.GT.U32.AND P1, PT, R4, R11, PT ;  /* 0x0000000b0400720c */ /* 0x000fe20003f24070 */
[----:B0-----:R-:W-:Y:S02]  /*b4d0*/  IMAD.MOV.U32 R22, RZ, RZ, R17 ;  /* 0x000000ffff167224 */ /* 0x001fe400078e0011 */
[----:B------:R-:W-:-:S04]  /*b4e0*/  IMAD.HI.U32 R17, R20, R14, RZ ;  /* 0x0000000e14117227 */ /* 0x000fc800078e00ff */
[----:B------:R-:W-:Y:S01]  /*b4f0*/  @!P2 IMAD.MOV R22, RZ, RZ, -R22 ;  /* 0x000000ffff16a224 */ /* 0x000fe200078e0a16 */
[C---:B------:R-:W-:Y:S01]  /*b500*/  ISETP.GT.U32.AND P2, PT, R4.reuse, R12, PT ;  /* 0x0000000c0400720c */ /* 0x040fe20003f44070 */
[----:B------:R-:W-:Y:S01]  /*b510*/  IMAD.MOV.U32 R19, RZ, RZ, R16 ;  /* 0x000000ffff137224 */ /* 0x000fe200078e0010 */
[----:B------:R-:W-:Y:S01]  /*b520*/  IABS R16, R8 ;  /* 0x0000000800107213 */ /* 0x000fe20000000000 */
[C---:B------:R-:W-:Y:S01]  /*b530*/  IMAD R10, R4.reuse, R18, R10 ;  /* 0x00000012040a7224 */ /* 0x040fe200078e020a */
[----:B------:R-:W-:Y:S01]  /*b540*/  STL [R1+0xb8], R22 ;  /* 0x0000b81601007387 */ /* 0x000fe20000100800 */
[----:B------:R-:W-:Y:S02]  /*b550*/  IMAD.MOV R17, RZ, RZ, -R17 ;  /* 0x000000ffff117224 */ /* 0x000fe400078e0a11 */
[----:B------:R-:W-:Y:S01]  /*b560*/  @!P3 IMAD.MOV R19, RZ, RZ, -R19 ;  /* 0x000000ffff13b224 */ /* 0x000fe200078e0a13 */
[----:B------:R-:W-:Y:S01]  /*b570*/  ISETP.GE.AND P3, PT, R9, RZ, PT ;  /* 0x000000ff0900720c */ /* 0x000fe20003f66270 */
[----:B------:R-:W-:Y:S01]  /*b580*/  @!P0 IMAD.IADD R13, R13, 0x1, -R4 ;  /* 0x000000010d0d8824 */ /* 0x000fe200078e0a04 */
[C---:B------:R-:W-:Y:S01]  /*b590*/  ISETP.GT.U32.AND P0, PT, R4.reuse, R10, PT ;  /* 0x0000000a0400720c */ /* 0x040fe20003f04070 */
[----:B------:R-:W-:Y:S01]  /*b5a0*/  IMAD R9, R4, R17, R14 ;  /* 0x0000001104097224 */ /* 0x000fe200078e020e */
[----:B------:R0:W-:Y:S01]  /*b5b0*/  STL [R1+0xbc], R19 ;  /* 0x0000bc1301007387 */ /* 0x0001e20000100800 */
[----:B------:R-:W-:-:S02]  /*b5c0*/  @!P2 IMAD.IADD R12, R12, 0x1, -R4 ;  /* 0x000000010c0ca824 */ /* 0x000fc400078e0a04 */
[----:B------:R-:W-:Y:S01]  /*b5d0*/  @!P1 IMAD.IADD R11, R11, 0x1, -R4 ;  /* 0x000000010b0b9824 */ /* 0x000fe200078e0a04 */
[C---:B------:R-:W-:Y:S01]  /*b5e0*/  ISETP.GT.U32.AND P2, PT, R4.reuse, R9, PT ;  /* 0x000000090400720c */ /* 0x040fe20003f44070 */
[----:B------:R-:W-:Y:S02]  /*b5f0*/  IMAD.MOV.U32 R18, RZ, RZ, R13 ;  /* 0x000000ffff127224 */ /* 0x000fe400078e000d */
[----:B------:R-:W-:Y:S01]  /*b600*/  IMAD.MOV.U32 R14, RZ, RZ, R16 ;  /* 0x000000ffff0e7224 */ /* 0x000fe200078e0010 */
[----:B------:R-:W-:Y:S01]  /*b610*/  ISETP.GT.U32.AND P1, PT, R4, R11, PT ;  /* 0x0000000b0400720c */ /* 0x000fe20003f24070 */
[----:B------:R-:W-:Y:S01]  /*b620*/  @!P5 IMAD.MOV R18, RZ, RZ, -R18 ;  /* 0x000000ffff12d224 */ /* 0x000fe200078e0a12 */
[----:B------:R-:W-:Y:S01]  /*b630*/  ISETP.GE.AND P5, PT, R0, RZ, PT ;  /* 0x000000ff0000720c */ /* 0x000fe20003fa6270 */
[----:B------:R-:W-:Y:S01]  /*b640*/  @!P0 IMAD.IADD R10, R10, 0x1, -R4 ;  /* 0x000000010a0a8824 */ /* 0x000fe200078e0a04 */
[----:B------:R-:W-:Y:S01]  /*b650*/  IABS R0, R24 ;  /* 0x0000001800007213 */ /* 0x000fe20000000000 */
[----:B------:R-:W-:Y:S01]  /*b660*/  IMAD.HI.U32 R13, R20, R14, RZ ;  /* 0x0000000e140d7227 */ /* 0x000fe200078e00ff */
[----:B------:R1:W-:Y:S01]  /*b670*/  STL [R1+0xc0], R18 ;  /* 0x0000c01201007387 */ /* 0x0003e20000100800 */
[----:B------:R-:W-:-:S02]  /*b680*/  LOP3.LUT R16, R15, 0x48, RZ, 0xfc, !PT ;  /* 0x000000480f107812 */ /* 0x000fc400078efcff */
[----:B------:R-:W-:Y:S01]  /*b690*/  @!P2 IMAD.IADD R9, R9, 0x1, -R4 ;  /* 0x000000010909a824 */ /* 0x000fe200078e0a04 */
[----:B------:R-:W-:Y:S01]  /*b6a0*/  ISETP.GT.U32.AND P0, PT, R4, R10, PT ;  /* 0x0000000a0400720c */ /* 0x000fe20003f04070 */
[----:B------:R-:W-:Y:S01]  /*b6b0*/  IMAD.MOV R13, RZ, RZ, -R13 ;  /* 0x000000ffff0d7224 */ /* 0x000fe200078e0a0d */
[----:B------:R-:W-:Y:S01]  /*b6c0*/  IABS R21, R16 ;  /* 0x0000001000157213 */ /* 0x000fe20000000000 */
[----:B0-----:R-:W-:Y:S01]  /*b6d0*/  IMAD.HI.U32 R19, R20, R0, RZ ;  /* 0x0000000014137227 */ /* 0x001fe200078e00ff */
[----:B------:R-:W-:-:S03]  /*b6e0*/  ISETP.GT.U32.AND P2, PT, R4, R9, PT ;  /* 0x000000090400720c */ /* 0x000fc60003f44070 */
[----:B------:R-:W-:Y:S01]  /*b6f0*/  @!P1 IMAD.IADD R11, R11, 0x1, -R4 ;  /* 0x000000010b0b9824 */ /* 0x000fe200078e0a04 */
[----:B------:R-:W-:Y:S01]  /*b700*/  ISETP.GE.AND P1, PT, R8, RZ, PT ;  /* 0x000000ff0800720c */ /* 0x000fe20003f26270 */
[----:B------:R-:W-:Y:S01]  /*b710*/  IMAD R8, R4, R13, R14 ;  /* 0x0000000d04087224 */ /* 0x000fe200078e020e */
[C---:B------:R-:W-:Y:S01]  /*b720*/  LOP3.LUT R14, R15.reuse, 0x4a, RZ, 0xfc, !PT ;  /* 0x0000004a0f0e7812 */ /* 0x040fe200078efcff */
[----:B------:R-:W-:Y:S01]  /*b730*/  IMAD.MOV R19, RZ, RZ, -R19 ;  /* 0x000000ffff137224 */ /* 0x000fe200078e0a13 */
[----:B------:R-:W-:Y:S01]  /*b740*/  LOP3.LUT R13, R15, 0x4c, RZ, 0xfc, !PT ;  /* 0x0000004c0f0d7812 */ /* 0x000fe200078efcff */
[----:B------:R-:W-:Y:S01]  /*b750*/  @!P0 IMAD.IADD R10, R10, 0x1, -R4 ;  /* 0x000000010a0a8824 */ /* 0x000fe200078e0a04 */
[C---:B------:R-:W-:Y:S01]  /*b760*/  ISETP.GT.U32.AND P0, PT, R4.reuse, R8, PT ;  /* 0x000000080400720c */ /* 0x040fe20003f04070 */
[----:B------:R-:W-:Y:S01]  /*b770*/  IMAD R0, R4, R19, R0 ;  /* 0x0000001304007224 */ /* 0x000fe200078e0200 */
[----:B-1----:R-:W-:Y:S01]  /*b780*/  IABS R18, R14 ;  /* 0x0000000e00127213 */ /* 0x002fe20000000000 */
[----:B------:R-:W-:Y:S01]  /*b790*/  @!P2 IMAD.IADD R9, R9, 0x1, -R4 ;  /* 0x000000010909a824 */ /* 0x000fe200078e0a04 */
[----:B------:R-:W-:Y:S01]  /*b7a0*/  IABS R17, R13 ;  /* 0x0000000d00117213 */ /* 0x000fe20000000000 */
[----:B------:R-:W-:Y:S01]  /*b7b0*/  IMAD.HI.U32 R25, R20, R21, RZ ;  /* 0x0000001514197227 */ /* 0x000fe200078e00ff */
[----:B------:R-:W-:-:S02]  /*b7c0*/  ISETP.GT.U32.AND P2, PT, R4, R0, PT ;  /* 0x000000000400720c */ /* 0x000fc40003f44070 */
[----:B------:R-:W-:Y:S01]  /*b7d0*/  LOP3.LUT R19, R15, 0x46, RZ, 0xfc, !PT ;  /* 0x000000460f137812 */ /* 0x000fe200078efcff */
[----:B------:R-:W-:-:S04]  /*b7e0*/  IMAD.HI.U32 R23, R20, R18, RZ ;  /* 0x0000001214177227 */ /* 0x000fc800078e00ff */
[----:B------:R-:W-:Y:S01]  /*b7f0*/  @!P0 IMAD.IADD R8, R8, 0x1, -R4 ;  /* 0x0000000108088824 */ /* 0x000fe200078e0a04 */
[----:B------:R-:W-:Y:S01]  /*b800*/  ISETP.GE.AND P0, PT, R24, RZ, PT ;  /* 0x000000ff1800720c */ /* 0x000fe20003f06270 */
[----:B------:R-:W-:Y:S01]  /*b810*/  IMAD.MOV R23, RZ, RZ, -R23 ;  /* 0x000000ffff177224 */ /* 0x000fe200078e0a17 */
[----:B------:R-:W-:Y:S01]  /*b820*/  IABS R24, R19 ;  /* 0x0000001300187213 */ /* 0x000fe20000000000 */
[----:B------:R-:W-:-:S04]  /*b830*/  IMAD.HI.U32 R22, R20, R17, RZ ;  /* 0x0000001114167227 */ /* 0x000fc800078e00ff */
[----:B------:R-:W-:Y:S01]  /*b840*/  @!P2 IMAD.IADD R0, R0, 0x1, -R4 ;  /* 0x000000010000a824 */ /* 0x000fe200078e0a04 */
[C---:B------:R-:W-:Y:S01]  /*b850*/  ISETP.GT.U32.AND P2, PT, R4.reuse, R8, PT ;  /* 0x000000080400720c */ /* 0x040fe20003f44070 */
[C---:B------:R-:W-:Y:S02]  /*b860*/  IMAD R18, R4.reuse, R23, R18 ;  /* 0x0000001704127224 */ /* 0x040fe400078e0212 */
[----:B------:R-:W-:Y:S02]  /*b870*/  IMAD.MOV R25, RZ, RZ, -R25 ;  /* 0x000000ffff197224 */ /* 0x000fe400078e0a19 */
[----:B------:R-:W-:Y:S02]  /*b880*/  IMAD.MOV R22, RZ, RZ, -R22 ;  /* 0x000000ffff167224 */ /* 0x000fe400078e0a16 */
[C---:B------:R-:W-:Y:S01]  /*b890*/  IMAD R21, R4.reuse, R25, R21 ;  /* 0x0000001904157224 */ /* 0x040fe200078e0215 */
[----:B------:R-:W-:Y:S01]  /*b8a0*/  IABS R25, R15 ;  /* 0x0000000f00197213 */ /* 0x000fe20000000000 */
[----:B------:R-:W-:Y:S01]  /*b8b0*/  @!P5 IMAD.MOV R9, RZ, RZ, -R9 ;  /* 0x000000ffff09d224 */ /* 0x000fe200078e0a09 */
[----:B------:R-:W-:Y:S01]  /*b8c0*/  ISETP.GT.U32.AND P5, PT, R4, R18, PT ;  /* 0x000000120400720c */ /* 0x000fe20003fa4070 */
[----:B------:R-:W-:-:S02]  /*b8d0*/  IMAD.MOV.U32 R26, RZ, RZ, R11 ;  /* 0x000000ffff1a7224 */ /* 0x000fc400078e000b */
[C---:B------:R-:W-:Y:S02]  /*b8e0*/  IMAD R17, R4.reuse, R22, R17 ;  /* 0x0000001604117224 */ /* 0x040fe400078e0211 */
[----:B------:R-:W-:Y:S01]  /*b8f0*/  @!P6 IMAD.MOV R12, RZ, RZ, -R12 ;  /* 0x000000ffff0ce224 */ /* 0x000fe200078e0a0c */
[----:B------:R-:W-:Y:S01]  /*b900*/  ISETP.GT.U32.AND P6, PT, R4, R0, PT ;  /* 0x000000000400720c */ /* 0x000fe20003fc4070 */
[----:B------:R-:W-:Y:S01]  /*b910*/  @!P2 IMAD.IADD R8, R8, 0x1, -R4 ;  /* 0x000000010808a824 */ /* 0x000fe200078e0a04 */
[C---:B------:R-:W-:Y:S01]  /*b920*/  ISETP.GT.U32.AND P2, PT, R4.reuse, R21, PT ;  /* 0x000000150400720c */ /* 0x040fe20003f44070 */
[----:B------:R-:W-:Y:S01]  /*b930*/  @!P4 IMAD.MOV R26, RZ, RZ, -R26 ;  /* 0x000000ffff1ac224 */ /* 0x000fe200078e0a1a */
[----:B------:R-:W-:Y:S01]  /*b940*/  ISETP.GT.U32.AND P4, PT, R4, R17, PT ;  /* 0x000000110400720c */ /* 0x000fe20003f84070 */
[----:B------:R-:W-:Y:S01]  /*b950*/  @!P3 IMAD.MOV R10, RZ, RZ, -R10 ;  /* 0x000000ffff0ab224 */ /* 0x000fe200078e0a0a */
[----:B------:R-:W-:Y:S01]  /*b960*/  STL [R1+0xb4], R12 ;  /* 0x0000b40c01007387 */ /* 0x000fe20000100800 */
[----:B------:R-:W-:Y:S01]  /*b970*/  @!P5 IMAD.IADD R18, R18, 0x1, -R4 ;  /* 0x000000011212d824 */ /* 0x000fe200078e0a04 */
[----:B------:R-:W-:Y:S01]  /*b980*/  ISETP.GE.AND P3, PT, R13, RZ, PT ;  /* 0x000000ff0d00720c */ /* 0x000fe20003f66270 */
[----:B------:R-:W-:Y:S01]  /*b990*/  IMAD.MOV.U32 R13, RZ, RZ, R8 ;  /* 0x000000ffff0d7224 */ /* 0x000fe200078e0008 */
[----:B------:R-:W-:Y:S01]  /*b9a0*/  STL [R1+0xb0], R26 ;  /* 0x0000b01a01007387 */ /* 0x000fe20000100800 */
[----:B------:R-:W-:-:S02]  /*b9b0*/  LOP3.LUT R8, R15, 0x40, RZ, 0xfc, !PT ;  /* 0x000000400f087812 */ /* 0x000fc400078efcff */
[--C-:B------:R-:W-:Y:S01]  /*b9c0*/  @!P6 IMAD.IADD R0, R0, 0x1, -R4.reuse ;  /* 0x000000010000e824 */ /* 0x100fe200078e0a04 */
[----:B------:R0:W-:Y:S01]  /*b9d0*/  STL [R1+0xac], R10 ;  /* 0x0000ac0a01007387 */ /* 0x0001e20000100800 */
[--C-:B------:R-:W-:Y:S01]  /*b9e0*/  @!P2 IMAD.IADD R21, R21, 0x1, -R4.reuse ;  /* 0x000000011515a824 */ /* 0x100fe200078e0a04 */
[----:B------:R-:W-:Y:S01]  /*b9f0*/  ISETP.GT.U32.AND P2, PT, R4, R18, PT ;  /* 0x000000120400720c */ /* 0x000fe20003f44070 */
[----:B------:R-:W-:Y:S01]  /*ba00*/  @!P4 IMAD.IADD R17, R17, 0x1, -R4 ;  /* 0x000000011111c824 */ /* 0x000fe200078e0a04 */
[----:B------:R1:W-:Y:S01]  /*ba10*/  STL [R1+0xa8], R9 ;  /* 0x0000a80901007387 */ /* 0x0003e20000100800 */
[----:B------:R-:W-:Y:S01]  /*ba20*/  @!P1 IMAD.MOV R13, RZ, RZ, -R13 ;  /* 0x000000ffff0d9224 */ /* 0x000fe200078e0a0d */
[----:B------:R-:W-:Y:S01]  /*ba30*/  ISETP.GE.AND P4, PT, R16, RZ, PT ;  /* 0x000000ff1000720c */ /* 0x000fe20003f86270 */
[----:B------:R-:W-:Y:S01]  /*ba40*/  @!P0 IMAD.MOV R0, RZ, RZ, -R0 ;  /* 0x000000ffff008224 */ /* 0x000fe200078e0a00 */
[----:B------:R-:W-:Y:S01]  /*ba50*/  ISETP.GT.U32.AND P1, PT, R4, R21, PT ;  /* 0x000000150400720c */ /* 0x000fe20003f24070 */
[----:B0-----:R-:W-:Y:S01]  /*ba60*/  IMAD.HI.U32 R10, R20, R24, RZ ;  /* 0x00000018140a7227 */ /* 0x001fe200078e00ff */
[----:B------:R-:W-:Y:S01]  /*ba70*/  ISETP.GT.U32.AND P5, PT, R4, R17, PT ;  /* 0x000000110400720c */ /* 0x000fe20003fa4070 */
[----:B------:R0:W-:Y:S01]  /*ba80*/  STL [R1+0xa4], R13 ;  /* 0x0000a40d01007387 */ /* 0x0001e20000100800 */
[----:B------:R-:W-:Y:S01]  /*ba90*/  ISETP.GE.AND P6, PT, R14, RZ, PT ;  /* 0x000000ff0e00720c */ /* 0x000fe20003fc6270 */
[----:B------:R-:W-:Y:S01]  /*baa0*/  IMAD.MOV R10, RZ, RZ, -R10 ;  /* 0x000000ffff0a7224 */ /* 0x000fe200078e0a0a */
[----:B-1----:R-:W-:Y:S01]  /*bab0*/  LOP3.LUT R9, R15, 0x44, RZ, 0xfc, !PT ;  /* 0x000000440f097812 */ /* 0x002fe200078efcff */
[----:B------:R1:W-:Y:S01]  /*bac0*/  STL [R1+0xa0], R0 ;  /* 0x0000a00001007387 */ /* 0x0003e20000100800 */
[----:B------:R-:W-:-:S02]  /*bad0*/  @!P2 IMAD.IADD R18, R18, 0x1, -R4 ;  /* 0x000000011212a824 */ /* 0x000fc400078e0a04 */
[C---:B------:R-:W-:Y:S01]  /*bae0*/  IMAD R24, R4.reuse, R10, R24 ;  /* 0x0000000a04187224 */ /* 0x040fe200078e0218 */
[----:B------:R-:W-:Y:S02]  /*baf0*/  IABS R12, R9 ;  /* 0x00000009000c7213 */ /* 0x000fe40000000000 */
[----:B------:R-:W-:Y:S01]  /*bb00*/  @!P1 IMAD.IADD R21, R21, 0x1, -R4 ;  /* 0x0000000115159824 */ /* 0x000fe200078e0a04 */
[----:B------:R-:W-:Y:S02]  /*bb10*/  LOP3.LUT R10, R15, 0x42, RZ, 0xfc, !PT ;  /* 0x000000420f0a7812 */ /* 0x000fe400078efcff */
[----:B------:R-:W-:Y:S01]  /*bb20*/  ISETP.GT.U32.AND P0, PT, R4, R24, PT ;  /* 0x000000180400720c */ /* 0x000fe20003f04070 */
[C---:B------:R-:W-:Y:S01]  /*bb30*/  IMAD.HI.U32 R11, R20.reuse, R12, RZ ;  /* 0x0000000c140b7227 */ /* 0x040fe200078e00ff */
[----:B------:R-:W-:Y:S02]  /*bb40*/  IABS R16, R10 ;  /* 0x0000000a00107213 */ /* 0x000fe40000000000 */
[----:B------:R-:W-:Y:S01]  /*bb50*/  ISETP.GE.AND P2, PT, R9, RZ, PT ;  /* 0x000000ff0900720c */ /* 0x000fe20003f46270 */
[----:B------:R-:W-:Y:S01]  /*bb60*/  IMAD.MOV R11, RZ, RZ, -R11 ;  /* 0x000000ffff0b7224 */ /* 0x000fe200078e0a0b */
[----:B0-----:R-:W-:Y:S01]  /*bb70*/  IABS R13, R8 ;  /* 0x00000008000d7213 */ /* 0x001fe20000000000 */
[----:B-1----:R-:W-:-:S04]  /*bb80*/  IMAD.HI.U32 R0, R20, R16, RZ ;  /* 0x0000001014007227 */ /* 0x002fc800078e00ff */
[C---:B------:R-:W-:Y:S02]  /*bb90*/  IMAD R12, R4.reuse, R11, R12 ;  /* 0x0000000b040c7224 */ /* 0x040fe400078e020c */
[----:B------:R-:W-:Y:S01]  /*bba0*/  IMAD.MOV R9, RZ, RZ, -R0 ;  /* 0x000000ffff097224 */ /* 0x000fe200078e0a00 */
[----:B------:R-:W-:Y:S01]  /*bbb0*/  LOP3.LUT R0, R15, 0x3c, RZ, 0xfc, !PT ;  /* 0x0000003c0f007812 */ /* 0x000fe200078efcff */
[----:B------:R-:W-:Y:S01]  /*bbc0*/  @!P5 IMAD.IADD R17, R17, 0x1, -R4 ;  /* 0x000000011111d824 */ /* 0x000fe200078e0a04 */
[C---:B------:R-:W-:Y:S01]  /*bbd0*/  ISETP.GT.U32.AND P1, PT, R4.reuse, R12, PT ;  /* 0x0000000c0400720c */ /* 0x040fe20003f24070 */
[----:B------:R-:W-:Y:S01]  /*bbe0*/  IMAD R16, R4, R9, R16 ;  /* 0x0000000904107224 */ /* 0x000fe200078e0210 */
[----:B------:R-:W-:Y:S01]  /*bbf0*/  ISETP.GE.AND P5, PT, R19, RZ, PT ;  /* 0x000000ff1300720c */ /* 0x000fe20003fa6270 */
[----:B------:R-:W-:Y:S01]  /*bc00*/  @!P0 IMAD.IADD R24, R24, 0x1, -R4 ;  /* 0x0000000118188824 */ /* 0x000fe200078e0a04 */
[----:B------:R-:W-:Y:S01]  /*bc10*/  ISETP.GE.AND P0, PT, R10, RZ, PT ;  /* 0x000000ff0a00720c */ /* 0x000fe20003f06270 */
[----:B------:R-:W-:Y:S01]  /*bc20*/  @!P6 IMAD.MOV R18, RZ, RZ, -R18 ;  /* 0x000000ffff12e224 */ /* 0x000fe200078e0a12 */
[----:B------:R-:W-:Y:S01]  /*bc30*/  ISETP.GT.U32.AND P6, PT, R4, R16, PT ;  /* 0x000000100400720c */ /* 0x000fe20003fc4070 */
[----:B------:R-:W-:Y:S01]  /*bc40*/  IMAD.MOV.U32 R22, RZ, RZ, R17 ;  /* 0x000000ffff167224 */ /* 0x000fe200078e0011 */
[----:B------:R-:W-:Y:S01]  /*bc50*/  LOP3.LUT R10, R15, 0x3e, RZ, 0xfc, !PT ;  /* 0x0000003e0f0a7812 */ /* 0x000fe200078efcff */
[----:B------:R-:W-:Y:S01]  /*bc60*/  IMAD.HI.U32 R14, R20, R13, RZ ;  /* 0x0000000d140e7227 */ /* 0x000fe200078e00ff */
[----:B------:R-:W-:-:S02]  /*bc70*/  IABS R9, R0 ;  /* 0x0000000000097213 */ /* 0x000fc40000000000 */
[----:B------:R-:W-:Y:S01]  /*bc80*/  IABS R11, R10 ;  /* 0x0000000a000b7213 */ /* 0x000fe20000000000 */
[----:B------:R-:W-:Y:S01]  /*bc90*/  @!P3 IMAD.MOV R22, RZ, RZ, -R22 ;  /* 0x000000ffff16b224 */ /* 0x000fe200078e0a16 */
[----:B------:R-:W-:Y:S01]  /*bca0*/  ISETP.GT.U32.AND P3, PT, R4, R24, PT ;  /* 0x000000180400720c */ /* 0x000fe20003f64070 */
[--C-:B------:R-:W-:Y:S02]  /*bcb0*/  @!P1 IMAD.IADD R12, R12, 0x1, -R4.reuse ;  /* 0x000000010c0c9824 */ /* 0x100fe400078e0a04 */
[----:B------:R-:W-:Y:S01]  /*bcc0*/  IMAD.MOV.U32 R17, RZ, RZ, R11 ;  /* 0x000000ffff117224 */ /* 0x000fe200078e000b */
[----:B------:R-:W-:Y:S01]  /*bcd0*/  STL [R1+0x9c], R22 ;  /* 0x00009c1601007387 */ /* 0x000fe20000100800 */
[----:B------:R-:W-:Y:S01]  /*bce0*/  @!P6 IMAD.IADD R16, R16, 0x1, -R4 ;  /* 0x000000011010e824 */ /* 0x000fe200078e0a04 */
[----:B------:R-:W-:Y:S01]  /*bcf0*/  ISETP.GT.U32.AND P1, PT, R4, R12, PT ;  /* 0x0000000c0400720c */ /* 0x000fe20003f24070 */
[----:B------:R-:W-:Y:S01]  /*bd00*/  IMAD.MOV R14, RZ, RZ, -R14 ;  /* 0x000000ffff0e7224 */ /* 0x000fe200078e0a0e */
[----:B------:R-:W-:Y:S01]  /*bd10*/  STL [R1+0x90], R18 ;  /* 0x0000901201007387 */ /* 0x000fe20000100800 */
[----:B------:R-:W-:Y:S01]  /*bd20*/  IMAD.HI.U32 R11, R20, R17, RZ ;  /* 0x00000011140b7227 */ /* 0x000fe200078e00ff */
[----:B------:R-:W-:-:S03]  /*bd30*/  ISETP.GT.U32.AND P6, PT, R4, R16, PT ;  /* 0x000000100400720c */ /* 0x000fc60003fc4070 */
[----:B------:R-:W-:Y:S02]  /*bd40*/  IMAD R13, R4, R14, R13 ;  /* 0x0000000e040d7224 */ /* 0x000fe400078e020d */
[----:B------:R-:W-:Y:S02]  /*bd50*/  IMAD.MOV.U32 R19, RZ, RZ, R21 ;  /* 0x000000ffff137224 */ /* 0x000fe400078e0015 */
[----:B------:R-:W-:Y:S02]  /*bd60*/  IMAD.MOV R11, RZ, RZ, -R11 ;  /* 0x000000ffff0b7224 */ /* 0x000fe400078e0a0b */
[----:B------:R-:W-:Y:S01]  /*bd70*/  @!P3 IMAD.IADD R24, R24, 0x1, -R4 ;  /* 0x000000011818b824 */ /* 0x000fe200078e0a04 */
[----:B------:R-:W-:Y:S01]  /*bd80*/  ISETP.GE.AND P3, PT, R8, RZ, PT ;  /* 0x000000ff0800720c */ /* 0x000fe20003f66270 */
[----:B------:R-:W-:-:S04]  /*bd90*/  IMAD.HI.U32 R14, R20, R9, RZ ;  /* 0x00000009140e7227 */ /* 0x000fc800078e00ff */
[----:B------:R-:W-:Y:S01]  /*bda0*/  @!P4 IMAD.MOV R19, RZ, RZ, -R19 ;  /* 0x000000ffff13c224 */ /* 0x000fe200078e0a13 */
[C---:B------:R-:W-:Y:S01]  /*bdb0*/  ISETP.GT.U32.AND P4, PT, R4.reuse, R13, PT ;  /* 0x0000000d0400720c */ /* 0x040fe20003f84070 */
[C---:B------:R-:W-:Y:S01]  /*bdc0*/  IMAD R17, R4.reuse, R11, R17 ;  /* 0x0000000b04117224 */ /* 0x040fe200078e0211 */
[C---:B------:R-:W-:Y:S01]  /*bdd0*/  LOP3.LUT R11, R15.reuse, 0x3a, RZ, 0xfc, !PT ;  /* 0x0000003a0f0b7812 */ /* 0x040fe200078efcff */
[----:B------:R-:W-:Y:S01]  /*bde0*/  IMAD.MOV.U32 R21, RZ, RZ, R24 ;  /* 0x000000ffff157224 */ /* 0x000fe200078e0018 */
[----:B------:R0:W-:Y:S01]  /*bdf0*/  STL [R1+0x88], R19 ;  /* 0x0000881301007387 */ /* 0x0001e20000100800 */
[----:B------:R-:W-:Y:S02]  /*be00*/  IMAD.MOV R14, RZ, RZ, -R14 ;  /* 0x000000ffff0e7224 */ /* 0x000fe400078e0a0e */
[----:B------:R-:W-:Y:S01]  /*be10*/  @!P5 IMAD.MOV R21, RZ, RZ, -R21 ;  /* 0x000000ffff15d224 */ /* 0x000fe200078e0a15 */
[----:B------:R-:W-:Y:S01]  /*be20*/  ISETP.GT.U32.AND P5, PT, R4, R17, PT ;  /* 0x000000110400720c */ /* 0x000fe20003fa4070 */
[--C-:B------:R-:W-:Y:S01]  /*be30*/  @!P1 IMAD.IADD R12, R12, 0x1, -R4.reuse ;  /* 0x000000010c0c9824 */ /* 0x100fe200078e0a04 */
[----:B------:R-:W-:Y:S01]  /*be40*/  ISETP.GE.AND P1, PT, R10, RZ, PT ;  /* 0x000000ff0a00720c */ /* 0x000fe20003f26270 */
[----:B------:R-:W-:Y:S01]  /*be50*/  IMAD R8, R4, R14, R9 ;  /* 0x0000000e04087224 */ /* 0x000fe200078e0209 */
[----:B------:R-:W-:Y:S01]  /*be60*/  LOP3.LUT R10, R15, 0x38, RZ, 0xfc, !PT ;  /* 0x000000380f0a7812 */ /* 0x000fe200078efcff */
[----:B------:R-:W-:Y:S01]  /*be70*/  @!P6 IMAD.IADD R16, R16, 0x1, -R4 ;  /* 0x000000011010e824 */ /* 0x000fe200078e0a04 */
[----:B0-----:R-:W-:Y:S01]  /*be80*/  IABS R19, R11 ;  /* 0x0000000b00137213 */ /* 0x001fe20000000000 */
[----:B------:R-:W-:Y:S01]  /*be90*/  IMAD.MOV.U32 R18, RZ, RZ, R12 ;  /* 0x000000ffff127224 */ /* 0x000fe200078e000c */
[----:B------:R-:W-:Y:S01]  /*bea0*/  ISETP.GT.U32.AND P6, PT, R4, R8, PT ;  /* 0x000000080400720c */ /* 0x000fe20003fc4070 */
[----:B------:R-:W-:Y:S01]  /*beb0*/  @!P4 IMAD.IADD R13, R13, 0x1, -R4 ;  /* 0x000000010d0dc824 */ /* 0x000fe200078e0a04 */
[----:B------:R-:W-:Y:S01]  /*bec0*/  IABS R9, R10 ;  /* 0x0000000a00097213 */ /* 0x000fe20000000000 */
[----:B------:R-:W-:Y:S01]  /*bed0*/  IMAD.HI.U32 R12, R20, R19, RZ ;  /* 0x00000013140c7227 */ /* 0x000fe200078e00ff */
[----:B------:R-:W-:Y:S01]  /*bee0*/  LOP3.LUT R14, R15, 0x36, RZ, 0xfc, !PT ;  /* 0x000000360f0e7812 */ /* 0x000fe200078efcff */
[----:B------:R0:W-:Y:S01]  /*bef0*/  STL [R1+0x1c], R21 ;  /* 0x00001c1501007387 */ /* 0x0001e20000100800 */
[----:B------:R-:W-:Y:S01]  /*bf00*/  ISETP.GT.U32.AND P4, PT, R4, R13, PT ;  /* 0x0000000d0400720c */ /* 0x000fe20003f84070 */
[----:B------:R-:W-:Y:S01]  /*bf10*/  @!P2 IMAD.MOV R18, RZ, RZ, -R18 ;  /* 0x000000ffff12a224 */ /* 0x000fe200078e0a12 */
[----:B------:R-:W-:Y:S01]  /*bf20*/  ISETP.GE.AND P2, PT, R0, RZ, PT ;  /* 0x000000ff0000720c */ /* 0x000fe20003f46270 */
[----:B------:R-:W-:-:S02]  /*bf30*/  IMAD.MOV R12, RZ, RZ, -R12 ;  /* 0x000000ffff0c7224 */ /* 0x000fc400078e0a0c */
[----:B------:R-:W-:Y:S01]  /*bf40*/  IMAD.HI.U32 R0, R20, R9, RZ ;  /* 0x0000000914007227 */ /* 0x000fe200078e00ff */
[----:B------:R1:W-:Y:S03]  /*bf50*/  STL [R1+0x84], R18 ;  /* 0x0000841201007387 */ /* 0x0003e60000100800 */
[----:B------:R-:W-:Y:S02]  /*bf60*/  @!P5 IMAD.IADD R17, R17, 0x1, -R4 ;  /* 0x000000011111d824 */ /* 0x000fe400078e0a04 */
[C---:B------:R-:W-:Y:S01]  /*bf70*/  IMAD R19, R4.reuse, R12, R19 ;  /* 0x0000000c04137224 */ /* 0x040fe200078e0213 */
[----:B------:R-:W-:Y:S01]  /*bf80*/  IABS R12, R14 ;  /* 0x0000000e000c7213 */ /* 0x000fe20000000000 */
[----:B------:R-:W-:Y:S01]  /*bf90*/  IMAD.MOV R0, RZ, RZ, -R0 ;  /* 0x000000ffff007224 */ /* 0x000fe200078e0a00 */
[----:B------:R-:W-:Y:S01]  /*bfa0*/  ISETP.GT.U32.AND P5, PT, R4, R17, PT ;  /* 0x000000110400720c */ /* 0x000fe20003fa4070 */
[----:B0-----:R-:W-:-:S02]  /*bfb0*/  IMAD.MOV.U32 R21, RZ, RZ, R16 ;  /* 0x000000ffff157224 */ /* 0x001fc400078e0010 */
[----:B------:R-:W-:Y:S02]  /*bfc0*/  @!P6 IMAD.IADD R8, R8, 0x1, -R4 ;  /* 0x000000010808e824 */ /* 0x000fe400078e0a04 */
[C---:B------:R-:W-:Y:S02]  /*bfd0*/  IMAD R9, R4.reuse, R0, R9 ;  /* 0x0000000004097224 */ /* 0x040fe400078e0209 */
[----:B------:R-:W-:Y:S01]  /*bfe0*/  IMAD.MOV.U32 R0, RZ, RZ, R12 ;  /* 0x000000ffff007224 */ /* 0x000fe200078e000c */
[C---:B------:R-:W-:Y:S01]  /*bff0*/  ISETP.GT.U32.AND P6, PT, R4.reuse, R8, PT ;  /* 0x000000080400720c */ /* 0x040fe20003fc4070 */
[----:B------:R-:W-:Y:S01]  /*c000*/  @!P0 IMAD.MOV R21, RZ, RZ, -R21 ;  /* 0x000000ffff158224 */ /* 0x000fe200078e0a15 */
[----:B------:R-:W-:Y:S01]  /*c010*/  ISETP.GT.U32.AND P0, PT, R4, R19, PT ;  /* 0x000000130400720c */ /* 0x000fe20003f04070 */
[----:B------:R-:W-:-:S03]  /*c020*/  IMAD.HI.U32 R16, R20, R0, RZ ;  /* 0x0000000014107227 */ /* 0x000fc600078e00ff */
[----:B------:R0:W-:Y:S01]  /*c030*/  STL [R1+0x7c], R21 ;  /* 0x00007c1501007387 */ /* 0x0001e20000100800 */
[----:B------:R-:W-:Y:S01]  /*c040*/  @!P4 IMAD.IADD R13, R13, 0x1, -R4 ;  /* 0x000000010d0dc824 */ /* 0x000fe200078e0a04 */
[----:B------:R-:W-:Y:S01]  /*c050*/  ISETP.GE.AND P4, PT, R11, RZ, PT ;  /* 0x000000ff0b00720c */ /* 0x000fe20003f86270 */
[----:B------:R-:W-:Y:S01]  /*c060*/  IMAD.MOV R16, RZ, RZ, -R16 ;  /* 0x000000ffff107224 */ /* 0x000fe200078e0a10 */
[C---:B------:R-:W-:Y:S01]  /*c070*/  LOP3.LUT R11, R15.reuse, 0x34, RZ, 0xfc, !PT ;  /* 0x000000340f0b7812 */ /* 0x040fe200078efcff */
[----:B-1----:R-:W-:Y:S01]  /*c080*/  IMAD.MOV.U32 R18, RZ, RZ, R13 ;  /* 0x000000ffff127224 */ /* 0x002fe200078e000d */
[----:B------:R-:W-:Y:S01]  /*c090*/  LOP3.LUT R13, R15, 0x32, RZ, 0xfc, !PT ;  /* 0x000000320f0d7812 */ /* 0x000fe200078efcff */
[----:B------:R-:W-:Y:S01]  /*c0a0*/  @!P5 IMAD.IADD R17, R17, 0x1, -R4 ;  /* 0x000000011111d824 */ /* 0x000fe200078e0a04 */
[C---:B------:R-:W-:Y:S01]  /*c0b0*/  ISETP.GT.U32.AND P5, PT, R4.reuse, R9, PT ;  /* 0x000000090400720c */ /* 0x040fe20003fa4070 */
[----:B------:R-:W-:Y:S01]  /*c0c0*/  IMAD R0, R4, R16, R0 ;  /* 0x0000001004007224 */ /* 0x000fe200078e0200 */
[----:B------:R-:W-:Y:S01]  /*c0d0*/  IABS R12, R11 ;  /* 0x0000000b000c7213 */ /* 0x000fe20000000000 */
[----:B------:R-:W-:Y:S01]  /*c0e0*/  @!P3 IMAD.MOV R18, RZ, RZ, -R18 ;  /* 0x000000ffff12b224 */ /* 0x000fe200078e0a12 */
[----:B------:R-:W-:Y:S01]  /*c0f0*/  IABS R16, R13 ;  /* 0x0000000d00107213 */ /* 0x000fe20000000000 */
[--C-:B------:R-:W-:Y:S01]  /*c100*/  @!P0 IMAD.IADD R19, R19, 0x1, -R4.reuse ;  /* 0x0000000113138824 */ /* 0x100fe200078e0a04 */
[----:B------:R-:W-:Y:S01]  /*c110*/  ISETP.GE.AND P3, PT, R10, RZ, PT ;  /* 0x000000ff0a00720c */ /* 0x000fe20003f66270 */
[--C-:B------:R-:W-:Y:S01]  /*c120*/  @!P6 IMAD.IADD R8, R8, 0x1, -R4.reuse ;  /* 0x000000010808e824 */ /* 0x100fe200078e0a04 */
[C---:B------:R-:W-:Y:S01]  /*c130*/  ISETP.GT.U32.AND P6, PT, R4.reuse, R0, PT ;  /* 0x000000000400720c */ /* 0x040fe20003fc4070 */
[----:B------:R1:W-:Y:S01]  /*c140*/  STL [R1+0x80], R18 ;  /* 0x0000801201007387 */ /* 0x0003e20000100800 */
[----:B------:R-:W-:Y:S01]  /*c150*/  ISETP.GT.U32.AND P0, PT, R4, R19, PT ;  /* 0x000000130400720c */ /* 0x000fe20003f04070 */
[----:B------:R-:W-:Y:S01]  /*c160*/  IMAD.MOV.U32 R22, RZ, RZ, R17 ;  /* 0x000000ffff167224 */ /* 0x000fe200078e0011 */
[----:B------:R-:W-:Y:S01]  /*c170*/  LOP3.LUT R10, R15, 0x30, RZ, 0xfc, !PT ;  /* 0x000000300f0a7812 */ /* 0x000fe200078efcff */
[----:B------:R-:W-:Y:S01]  /*c180*/  @!P5 IMAD.IADD R9, R9, 0x1, -R4 ;  /* 0x000000010909d824 */ /* 0x000fe200078e0a04 */
[----:B------:R-:W-:Y:S01]  /*c190*/  ISETP.GE.AND P5, PT, R14, RZ, PT ;  /* 0x000000ff0e00720c */ /* 0x000fe20003fa6270 */
[----:B------:R-:W-:Y:S01]  /*c1a0*/  @!P1 IMAD.MOV R22, RZ, RZ, -R22 ;  /* 0x000000ffff169224 */ /* 0x000fe200078e0a16 */
[----:B0-----:R-:W-:Y:S01]  /*c1b0*/  IABS R21, R10 ;  /* 0x0000000a00157213 */ /* 0x001fe20000000000 */
[----:B------:R-:W-:Y:S01]  /*c1c0*/  @!P2 IMAD.MOV R8, RZ, RZ, -R8 ;  /* 0x000000ffff08a224 */ /* 0x000fe200078e0a08 */
[----:B------:R-:W-:Y:S01]  /*c1d0*/  ISETP.GT.U32.AND P1, PT, R4, R9, PT ;  /* 0x000000090400720c */ /* 0x000fe20003f24070 */
[----:B-1----:R-:W-:Y:S01]  /*c1e0*/  IMAD.HI.U32 R18, R20, R12, RZ ;  /* 0x0000000c14127227 */ /* 0x002fe200078e00ff */
[----:B------:R0:W-:Y:S01]  /*c1f0*/  STL [R1+0x14], R22 ;  /* 0x0000141601007387 */ /* 0x0001e20000100800 */
[----:B------:R-:W-:-:S02]  /*c200*/  ISETP.GE.AND P2, PT, R11, RZ, PT ;  /* 0x000000ff0b00720c */ /* 0x000fc40003f46270 */
[----:B------:R-:W-:Y:S01]  /*c210*/  IMAD.MOV R18, RZ, RZ, -R18 ;  /* 0x000000ffff127224 */ /* 0x000fe200078e0a12 */
[----:B------:R1:W-:Y:S01]  /*c220*/  STL [R1+0xff0], R8 ;  /* 0x000ff00801007387 */ /* 0x0003e20000100800 */
[----:B------:R-:W-:Y:S01]  /*c230*/  @!P6 IMAD.IADD R0, R0, 0x1, -R4 ;  /* 0x000000010000e824 */ /* 0x000fe200078e0a04 */
[----:B------:R-:W-:Y:S01]  /*c240*/  LOP3.LUT R11, R15, 0x28, RZ, 0xfc, !PT ;  /* 0x000000280f0b7812 */ /* 0x000fe200078efcff */
[C---:B------:R-:W-:Y:S02]  /*c250*/  IMAD R12, R4.reuse, R18, R12 ;  /* 0x00000012040c7224 */ /* 0x040fe400078e020c */
[----:B------:R-:W-:Y:S01]  /*c260*/  @!P0 IMAD.IADD R19, R19, 0x1, -R4 ;  /* 0x0000000113138824 */ /* 0x000fe200078e0a04 */
[----:B------:R-:W-:Y:S01]  /*c270*/  ISETP.GT.U32.AND P6, PT, R4, R0, PT ;  /* 0x000000000400720c */ /* 0x000fe20003fc4070 */
[----:B------:R-:W-:Y:S01]  /*c280*/  IMAD.HI.U32 R18, R20, R16, RZ ;  /* 0x0000001014127227 */ /* 0x000fe200078e00ff */
[----:B------:R-:W-:Y:S02]  /*c290*/  ISETP.GT.U32.AND P0, PT, R4, R12, PT ;  /* 0x0000000c0400720c */ /* 0x000fe40003f04070 */
[----:B0-----:R-:W-:Y:S01]  /*c2a0*/  IABS R22, R2 ;  /* 0x0000000200167213 */ /* 0x001fe20000000000 */
[----:B------:R-:W-:-:S02]  /*c2b0*/  IMAD.MOV R18, RZ, RZ, -R18 ;  /* 0x000000ffff127224 */ /* 0x000fc400078e0a12 */
[----:B------:R-:W-:Y:S01]  /*c2c0*/  @!P1 IMAD.IADD R9, R9, 0x1, -R4 ;  /* 0x0000000109099824 */ /* 0x000fe200078e0a04 */
[----:B------:R-:W-:Y:S01]  /*c2d0*/  ISETP.GE.AND P1, PT, R10, RZ, PT ;  /* 0x000000ff0a00720c */ /* 0x000fe20003f26270 */
[----:B------:R-:W-:Y:S01]  /*c2e0*/  IMAD R16, R4, R18, R16 ;  /* 0x0000001204107224 */ /* 0x000fe200078e0210 */
[C---:B------:R-:W-:Y:S01]  /*c2f0*/  LOP3.LUT R10, R15.reuse, 0x2e, RZ, 0xfc, !PT ;  /* 0x0000002e0f0a7812 */ /* 0x040fe200078efcff */
[----:B-1----:R-:W-:Y:S01]  /*c300*/  IMAD.MOV.U32 R8, RZ, RZ, R9 ;  /* 0x000000ffff087224 */ /* 0x002fe200078e0009 */
[----:B------:R-:W-:Y:S01]  /*c310*/  LOP3.LUT R9, R15, 0x2c, RZ, 0xfc, !PT ;  /* 0x0000002c0f097812 */ /* 0x000fe200078efcff */
[--C-:B------:R-:W-:Y:S01]  /*c320*/  @!P6 IMAD.IADD R0, R0, 0x1, -R4.reuse ;  /* 0x000000010000e824 */ /* 0x100fe200078e0a04 */
[----:B------:R-:W-:Y:S01]  /*c330*/  ISETP.GT.U32.AND P6, PT, R4, R16, PT ;  /* 0x000000100400720c */ /* 0x000fe20003fc4070 */
[----:B------:R-:W-:Y:S01]  /*c340*/  @!P0 IMAD.IADD R12, R12, 0x1, -R4 ;  /* 0x000000010c0c8824 */ /* 0x000fe200078e0a04 */
[----:B------:R-:W-:Y:S01]  /*c350*/  ISETP.GE.AND P0, PT, R10, RZ, PT ;  /* 0x000000ff0a00720c */ /* 0x000fe20003f06270 */
[----:B------:R-:W-:Y:S01]  /*c360*/  IMAD.MOV.U32 R14, RZ, RZ, R21 ;  /* 0x000000ffff0e7224 */ /* 0x000fe200078e0015 */
[----:B------:R-:W-:Y:S01]  /*c370*/  IABS R10, R10 ;  /* 0x0000000a000a7213 */ /* 0x000fe20000000000 */
[----:B------:R-:W-:Y:S01]  /*c380*/  @!P3 IMAD.MOV R8, RZ, RZ, -R8 ;  /* 0x000000ffff08b224 */ /* 0x000fe200078e0a08 */
[----:B------:R-:W-:Y:S01]  /*c390*/  ISETP.GT.U32.AND P3, PT, R4, R12, PT ;  /* 0x0000000c0400720c */ /* 0x000fe20003f64070 */
[----:B------:R-:W-:-:S04]  /*c3a0*/  IMAD.HI.U32 R17, R20, R14, RZ ;  /* 0x0000000e14117227 */ /* 0x000fc800078e00ff */
[----:B------:R-:W-:Y:S02]  /*c3b0*/  IMAD.MOV R17, RZ, RZ, -R17 ;  /* 0x000000ffff117224 */ /* 0x000fe400078e0a11 */
[----:B------:R-:W-:Y:S02]  /*c3c0*/  @!P6 IMAD.IADD R16, R16, 0x1, -R4 ;  /* 0x000000011010e824 */ /* 0x000fe400078e0a04 */
[C---:B------:R-:W-:Y:S02]  /*c3d0*/  IMAD R14, R4.reuse, R17, R14 ;  /* 0x00000011040e7224 */ /* 0x040fe400078e020e */
[----:B------:R-:W-:Y:S01]  /*c3e0*/  IMAD.MOV.U32 R21, RZ, RZ, R19 ;  /* 0x000000ffff157224 */ /* 0x000fe200078e0013 */
[----:B------:R-:W-:Y:S01]  /*c3f0*/  ISETP.GT.U32.AND P6, PT, R4, R16, PT ;  /* 0x000000100400720c */ /* 0x000fe20003fc4070 */
[----:B------:R-:W-:Y:S01]  /*c400*/  @!P3 IMAD.IADD R12, R12, 0x1, -R4 ;  /* 0x000000010c0cb824 */ /* 0x000fe200078e0a04 */
[----:B------:R-:W-:Y:S01]  /*c410*/  ISETP.GT.U32.AND P3, PT, R4, R14, PT ;  /* 0x0000000e0400720c */ /* 0x000fe20003f64070 */
[----:B------:R-:W-:Y:S01]  /*c420*/  @!P4 IMAD.MOV R21, RZ, RZ, -R21 ;  /* 0x000000ffff15c224 */ /* 0x000fe200078e0a15 */
[----:B------:R-:W-:Y:S01]  /*c430*/  ISETP.GE.AND P4, PT, R13, RZ, PT ;  /* 0x000000ff0d00720c */ /* 0x000fe20003f86270 */
[----:B------:R-:W-:Y:S01]  /*c440*/  IMAD.HI.U32 R17, R20, R10, RZ ;  /* 0x0000000a14117227 */ /* 0x000fe200078e00ff */
[----:B------:R-:W0:Y:S02]  /*c450*/  I2F.RP R13, R22 ;  /* 0x00000016000d7306 */ /* 0x000e240000209400 */
[----:B------:R-:W-:Y:S01]  /*c460*/  STL [R1+0x44], R21 ;  /* 0x0000441501007387 */ /* 0x000fe20000100800 */
[----:B------:R-:W-:-:S03]  /*c470*/  IMAD.MOV R17, RZ, RZ, -R17 ;  /* 0x000000ffff117224 */ /* 0x000fc600078e0a11 */
[----:B------:R1:W-:Y:S01]  /*c480*/  STL [R1+0x60], R8 ;  /* 0x0000600801007387 */ /* 0x0003e20000100800 */
[----:B------:R-:W-:Y:S01]  /*c490*/  IMAD R10, R4, R17, R10 ;  /* 0x00000011040a7224 */ /* 0x000fe200078e020a */
[----:B------:R-:W-:Y:S01]  /*c4a0*/  IABS R17, R11 ;  /* 0x0000000b00117213 */ /* 0x000fe20000000000 */
[--C-:B------:R-:W-:Y:S02]  /*c4b0*/  @!P3 IMAD.IADD R14, R14, 0x1, -R4.reuse ;  /* 0x000000010e0eb824 */ /* 0x100fe400078e0a04 */
[----:B------:R-:W-:Y:S01]  /*c4c0*/  @!P6 IMAD.IADD R16, R16, 0x1, -R4 ;  /* 0x000000011010e824 */ /* 0x000fe200078e0a04 */
[----:B------:R-:W-:Y:S01]  /*c4d0*/  ISETP.GT.U32.AND P6, PT, R4, R10, PT ;  /* 0x0000000a0400720c */ /* 0x000fe20003fc4070 */
[----:B------:R-:W-:Y:S01]  /*c4e0*/  IMAD.HI.U32 R18, R20, R17, RZ ;  /* 0x0000001114127227 */ /* 0x000fe200078e00ff */
[----:B------:R-:W-:Y:S01]  /*c4f0*/  ISETP.GT.U32.AND P3, PT, R4, R14, PT ;  /* 0x0000000e0400720c */ /* 0x000fe20003f64070 */
[----:B0-----:R-:W0:Y:S02]  /*c500*/  MUFU.RCP R13, R13 ;  /* 0x0000000d000d7308 */ /* 0x001e240000001000 */
[----:B-1----:R-:W-:Y:S01]  /*c510*/  IMAD.MOV.U32 R8, RZ, RZ, R0 ;  /* 0x000000ffff087224 */ /* 0x002fe200078e0000 */
[----:B------:R-:W-:Y:S01]  /*c520*/  LOP3.LUT R0, R15, 0x2a, RZ, 0xfc, !PT ;  /* 0x0000002a0f007812 */ /* 0x000fe200078efcff */
[----:B------:R-:W-:-:S02]  /*c530*/  @!P4 IMAD.MOV R16, RZ, RZ, -R16 ;  /* 0x000000ffff10c224 */ /* 0x000fc400078e0a10 */
[----:B------:R-:W-:Y:S01]  /*c540*/  @!P5 IMAD.MOV R8, RZ, RZ, -R8 ;  /* 0x000000ffff08d224 */ /* 0x000fe200078e0a08 */
[----:B------:R-:W-:Y:S01]  /*c550*/  ISETP.GE.AND P5, PT, R9, RZ, PT ;  /* 0x000000ff0900720c */ /* 0x000fe20003fa6270 */
[----:B------:R-:W-:Y:S01]  /*c560*/  IMAD.MOV R18, RZ, RZ, -R18 ;  /* 0x000000ffff127224 */ /* 0x000fe200078e0a12 */
[----:B------:R-:W-:Y:S01]  /*c570*/  IABS R9, R9 ;  /* 0x0000000900097213 */ /* 0x000fe20000000000 */
[--C-:B------:R-:W-:Y:S01]  /*c580*/  @!P6 IMAD.IADD R10, R10, 0x1, -R4.reuse ;  /* 0x000000010a0ae824 */ /* 0x100fe200078e0a04 */
[----:B------:R-:W-:Y:S01]  /*c590*/  IABS R21, R0 ;  /* 0x0000000000157213 */ /* 0x000fe20000000000 */
[----:B------:R1:W-:Y:S01]  /*c5a0*/  STL [R1+0x6c], R8 ;  /* 0x00006c0801007387 */ /* 0x0003e20000100800 */
[----:B------:R-:W-:Y:S02]  /*c5b0*/  @!P3 IMAD.IADD R14, R14, 0x1, -R4 ;  /* 0x000000010e0eb824 */ /* 0x000fe400078e0a04 */
[----:B------:R-:W-:Y:S01]  /*c5c0*/  IMAD.HI.U32 R19, R20, R9, RZ ;  /* 0x0000000914137227 */ /* 0x000fe200078e00ff */
[----:B------:R-:W-:-:S03]  /*c5d0*/  ISETP.GT.U32.AND P6, PT, R4, R10, PT ;  /* 0x0000000a0400720c */ /* 0x000fc60003fc4070 */
[----:B------:R-:W-:Y:S02]  /*c5e0*/  IMAD.MOV R19, RZ, RZ, -R19 ;  /* 0x000000ffff137224 */ /* 0x000fe400078e0a13 */
[----:B------:R-:W-:Y:S02]  /*c5f0*/  IMAD R17, R4, R18, R17 ;  /* 0x0000001204117224 */ /* 0x000fe400078e0211 */
[----:B-1----:R-:W-:Y:S02]  /*c600*/  IMAD.MOV.U32 R8, RZ, RZ, R12 ;  /* 0x000000ffff087224 */ /* 0x002fe400078e000c */
[----:B------:R-:W-:-:S04]  /*c610*/  IMAD.HI.U32 R12, R20, R21, RZ ;  /* 0x00000015140c7227 */ /* 0x000fc800078e00ff */
[----:B------:R-:W-:Y:S02]  /*c620*/  IMAD.MOV R12, RZ, RZ, -R12 ;  /* 0x000000ffff0c7224 */ /* 0x000fe400078e0a0c */
[C---:B------:R-:W-:Y:S01]  /*c630*/  IMAD R9, R4.reuse, R19, R9 ;  /* 0x0000001304097224 */ /* 0x040fe200078e0209 */
[----:B------:R-:W-:Y:S01]  /*c640*/  IABS R19, R28 ;  /* 0x0000001c00137213 */ /* 0x000fe20000000000 */
[C---:B------:R-:W-:Y:S02]  /*c650*/  IMAD R21, R4.reuse, R12, R21 ;  /* 0x0000000c04157224 */ /* 0x040fe400078e0215 */
[----:B------:R-:W-:Y:S01]  /*c660*/  @!P2 IMAD.MOV R8, RZ, RZ, -R8 ;  /* 0x000000ffff08a224 */ /* 0x000fe200078e0a08 */
[----:B------:R-:W-:Y:S01]  /*c670*/  ISETP.GT.U32.AND P3, PT, R4, R9, PT ;  /* 0x000000090400720c */ /* 0x000fe20003f64070 */
[----:B------:R-:W-:Y:S01]  /*c680*/  @!P6 IMAD.IADD R10, R10, 0x1, -R4 ;  /* 0x000000010a0ae824 */ /* 0x000fe200078e0a04 */
[----:B------:R-:W-:Y:S01]  /*c690*/  ISETP.GT.U32.AND P4, PT, R4, R21, PT ;  /* 0x000000150400720c */ /* 0x000fe20003f84070 */
[----:B0-----:R-:W-:Y:S01]  /*c6a0*/  VIADD R13, R13, 0xffffffe ;  /* 0x0ffffffe0d0d7836 */ /* 0x001fe20000000000 */
[----:B------:R-:W-:Y:S01]  /*c6b0*/  ISETP.GE.AND P2, PT, R0, RZ, PT ;  /* 0x000000ff0000720c */ /* 0x000fe20003f46270 */
[----:B------:R0:W-:Y:S01]  /*c6c0*/  STL [R1+0x68], R8 ;  /* 0x0000680801007387 */ /* 0x0001e20000100800 */
[----:B------:R-:W-:-:S02]  /*c6d0*/  LOP3.LUT R0, R15, 0x26, RZ, 0xfc, !PT ;  /* 0x000000260f007812 */ /* 0x000fc400078efcff */
[----:B------:R-:W-:Y:S01]  /*c6e0*/  ISETP.GT.U32.AND P6, PT, R4, R17, PT ;  /* 0x000000110400720c */ /* 0x000fe20003fc4070 */
[----:B------:R-:W-:Y:S01]  /*c6f0*/  STL [R1+0x4c], R16 ;  /* 0x00004c1001007387 */ /* 0x000fe20000100800 */
[----:B------:R-:W-:-:S03]  /*c700*/  IABS R12, R0 ;  /* 0x00000000000c7213 */ /* 0x000fc60000000000 */
[--C-:B------:R-:W-:Y:S01]  /*c710*/  @!P3 IMAD.IADD R9, R9, 0x1, -R4.reuse ;  /* 0x000000010909b824 */ /* 0x100fe200078e0a04 */
[----:B------:R-:W-:Y:S01]  /*c720*/  ISETP.GE.AND P3, PT, R0, RZ, PT ;  /* 0x000000ff0000720c */ /* 0x000fe20003f66270 */
[----:B------:R-:W-:Y:S01]  /*c730*/  @!P4 IMAD.IADD R21, R21, 0x1, -R4 ;  /* 0x000000011515c824 */ /* 0x000fe200078e0a04 */
[----:B------:R-:W-:Y:S01]  /*c740*/  LOP3.LUT R0, R15, 0x24, RZ, 0xfc, !PT ;  /* 0x000000240f007812 */ /* 0x000fe200078efcff */
[----:B0-----:R-:W-:Y:S01]  /*c750*/  IMAD.MOV.U32 R8, RZ, RZ, R14 ;  /* 0x000000ffff087224 */ /* 0x001fe200078e000e */
[----:B------:R-:W-:Y:S01]  /*c760*/  ISETP.GT.U32.AND P4, PT, R4, R9, PT ;  /* 0x000000090400720c */ /* 0x000fe20003f84070 */
[----:B------:R-:W-:-:S04]  /*c770*/  IMAD.HI.U32 R14, R20, R12, RZ ;  /* 0x0000000c140e7227 */ /* 0x000fc800078e00ff */
[----:B------:R-:W-:Y:S02]  /*c780*/  IMAD.MOV R14, RZ, RZ, -R14 ;  /* 0x000000ffff0e7224 */ /* 0x000fe400078e0a0e */
[----:B------:R-:W-:Y:S01]  /*c790*/  @!P1 IMAD.MOV R8, RZ, RZ, -R8 ;  /* 0x000000ffff089224 */ /* 0x000fe200078e0a08 */
[----:B------:R-:W-:Y:S01]  /*c7a0*/  ISETP.GE.AND P1, PT, R11, RZ, PT ;  /* 0x000000ff0b00720c */ /* 0x000fe20003f26270 */
[C---:B------:R-:W-:Y:S01]  /*c7b0*/  IMAD R12, R4.reuse, R14, R12 ;  /* 0x0000000e040c7224 */ /* 0x040fe200078e020c */
[----:B------:R0:W1:Y:S01]  /*c7c0*/  F2I.FTZ.U32.TRUNC.NTZ R11, R13 ;  /* 0x0000000d000b7305 */ /* 0x000062000021f000 */
[--C-:B------:R-:W-:Y:S01]  /*c7d0*/  @!P6 IMAD.IADD R17, R17, 0x1, -R4.reuse ;  /* 0x000000011111e824 */ /* 0x100fe200078e0a04 */
[----:B------:R2:W-:Y:S01]  /*c7e0*/  STL [R1+0x54], R8 ;  /* 0x0000540801007387 */ /* 0x0005e20000100800 */
[----:B------:R-:W-:Y:S01]  /*c7f0*/  @!P4 IMAD.IADD R9, R9, 0x1, -R4 ;  /* 0x000000010909c824 */ /* 0x000fe200078e0a04 */
[C---:B------:R-:W-:Y:S02]  /*c800*/  ISETP.GT.U32.AND P4, PT, R4.reuse, R12, PT ;  /* 0x0000000c0400720c */ /* 0x040fe40003f84070 */
[----:B------:R-:W-:Y:S01]  /*c810*/  ISETP.GT.U32.AND P6, PT, R4, R17, PT ;  /* 0x000000110400720c */ /* 0x000fe20003fc4070 */
[----:B------:R-:W-:Y:S01]  /*c820*/  @!P5 IMAD.MOV R9, RZ, RZ, -R9 ;  /* 0x000000ffff09d224 */ /* 0x000fe200078e0a09 */
[----:B0-----:R-:W-:Y:S01]  /*c830*/  IABS R13, R0 ;  /* 0x00000000000d7213 */ /* 0x001fe20000000000 */
[----:B--2---:R-:W-:Y:S01]  /*c840*/  IMAD.MOV.U32 R8, RZ, RZ, R10 ;  /* 0x000000ffff087224 */ /* 0x004fe200078e000a */
[----:B------:R-:W-:-:S03]  /*c850*/  LOP3.LUT R10, R15, 0x22, RZ, 0xfc, !PT ;  /* 0x000000220f0a7812 */ /* 0x000fc600078efcff */
[----:B------:R-:W-:Y:S01]  /*c860*/  IMAD.HI.U32 R16, R20, R13, RZ ;  /* 0x0000000d14107227 */ /* 0x000fe200078e00ff */
[----:B------:R-:W-:-:S03]  /*c870*/  IABS R14, R10 ;  /* 0x0000000a000e7213 */ /* 0x000fc60000000000 */
[----:B------:R-:W-:Y:S02]  /*c880*/  IMAD.MOV R16, RZ, RZ, -R16 ;  /* 0x000000ffff107224 */ /* 0x000fe400078e0a10 */
[----:B------:R-:W-:Y:S01]  /*c890*/  @!P0 IMAD.MOV R8, RZ, RZ, -R8 ;  /* 0x000000ffff088224 */ /* 0x000fe200078e0a08 */
[C---:B------:R-:W-:Y:S01]  /*c8a0*/  ISETP.GT.U32.AND P0, PT, R4.reuse, R21, PT ;  /* 0x000000150400720c */ /* 0x040fe20003f04070 */
[----:B------:R-:W-:Y:S02]  /*c8b0*/  IMAD R13, R4, R16, R13 ;  /* 0x00000010040d7224 */ /* 0x000fe400078e020d */
[----:B-1----:R-:W-:Y:S01]  /*c8c0*/  IMAD.MOV R18, RZ, RZ, -R11 ;  /* 0x000000ffff127224 */ /* 0x002fe200078e0a0b */
[----:B------:R-:W-:Y:S01]  /*c8d0*/  STL [R1+0x58], R8 ;  /* 0x0000580801007387 */ /* 0x000fe20000100800 */
[--C-:B------:R-:W-:Y:S01]  /*c8e0*/  @!P4 IMAD.IADD R12, R12, 0x1, -R4.reuse ;  /* 0x000000010c0cc824 */ /* 0x100fe200078e0a04 */
[----:B------:R-:W-:Y:S01]  /*c8f0*/  ISETP.GT.U32.AND P4, PT, R4, R13, PT ;  /* 0x0000000d0400720c */ /* 0x000fe20003f84070 */
[----:B------:R-:W-:Y:S01]  /*c900*/  @!P6 IMAD.IADD R17, R17, 0x1, -R4 ;  /* 0x000000011111e824 */ /* 0x000fe200078e0a04 */
[----:B------:R-:W-:Y:S01]  /*c910*/  ISETP.GE.AND P6, PT, R10, RZ, PT ;  /* 0x000000ff0a00720c */ /* 0x000fe20003fc6270 */
[----:B------:R-:W-:Y:S01]  /*c920*/  IMAD R18, R18, R22, RZ ;  /* 0x0000001612127224 */ /* 0x000fe200078e02ff */
[----:B------:R0:W-:Y:S01]  /*c930*/  STL [R1+0xfe8], R9 ;  /* 0x000fe80901007387 */ /* 0x0001e20000100800 */
[----:B------:R-:W-:-:S02]  /*c940*/  IMAD.MOV.U32 R10, RZ, RZ, RZ ;  /* 0x000000ffff0a7224 */ /* 0x000fc400078e00ff */
[----:B------:R-:W-:-:S04]  /*c950*/  IMAD.HI.U32 R16, R20, R25, RZ ;  /* 0x0000001914107227 */ /* 0x000fc800078e00ff */
[----:B------:R-:W-:Y:S01]  /*c960*/  IMAD.HI.U32 R11, R11, R18, R10 ;  /* 0x000000120b0b7227 */ /* 0x000fe200078e000a */
[----:B0-----:R-:W-:-:S03]  /*c970*/  LOP3.LUT R9, R15, 0x2, RZ, 0xfc, !PT ;  /* 0x000000020f097812 */ /* 0x001fc600078efcff */
[----:B------:R-:W-:Y:S01]  /*c980*/  @!P0 IMAD.IADD R21, R21, 0x1, -R4 ;  /* 0x0000000115158824 */ /* 0x000fe200078e0a04 */
[----:B------:R-:W-:Y:S01]  /*c990*/  ISETP.GE.AND P0, PT, R0, RZ, PT ;  /* 0x000000ff0000720c */ /* 0x000fe20003f06270 */
[----:B------:R-:W-:-:S04]  /*c9a0*/  IMAD.HI.U32 R11, R11, R19, RZ ;  /* 0x000000130b0b7227 */ /* 0x000fc800078e00ff */
[----:B------:R-:W-:Y:S02]  /*c9b0*/  IMAD.MOV R16, RZ, RZ, -R16 ;  /* 0x000000ffff107224 */ /* 0x000fe400078e0a10 */
[----:B------:R-:W-:Y:S01]  /*c9c0*/  @!P4 IMAD.IADD R13, R13, 0x1, -R4 ;  /* 0x000000010d0dc824 */ /* 0x000fe200078e0a04 */
[C---:B------:R-:W-:Y:S01]  /*c9d0*/  ISETP.GT.U32.AND P4, PT, R4.reuse, R12, PT ;  /* 0x0000000c0400720c */ /* 0x040fe20003f84070 */
[----:B------:R-:W-:Y:S02]  /*c9e0*/  IMAD.MOV.U32 R10, RZ, RZ, R21 ;  /* 0x000000ffff0a7224 */ /* 0x000fe400078e0015 */
[----:B------:R-:W-:Y:S01]  /*c9f0*/  IMAD.MOV R21, RZ, RZ, -R11 ;  /* 0x000000ffff157224 */ /* 0x000fe200078e0a0b */
[C---:B------:R-:W-:Y:S01]  /*ca00*/  ISETP.GT.U32.AND P5, PT, R4.reuse, R13, PT ;  /* 0x0000000d0400720c */ /* 0x040fe20003fa4070 */
[----:B------:R-:W-:Y:S01]  /*ca10*/  IMAD R25, R4, R16, R25 ;  /* 0x0000001004197224 */ /* 0x000fe200078e0219 */
[----:B------:R-:W-:Y:S01]  /*ca20*/  LOP3.LUT R16, R15, 0x1e, RZ, 0xfc, !PT ;  /* 0x0000001e0f107812 */ /* 0x000fe200078efcff */
[----:B------:R-:W-:-:S02]  /*ca30*/  IMAD.MOV.U32 R11, RZ, RZ, R17 ;  /* 0x000000ffff0b7224 */ /* 0x000fc400078e0011 */
[----:B------:R-:W-:Y:S01]  /*ca40*/  IMAD.HI.U32 R0, R20, R14, RZ ;  /* 0x0000000e14007227 */ /* 0x000fe200078e00ff */
[----:B------:R-:W-:-:S03]  /*ca50*/  IABS R27, R16 ;  /* 0x00000010001b7213 */ /* 0x000fc60000000000 */
[----:B------:R-:W-:Y:S01]  /*ca60*/  @!P1 IMAD.MOV R11, RZ, RZ, -R11 ;  /* 0x000000ffff0b9224 */ /* 0x000fe200078e0a0b */
[----:B------:R-:W-:Y:S01]  /*ca70*/  ISETP.GT.U32.AND P1, PT, R4, R25, PT ;  /* 0x000000190400720c */ /* 0x000fe20003f24070 */
[----:B------:R-:W-:Y:S02]  /*ca80*/  IMAD.MOV R0, RZ, RZ, -R0 ;  /* 0x000000ffff007224 */ /* 0x000fe400078e0a00 */
[----:B------:R-:W-:Y:S02]  /*ca90*/  IMAD R17, R22, R21, R19 ;  /* 0x0000001516117224 */ /* 0x000fe400078e0213 */
[----:B------:R-:W-:Y:S01]  /*caa0*/  IMAD R14, R4, R0, R14 ;  /* 0x00000000040e7224 */ /* 0x000fe200078e020e */
[----:B------:R-:W-:Y:S01]  /*cab0*/  LOP3.LUT R0, R15, 0x20, RZ, 0xfc, !PT ;  /* 0x000000200f007812 */ /* 0x000fe200078efcff */
[----:B------:R-:W-:Y:S01]  /*cac0*/  @!P4 IMAD.IADD R12, R12, 0x1, -R4 ;  /* 0x000000010c0cc824 */ /* 0x000fe200078e0a04 */
[----:B------:R-:W-:Y:S01]  /*cad0*/  ISETP.GT.U32.AND P4, PT, R22, R17, PT ;  /* 0x000000111600720c */ /* 0x000fe20003f84070 */
[----:B------:R-:W-:Y:S01]  /*cae0*/  @!P2 IMAD.MOV R10, RZ, RZ, -R10 ;  /* 0x000000ffff0aa224 */ /* 0x000fe200078e0a0a */
[----:B------:R-:W-:Y:S01]  /*caf0*/  IABS R18, R0 ;  /* 0x0000000000127213 */ /* 0x000fe20000000000 */
[----:B------:R-:W-:Y:S01]  /*cb00*/  @!P3 IMAD.MOV R12, RZ, RZ, -R12 ;  /* 0x000000ffff0cb224 */ /* 0x000fe200078e0a0c */
[----:B------:R-:W-:Y:S01]  /*cb10*/  ISETP.GT.U32.AND P2, PT, R4, R14, PT ;  /* 0x0000000e0400720c */ /* 0x000fe20003f44070 */
[----:B------:R-:W-:Y:S01]  /*cb20*/  @!P1 IMAD.IADD R25, R25, 0x1, -R4 ;  /* 0x0000000119199824 */ /* 0x000fe200078e0a04 */
[----:B------:R-:W-:Y:S01]  /*cb30*/  STL [R1+0xfec], R10 ;  /* 0x000fec0a01007387 */ /* 0x000fe20000100800 */
[----:B------:R-:W-:-:S03]  /*cb40*/  IMAD.HI.U32 R19, R20, R18, RZ ;  /* 0x0000001214137227 */ /* 0x000fc600078e00ff */
[----:B------:R-:W-:Y:S01]  /*cb50*/  ISETP.GT.U32.AND P3, PT, R4, R25, PT ;  /* 0x000000190400720c */ /* 0x000fe20003f64070 */
[----:B------:R-:W-:Y:S01]  /*cb60*/  IMAD.MOV R19, RZ, RZ, -R19 ;  /* 0x000000ffff137224 */ /* 0x000fe200078e0a13 */
[----:B------:R0:W-:Y:S01]  /*cb70*/  STL [R1+0xff4], R11 ;  /* 0x000ff40b01007387 */ /* 0x0001e20000100800 */
[----:B------:R-:W-:Y:S02]  /*cb80*/  @!P4 IMAD.IADD R17, R17, 0x1, -R22 ;  /* 0x000000011111c824 */ /* 0x000fe400078e0a16 */
[----:B------:R-:W-:Y:S01]  /*cb90*/  @!P5 IMAD.IADD R13, R13, 0x1, -R4 ;  /* 0x000000010d0dd824 */ /* 0x000fe200078e0a04 */
[----:B------:R-:W-:Y:S01]  /*cba0*/  ISETP.GE.AND P5, PT, R0, RZ, PT ;  /* 0x000000ff0000720c */ /* 0x000fe20003fa6270 */
[----:B------:R-:W-:Y:S01]  /*cbb0*/  IMAD R0, R4, R19, R18 ;  /* 0x0000001304007224 */ /* 0x000fe200078e0212 */
[----:B------:R-:W-:Y:S01]  /*cbc0*/  LOP3.LUT R18, R15, 0x1c, RZ, 0xfc, !PT ;  /* 0x0000001c0f127812 */ /* 0x000fe200078efcff */
[--C-:B------:R-:W-:Y:S01]  /*cbd0*/  @!P2 IMAD.IADD R14, R14, 0x1, -R4.reuse ;  /* 0x000000010e0ea824 */ /* 0x100fe200078e0a04 */
[----:B------:R-:W-:Y:S01]  /*cbe0*/  ISETP.GT.U32.AND P4, PT, R22, R17, PT ;  /* 0x000000111600720c */ /* 0x000fe20003f84070 */
[----:B------:R-:W-:Y:S01]  /*cbf0*/  IMAD.HI.U32 R23, R20, R27, RZ ;  /* 0x0000001b14177227 */ /* 0x000fe200078e00ff */
[----:B------:R-:W-:Y:S01]  /*cc00*/  IABS R21, R18 ;  /* 0x0000001200157213 */ /* 0x000fe20000000000 */
[----:B------:R-:W-:Y:S01]  /*cc10*/  STL [R1+0xff8], R12 ;  /* 0x000ff80c01007387 */ /* 0x000fe20000100800 */
[C---:B------:R-:W-:Y:S01]  /*cc20*/  ISETP.GT.U32.AND P2, PT, R4.reuse, R14, PT ;  /* 0x0000000e0400720c */ /* 0x040fe20003f44070 */
[----:B------:R-:W-:Y:S01]  /*cc30*/  @!P3 IMAD.IADD R25, R25, 0x1, -R4 ;  /* 0x000000011919b824 */ /* 0x000fe200078e0a04 */
[----:B------:R-:W-:Y:S01]  /*cc40*/  ISETP.GT.U32.AND P1, PT, R4, R0, PT ;  /* 0x000000000400720c */ /* 0x000fe20003f24070 */
[----:B------:R-:W-:Y:S01]  /*cc50*/  IMAD.HI.U32 R24, R20, R21, RZ ;  /* 0x0000001514187227 */ /* 0x000fe200078e00ff */
[----:B------:R-:W-:-:S02]  /*cc60*/  ISETP.GE.AND P3, PT, R28, RZ, PT ;  /* 0x000000ff1c00720c */ /* 0x000fc40003f66270 */
[C---:B------:R-:W-:Y:S01]  /*cc70*/  LOP3.LUT R19, R15.reuse, 0x1a, RZ, 0xfc, !PT ;  /* 0x0000001a0f137812 */ /* 0x040fe200078efcff */
[----:B------:R-:W-:Y:S01]  /*cc80*/  IMAD.MOV R23, RZ, RZ, -R23 ;  /* 0x000000ffff177224 */ /* 0x000fe200078e0a17 */
[----:B0-----:R-:W-:Y:S01]  /*cc90*/  LOP3.LUT R11, R15, 0x8, RZ, 0xfc, !PT ;  /* 0x000000080f0b7812 */ /* 0x001fe200078efcff */
[----:B------:R-:W-:Y:S01]  /*cca0*/  @!P4 IMAD.IADD R17, R17, 0x1, -R22 ;  /* 0x000000011111c824 */ /* 0x000fe200078e0a16 */
[----:B------:R-:W-:Y:S01]  /*ccb0*/  ISETP.NE.AND P4, PT, R2, RZ, PT ;  /* 0x000000ff0200720c */ /* 0x000fe20003f85270 */
[----:B------:R-:W-:Y:S01]  /*ccc0*/  IMAD.MOV R24, RZ, RZ, -R24 ;  /* 0x000000ffff187224 */ /* 0x000fe200078e0a18 */
[C---:B------:R-:W-:Y:S01]  /*ccd0*/  LOP3.LUT R10, R15.reuse, 0x6, RZ, 0xfc, !PT ;  /* 0x000000060f0a7812 */ /* 0x040fe200078efcff */
[----:B------:R-:W-:Y:S01]  /*cce0*/  @!P0 IMAD.MOV R13, RZ, RZ, -R13 ;  /* 0x000000ffff0d8224 */ /* 0x000fe200078e0a0d */
[----:B------:R-:W-:Y:S01]  /*ccf0*/  ISETP.GE.AND P0, PT, R18, RZ, PT ;  /* 0x000000ff1200720c */ /* 0x000fe20003f06270 */
[C---:B------:R-:W-:Y:S01]  /*cd00*/  IMAD R27, R4.reuse, R23, R27 ;  /* 0x00000017041b7224 */ /* 0x040fe200078e021b */
[----:B------:R-:W-:Y:S01]  /*cd10*/  IABS R23, R19 ;  /* 0x0000001300177213 */ /* 0x000fe20000000000 */
[----:B------:R-:W-:Y:S01]  /*cd20*/  IMAD R18, R4, R24, R21 ;  /* 0x0000001804127224 */ /* 0x000fe200078e0215 */
[----:B------:R0:W-:Y:S01]  /*cd30*/  STL [R1+0xffc], R13 ;  /* 0x000ffc0d01007387 */ /* 0x0001e20000100800 */
[----:B------:R-:W-:Y:S01]  /*cd40*/  IMAD.MOV.U32 R8, RZ, RZ, R17 ;  /* 0x000000ffff087224 */ /* 0x000fe200078e0011 */
[----:B------:R-:W-:Y:S01]  /*cd50*/  LOP3.LUT R17, R15, 0x16, RZ, 0xfc, !PT ;  /* 0x000000160f117812 */ /* 0x000fe200078efcff */
[--C-:B------:R-:W-:Y:S01]  /*cd60*/  @!P2 IMAD.IADD R14, R14, 0x1, -R4.reuse ;  /* 0x000000010e0ea824 */ /* 0x100fe200078e0a04 */
[----:B------:R-:W-:Y:S01]  /*cd70*/  ISETP.GE.AND P2, PT, R16, RZ, PT ;  /* 0x000000ff1000720c */ /* 0x000fe20003f46270 */
[----:B------:R-:W-:Y:S01]  /*cd80*/  @!P1 IMAD.IADD R0, R0, 0x1, -R4 ;  /* 0x0000000100009824 */ /* 0x000fe200078e0a04 */
[C---:B------:R-:W-:Y:S01]  /*cd90*/  ISETP.GT.U32.AND P1, PT, R4.reuse, R27, PT ;  /* 0x0000001b0400720c */ /* 0x040fe20003f24070 */
[----:B------:R-:W-:Y:S01]  /*cda0*/  @!P3 IMAD.MOV R8, RZ, RZ, -R8 ;  /* 0x000000ffff08b224 */ /* 0x000fe200078e0a08 */
[----:B------:R-:W-:Y:S01]  /*cdb0*/  ISETP.GT.U32.AND P3, PT, R4, R18, PT ;  /* 0x000000120400720c */ /* 0x000fe20003f64070 */
[----:B------:R-:W-:Y:S01]  /*cdc0*/  IMAD.HI.U32 R16, R20, R23, RZ ;  /* 0x0000001714107227 */ /* 0x000fe200078e00ff */
[----:B------:R-:W-:-:S02]  /*cdd0*/  IABS R21, R17 ;  /* 0x0000001100157213 */ /* 0x000fc40000000000 */
[----:B------:R-:W-:Y:S01]  /*cde0*/  @!P4 LOP3.LUT R8, RZ, R2, RZ, 0x33, !PT ;  /* 0x00000002ff08c212 */ /* 0x000fe200078e33ff */
[----:B------:R-:W-:Y:S01]  /*cdf0*/  IMAD.MOV R16, RZ, RZ, -R16 ;  /* 0x000000ffff107224 */ /* 0x000fe200078e0a10 */
[C---:B0-----:R-:W-:Y:S01]  /*ce00*/  LOP3.LUT R13, R15.reuse, 0xa, RZ, 0xfc, !PT ;  /* 0x0000000a0f0d7812 */ /* 0x041fe200078efcff */
[----:B------:R-:W-:Y:S02]  /*ce10*/  IMAD.HI.U32 R2, R20, R21, RZ ;  /* 0x0000001514027227 */ /* 0x000fe400078e00ff */
[----:B------:R0:W-:Y:S02]  /*ce20*/  STL [R1+0x30], R8 ;  /* 0x0000300801007387 */ /* 0x0001e40000100800 */
[----:B------:R-:W-:Y:S01]  /*ce30*/  IMAD R23, R4, R16, R23 ;  /* 0x0000001004177224 */ /* 0x000fe200078e0217 */
[----:B------:R-:W-:Y:S01]  /*ce40*/  LOP3.LUT R16, R15, 0x18, RZ, 0xfc, !PT ;  /* 0x000000180f107812 */ /* 0x000fe200078efcff */
[--C-:B------:R-:W-:Y:S02]  /*ce50*/  @!P1 IMAD.IADD R27, R27, 0x1, -R4.reuse ;  /* 0x000000011b1b9824 */ /* 0x100fe400078e0a04 */
[----:B------:R-:W-:Y:S01]  /*ce60*/  @!P3 IMAD.IADD R18, R18, 0x1, -R4 ;  /* 0x000000011212b824 */ /* 0x000fe200078e0a04 */
[----:B------:R-:W-:Y:S01]  /*ce70*/  IABS R26, R16 ;  /* 0x00000010001a7213 */ /* 0x000fe20000000000 */
[----:B------:R-:W-:Y:S01]  /*ce80*/  IMAD.MOV R2, RZ, RZ, -R2 ;  /* 0x000000ffff027224 */ /* 0x000fe200078e0a02 */
[C---:B------:R-:W-:Y:S01]  /*ce90*/  ISETP.GT.U32.AND P1, PT, R4.reuse, R27, PT ;  /* 0x0000001b0400720c */ /* 0x040fe20003f24070 */
[----:B------:R-:W-:Y:S01]  /*cea0*/  @!P6 IMAD.MOV R14, RZ, RZ, -R14 ;  /* 0x000000ffff0ee224 */ /* 0x000fe200078e0a0e */
[----:B------:R-:W-:Y:S01]  /*ceb0*/  ISETP.GT.U32.AND P3, PT, R4, R18, PT ;  /* 0x000000120400720c */ /* 0x000fe20003f64070 */
[----:B------:R-:W-:Y:S01]  /*cec0*/  IMAD.HI.U32 R22, R20, R26, RZ ;  /* 0x0000001a14167227 */ /* 0x000fe200078e00ff */
[----:B------:R-:W-:-:S02]  /*ced0*/  ISETP.GT.U32.AND P4, PT, R4, R23, PT ;  /* 0x000000170400720c */ /* 0x000fc40003f84070 */
[C---:B------:R-:W-:Y:S01]  /*cee0*/  ISETP.GE.AND P6, PT, R15.reuse, RZ, PT ;  /* 0x000000ff0f00720c */ /* 0x040fe20003fc6270 */
[----:B------:R-:W-:Y:S01]  /*cef0*/  IMAD.MOV R22, RZ, RZ, -R22 ;  /* 0x000000ffff167224 */ /* 0x000fe200078e0a16 */
[C---:B0-----:R-:W-:Y:S01]  /*cf00*/  LOP3.LUT R8, R15.reuse, 0xe, RZ, 0xfc, !PT ;  /* 0x0000000e0f087812 */ /* 0x041fe200078efcff */
[C---:B------:R-:W-:Y:S01]  /*cf10*/  IMAD R21, R4.reuse, R2, R21 ;  /* 0x0000000204157224 */ /* 0x040fe200078e0215 */
[----:B------:R-:W-:Y:S01]  /*cf20*/  LOP3.LUT R2, R15, 0x12, RZ, 0xfc, !PT ;  /* 0x000000120f027812 */ /* 0x000fe200078efcff */
[----:B------:R-:W-:Y:S01]  /*cf30*/  IMAD R26, R4, R22, R26 ;  /* 0x00000016041a7224 */ /* 0x000fe200078e021a */
[----:B------:R0:W-:Y:S01]  /*cf40*/  STL [R1+0x1000], R14 ;  /* 0x0010000e01007387 */ /* 0x0001e20000100800 */
[--C-:B------:R-:W-:Y:S01]  /*cf50*/  @!P1 IMAD.IADD R27, R27, 0x1, -R4.reuse ;  /* 0x000000011b1b9824 */ /* 0x100fe200078e0a04 */
[----:B------:R-:W-:Y:S01]  /*cf60*/  ISETP.GE.AND P1, PT, R19, RZ, PT ;  /* 0x000000ff1300720c */ /* 0x000fe20003f26270 */
[--C-:B------:R-:W-:Y:S01]  /*cf70*/  @!P3 IMAD.IADD R18, R18, 0x1, -R4.reuse ;  /* 0x000000011212b824 */ /* 0x100fe200078e0a04 */
[C---:B------:R-:W-:Y:S01]  /*cf80*/  ISETP.GT.U32.AND P3, PT, R4.reuse, R26, PT ;  /* 0x0000001a0400720c */ /* 0x040fe20003f64070 */
[----:B------:R-:W-:Y:S01]  /*cf90*/  @!P2 IMAD.MOV R27, RZ, RZ, -R27 ;  /* 0x000000ffff1ba224 */ /* 0x000fe200078e0a1b */
[----:B------:R-:W-:Y:S01]  /*cfa0*/  ISETP.GT.U32.AND P2, PT, R4, R21, PT ;  /* 0x000000150400720c */ /* 0x000fe20003f44070 */
[----:B------:R-:W-:Y:S01]  /*cfb0*/  @!P4 IMAD.IADD R23, R23, 0x1, -R4 ;  /* 0x000000011717c824 */ /* 0x000fe200078e0a04 */
[----:B------:R-:W-:Y:S01]  /*cfc0*/  LOP3.LUT R19, R15, 0x14, RZ, 0xfc, !PT ;  /* 0x000000140f137812 */ /* 0x000fe200078efcff */
[----:B------:R-:W-:Y:S01]  /*cfd0*/  @!P6 IMAD.MOV R25, RZ, RZ, -R25 ;  /* 0x000000ffff19e224 */ /* 0x000fe200078e0a19 */
[----:B------:R-:W-:Y:S01]  /*cfe0*/  ISETP.GE.AND P4, PT, R16, RZ, PT ;  /* 0x000000ff1000720c */ /* 0x000fe20003f86270 */
[----:B------:R-:W-:Y:S01]  /*cff0*/  @!P0 IMAD.MOV R18, RZ, RZ, -R18 ;  /* 0x000000ffff128224 */ /* 0x000fe200078e0a12 */
[----:B------:R-:W-:-:S02]  /*d000*/  ISETP.GT.U32.AND P6, PT, R4, R23, PT ;  /* 0x000000170400720c */ /* 0x000fc40003fc4070 */
[----:B------:R-:W-:Y:S01]  /*d010*/  IABS R24, R19 ;  /* 0x0000001300187213 */ /* 0x000fe20000000000 */
[----:B------:R-:W-:Y:S01]  /*d020*/  STL [R1+0x1004], R25 ;  /* 0x0010041901007387 */ /* 0x000fe20000100800 */
[----:B------:R-:W-:Y:S01]  /*d030*/  IABS R22, R2 ;  /* 0x0000000200167213 */ /* 0x000fe20000000000 */
[--C-:B------:R-:W-:Y:S01]  /*d040*/  @!P3 IMAD.IADD R26, R26, 0x1, -R4.reuse ;  /* 0x000000011a1ab824 */ /* 0x100fe200078e0a04 */
[----:B------:R-:W-:Y:S01]  /*d050*/  ISETP.GE.AND P0, PT, R17, RZ, PT ;  /* 0x000000ff1100720c */ /* 0x000fe20003f06270 */
[----:B------:R-:W-:Y:S01]  /*d060*/  @!P2 IMAD.IADD R21, R21, 0x1, -R4 ;  /* 0x000000011515a824 */ /* 0x000fe200078e0a04 */
[----:B0-----:R-:W-:Y:S01]  /*d070*/  LOP3.LUT R14, R15, 0xc, RZ, 0xfc, !PT ;  /* 0x0000000c0f0e7812 */ /* 0x001fe200078efcff */
[----:B------:R-:W-:Y:S01]  /*d080*/  IMAD.HI.U32 R16, R20, R24, RZ ;  /* 0x0000001814107227 */ /* 0x000fe200078e00ff */
[C---:B------:R-:W-:Y:S01]  /*d090*/  ISETP.GT.U32.AND P3, PT, R4.reuse, R26, PT ;  /* 0x0000001a0400720c */ /* 0x040fe20003f64070 */
[----:B------:R-:W-:Y:S01]  /*d0a0*/  STL [R1+0x1008], R27 ;  /* 0x0010081b01007387 */ /* 0x000fe20000100800 */
[----:B------:R-:W-:Y:S01]  /*d0b0*/  ISETP.GT.U32.AND P2, PT, R4, R21, PT ;  /* 0x000000150400720c */ /* 0x000fe20003f44070 */
[----:B------:R-:W-:-:S02]  /*d0c0*/  IMAD.MOV R16, RZ, RZ, -R16 ;  /* 0x000000ffff107224 */ /* 0x000fc400078e0a10 */
[----:B------:R-:W-:Y:S01]  /*d0d0*/  @!P6 IMAD.IADD R23, R23, 0x1, -R4 ;  /* 0x000000011717e824 */ /* 0x000fe200078e0a04 */
[----:B------:R-:W-:Y:S01]  /*d0e0*/  ISETP.GE.AND P6, PT, R19, RZ, PT ;  /* 0x000000ff1300720c */ /* 0x000fe20003fc6270 */
[----:B------:R-:W-:Y:S01]  /*d0f0*/  IMAD R24, R4, R16, R24 ;  /* 0x0000001004187224 */ /* 0x000fe200078e0218 */
[----:B------:R-:W-:Y:S01]  /*d100*/  LOP3.LUT R16, R15, 0x10, RZ, 0xfc, !PT ;  /* 0x000000100f107812 */ /* 0x000fe200078efcff */
[----:B------:R-:W-:Y:S01]  /*d110*/  @!P1 IMAD.MOV R23, RZ, RZ, -R23 ;  /* 0x000000ffff179224 */ /* 0x000fe200078e0a17 */
[----:B------:R-:W-:Y:S01]  /*d120*/  ISETP.GE.AND P1, PT, R2, RZ, PT ;  /* 0x000000ff0200720c */ /* 0x000fe20003f26270 */
[----:B------:R-:W-:Y:S01]  /*d130*/  IMAD.HI.U32 R2, R20, R22, RZ ;  /* 0x0000001614027227 */ /* 0x000fe200078e00ff */
[----:B------:R-:W-:Y:S01]  /*d140*/  IABS R28, R16 ;  /* 0x00000010001c7213 */ /* 0x000fe20000000000 */
[----:B------:R0:W-:Y:S01]  /*d150*/  STL [R1+0x100c], R18 ;  /* 0x00100c1201007387 */ /* 0x0001e20000100800 */
[----:B------:R-:W-:Y:S01]  /*d160*/  IABS R19, R14 ;  /* 0x0000000e00137213 */ /* 0x000fe20000000000 */
[----:B------:R-:W-:Y:S01]  /*d170*/  @!P3 IMAD.IADD R26, R26, 0x1, -R4 ;  /* 0x000000011a1ab824 */ /* 0x000fe200078e0a04 */
[----:B------:R-:W-:Y:S01]  /*d180*/  ISETP.GT.U32.AND P3, PT, R4, R24, PT ;  /* 0x000000180400720c */ /* 0x000fe20003f64070 */
[----:B------:R-:W-:Y:S01]  /*d190*/  IMAD.MOV R2, RZ, RZ, -R2 ;  /* 0x000000ffff027224 */ /* 0x000fe200078e0a02 */
[----:B------:R-:W-:Y:S01]  /*d1a0*/  STL [R1+0x1010], R23 ;  /* 0x0010101701007387 */ /* 0x000fe20000100800 */
[----:B------:R-:W-:Y:S01]  /*d1b0*/  @!P2 IMAD.IADD R21, R21, 0x1, -R4 ;  /* 0x000000011515a824 */ /* 0x000fe200078e0a04 */
[----:B------:R-:W-:Y:S01]  /*d1c0*/  ISETP.GE.AND P2, PT, R16, RZ, PT ;  /* 0x000000ff1000720c */ /* 0x000fe20003f46270 */
[----:B------:R-:W-:Y:S01]  /*d1d0*/  IMAD R22, R4, R2, R22 ;  /* 0x0000000204167224 */ /* 0x000fe200078e0216 */
        /* <DEDUP_REMOVED lines=9> */
[----:B------:R-:W-:Y:S01]  /*d270*/  STL [R1+0x1014], R26 ;  /* 0x0010141a01007387 */ /* 0x000fe20000100800 */
[----:B------:R-:W-:Y:S01]  /*d280*/  IMAD.MOV R17, RZ, RZ, -R17 ;  /* 0x000000ffff117224 */ /* 0x000fe200078e0a11 */
[----:B0-----:R-:W-:Y:S01]  /*d290*/  IABS R18, R9 ;  /* 0x0000000900127213 */ /* 0x001fe20000000000 */
[----:B------:R-:W-:Y:S01]  /*d2a0*/  IMAD.HI.U32 R12, R20, R15, RZ ;  /* 0x0000000f140c7227 */ /* 0x000fe200078e00ff */
[----:B------:R-:W-:Y:S01]  /*d2b0*/  ISETP.GT.U32.AND P3, PT, R4, R24, PT ;  /* 0x000000180400720c */ /* 0x000fe20003f64070 */
[----:B------:R0:W-:Y:S02]  /*d2c0*/  STL [R1+0x1018], R21 ;  /* 0x0010181501007387 */ /* 0x0001e40000100800 */
[----:B------:R-:W-:Y:S02]  /*d2d0*/  IMAD.MOV R12, RZ, RZ, -R12 ;  /* 0x000000ffff0c7224 */ /* 0x000fe400078e0a0c */
[----:B------:R-:W-:-:S02]  /*d2e0*/  @!P4 IMAD.IADD R22, R22, 0x1, -R4 ;  /* 0x000000011616c824 */ /* 0x000fc400078e0a04 */
[C---:B------:R-:W-:Y:S01]  /*d2f0*/  IMAD R28, R4.reuse, R17, R28 ;  /* 0x00000011041c7224 */ /* 0x040fe200078e021c */
[----:B------:R-:W-:Y:S01]  /*d300*/  IABS R17, R11 ;  /* 0x0000000b00117213 */ /* 0x000fe20000000000 */
[C---:B------:R-:W-:Y:S01]  /*d310*/  IMAD R15, R4.reuse, R12, R15 ;  /* 0x0000000c040f7224 */ /* 0x040fe200078e020f */
[----:B------:R-:W-:Y:S01]  /*d320*/  ISETP.GT.U32.AND P4, PT, R4, R22, PT ;  /* 0x000000160400720c */ /* 0x000fe20003f84070 */
[----:B------:R-:W1:Y:S01]  /*d330*/  S2R R12, SR_TID.X ;  /* 0x00000000000c7919 */ /* 0x000e620000002100 */
[----:B------:R-:W-:-:S04]  /*d340*/  IMAD.HI.U32 R29, R20, R2, RZ ;  /* 0x00000002141d7227 */ /* 0x000fc800078e00ff */
[----:B------:R-:W-:Y:S01]  /*d350*/  @!P3 IMAD.IADD R24, R24, 0x1, -R4 ;  /* 0x000000011818b824 */ /* 0x000fe200078e0a04 */
        /* <DEDUP_REMOVED lines=8> */
[--C-:B------:R-:W-:Y:S01]  /*d3e0*/  @!P4 IMAD.IADD R22, R22, 0x1, -R4.reuse ;  /* 0x000000011616c824 */ /* 0x100fe200078e0a04 */
[----:B------:R-:W-:Y:S01]  /*d3f0*/  ISETP.GT.U32.AND P4, PT, R4, R2, PT ;  /* 0x000000020400720c */ /* 0x000fe20003f84070 */
[----:B------:R-:W-:Y:S01]  /*d400*/  @!P3 IMAD.IADD R28, R28, 0x1, -R4 ;  /* 0x000000011c1cb824 */ /* 0x000fe200078e0a04 */
[----:B------:R-:W-:Y:S01]  /*d410*/  ISETP.GT.U32.AND P3, PT, R4, R19, PT ;  /* 0x000000130400720c */ /* 0x000fe20003f64070 */
[----:B------:R-:W-:-:S02]  /*d420*/  @!P6 IMAD.MOV R24, RZ, RZ, -R24 ;  /* 0x000000ffff18e224 */ /* 0x000fc400078e0a18 */
[----:B0-----:R-:W-:-:S03]  /*d430*/  IMAD.HI.U32 R21, R20, R16, RZ ;  /* 0x0000001014157227 */ /* 0x001fc600078e00ff */
[----:B------:R-:W-:Y:S01]  /*d440*/  STL [R1+0x101c], R24 ;  /* 0x00101c1801007387 */ /* 0x000fe20000100800 */
[----:B------:R-:W-:Y:S02]  /*d450*/  IMAD.MOV R21, RZ, RZ, -R21 ;  /* 0x000000ffff157224 */ /* 0x000fe400078e0a15 */
[----:B------:R-:W-:Y:S01]  /*d460*/  IMAD.HI.U32 R25, R20, R29, RZ ;  /* 0x0000001d14197227 */ /* 0x000fe200078e00ff */
[----:B-1----:R-:W-:-:S03]  /*d470*/  SHF.R.U32.HI R12, RZ, 0x5, R12 ;  /* 0x00000005ff0c7819 */ /* 0x002fc6000001160c */
[--C-:B------:R-:W-:Y:S01]  /*d480*/  @!P4 IMAD.IADD R2, R2, 0x1, -R4.reuse ;  /* 0x000000010202c824 */ /* 0x100fe200078e0a04 */
[----:B------:R-:W-:Y:S01]  /*d490*/  ISETP.GT.U32.AND P4, PT, R4, R28, PT ;  /* 0x0000001c0400720c */ /* 0x000fe20003f84070 */
[----:B------:R-:W-:Y:S01]  /*d4a0*/  @!P3 IMAD.IADD R19, R19, 0x1, -R4 ;  /* 0x000000011313b824 */ /* 0x000fe200078e0a04 */
[----:B------:R-:W-:Y:S01]  /*d4b0*/  SGXT.U32 R12, R12, 0x3 ;  /* 0x000000030c0c781a */ /* 0x000fe20000000000 */
[C---:B------:R-:W-:Y:S01]  /*d4c0*/  IMAD R16, R4.reuse, R21, R16 ;  /* 0x0000001504107224 */ /* 0x040fe200078e0210 */
[C---:B------:R-:W-:Y:S01]  /*d4d0*/  ISETP.GT.U32.AND P3, PT, R4.reuse, R2, PT ;  /* 0x000000020400720c */ /* 0x040fe20003f64070 */
[----:B------:R-:W-:Y:S01]  /*d4e0*/  IMAD R21, RZ, RZ, -UR10 ;  /* 0x8000000aff157e24 */ /* 0x000fe2000f8e02ff */
[----:B------:R-:W-:Y:S01]  /*d4f0*/  ISETP.GT.U32.AND P6, PT, R4, R19, PT ;  /* 0x000000130400720c */ /* 0x000fe20003fc4070 */
[----:B------:R-:W-:Y:S01]  /*d500*/  @!P1 IMAD.MOV R22, RZ, RZ, -R22 ;  /* 0x000000ffff169224 */ /* 0x000fe200078e0a16 */
[----:B------:R-:W-:Y:S01]  /*d510*/  LOP3.LUT R12, R12, 0x78, RZ, 0xfc, !PT ;  /* 0x000000780c0c7812 */ /* 0x000fe200078efcff */
[----:B------:R-:W-:-:S02]  /*d520*/  IMAD.MOV R25, RZ, RZ, -R25 ;  /* 0x000000ffff197224 */ /* 0x000fc400078e0a19 */
[----:B------:R-:W-:Y:S01]  /*d530*/  IMAD.HI.U32 R23, R20, R17, RZ ;  /* 0x0000001114177227 */ /* 0x000fe200078e00ff */
[----:B------:R-:W-:Y:S03]  /*d540*/  STL [R1+0x1020], R22 ;  /* 0x0010201601007387 */ /* 0x000fe60000100800 */
[----:B------:R-:W-:Y:S02]  /*d550*/  @!P4 IMAD.IADD R28, R28, 0x1, -R4 ;  /* 0x000000011c1cc824 */ /* 0x000fe400078e0a04 */
[----:B------:R-:W-:Y:S02]  /*d560*/  IMAD R12, R12, UR10, RZ ;  /* 0x0000000a0c0c7c24 */ /* 0x000fe4000f8e02ff */
[----:B------:R-:W-:Y:S01]  /*d570*/  @!P2 IMAD.MOV R28, RZ, RZ, -R28 ;  /* 0x000000ffff1ca224 */ /* 0x000fe200078e0a1c */
[----:B------:R-:W-:Y:S01]  /*d580*/  ISETP.GT.U32.AND P2, PT, R4, R16, PT ;  /* 0x000000100400720c */ /* 0x000fe20003f44070 */
[----:B------:R-:W-:Y:S01]  /*d590*/  @!P6 IMAD.IADD R19, R19, 0x1, -R4 ;  /* 0x000000011313e824 */ /* 0x000fe200078e0a04 */
[----:B------:R-:W-:Y:S01]  /*d5a0*/  ISETP.GE.AND P6, PT, R14, RZ, PT ;  /* 0x000000ff0e00720c */ /* 0x000fe20003fc6270 */
[----:B------:R-:W-:Y:S01]  /*d5b0*/  IMAD R12, R21, 0x8, R12 ;  /* 0x00000008150c7824 */ /* 0x000fe200078e020c */
[----:B------:R-:W-:Y:S01]  /*d5c0*/  STL [R1+0x1024], R28 ;  /* 0x0010241c01007387 */ /* 0x000fe20000100800 */
[----:B------:R-:W-:Y:S01]  /*d5d0*/  @!P3 IMAD.IADD R2, R2, 0x1, -R4 ;  /* 0x000000010202b824 */ /* 0x000fe200078e0a04 */
[C---:B------:R-:W-:Y:S01]  /*d5e0*/  ISETP.GT.U32.AND P3, PT, R4.reuse, R15, PT ;  /* 0x0000000f0400720c */ /* 0x040fe20003f64070 */
[----:B------:R-:W-:Y:S01]  /*d5f0*/  IMAD R29, R4, R25, R29 ;  /* 0x00000019041d7224 */ /* 0x000fe200078e021d */
[----:B------:R0:W-:Y:S01]  /*d600*/  STL [R1+0x40c], R12 ;  /* 0x00040c0c01007387 */ /* 0x0001e20000100800 */
[----:B------:R-:W-:-:S02]  /*d610*/  @!P0 IMAD.MOV R2, RZ, RZ, -R2 ;  /* 0x000000ffff028224 */ /* 0x000fc400078e0a02 */
[----:B------:R-:W-:Y:S01]  /*d620*/  IMAD.MOV R23, RZ, RZ, -R23 ;  /* 0x000000ffff177224 */ /* 0x000fe200078e0a17 */
[----:B------:R-:W-:Y:S01]  /*d630*/  ISETP.GT.U32.AND P4, PT, R4, R29, PT ;  /* 0x0000001d0400720c */ /* 0x000fe20003f84070 */
[----:B------:R-:W-:Y:S01]  /*d640*/  @!P2 IMAD.IADD R16, R16, 0x1, -R4 ;  /* 0x000000011010a824 */ /* 0x000fe200078e0a04 */
[----:B------:R-:W-:Y:S01]  /*d650*/  STL [R1+0x1028], R2 ;  /* 0x0010280201007387 */ /* 0x000fe20000100800 */
[C---:B------:R-:W-:Y:S02]  /*d660*/  IMAD R17, R4.reuse, R23, R17 ;  /* 0x0000001704117224 */ /* 0x040fe400078e0211 */
[----:B------:R-:W-:Y:S02]  /*d670*/  @!P6 IMAD.MOV R19, RZ, RZ, -R19 ;  /* 0x000000ffff13e224 */ /* 0x000fe400078e0a13 */
[----:B0-----:R-:W-:Y:S01]  /*d680*/  IMAD R12, R21, 0x8, R12 ;  /* 0x00000008150c7824 */ /* 0x001fe200078e020c */
[----:B------:R-:W-:Y:S01]  /*d690*/  ISETP.GT.U32.AND P1, PT, R4, R17, PT ;  /* 0x000000110400720c */ /* 0x000fe20003f24070 */
[----:B------:R-:W-:-:S03]  /*d6a0*/  IMAD.HI.U32 R20, R20, R18, RZ ;  /* 0x0000001214147227 */ /* 0x000fc600078e00ff */
[----:B------:R0:W-:Y:S01]  /*d6b0*/  STL [R1+0x410], R12 ;  /* 0x0004100c01007387 */ /* 0x0001e20000100800 */
[----:B------:R-:W-:Y:S02]  /*d6c0*/  @!P4 IMAD.IADD R29, R29, 0x1, -R4 ;  /* 0x000000011d1dc824 */ /* 0x000fe400078e0a04 */
[----:B------:R-:W-:Y:S01]  /*d6d0*/  IMAD.MOV R20, RZ, RZ, -R20 ;  /* 0x000000ffff147224 */ /* 0x000fe200078e0a14 */
[----:B------:R-:W-:Y:S01]  /*d6e0*/  STL [R1+0x102c], R19 ;  /* 0x00102c1301007387 */ /* 0x000fe20000100800 */
[----:B------:R-:W-:Y:S01]  /*d6f0*/  @!P3 IMAD.IADD R15, R15, 0x1, -R4 ;  /* 0x000000010f0fb824 */ /* 0x000fe200078e0a04 */
[C---:B------:R-:W-:Y:S01]  /*d700*/  ISETP.GT.U32.AND P2, PT, R4.reuse, R29, PT ;  /* 0x0000001d0400720c */ /* 0x040fe20003f44070 */
[C---:B------:R-:W-:Y:S01]  /*d710*/  IMAD R20, R4.reuse, R20, R18 ;  /* 0x0000001404147224 */ /* 0x040fe200078e0212 */
[C---:B------:R-:W-:Y:S01]  /*d720*/  ISETP.GT.U32.AND P3, PT, R4.reuse, R16, PT ;  /* 0x000000100400720c */ /* 0x040fe20003f64070 */
[----:B------:R-:W-:Y:S01]  /*d730*/  @!P1 IMAD.IADD R17, R17, 0x1, -R4 ;  /* 0x0000000111119824 */ /* 0x000fe200078e0a04 */
[----:B------:R-:W-:Y:S01]  /*d740*/  ISETP.GE.AND P1, PT, R13, RZ, PT ;  /* 0x000000ff0d00720c */ /* 0x000fe20003f26270 */
[----:B0-----:R-:W-:Y:S01]  /*d750*/  IMAD R12, R21, 0x8, R12 ;  /* 0x00000008150c7824 */ /* 0x001fe200078e020c */
[----:B------:R-:W-:-:S02]  /*d760*/  ISETP.GT.U32.AND P4, PT, R4, R20, PT ;  /* 0x000000140400720c */ /* 0x000fc40003f84070 */
[----:B------:R-:W-:Y:S01]  /*d770*/  ISETP.GT.U32.AND P0, PT, R4, R17, PT ;  /* 0x000000110400720c */ /* 0x000fe20003f04070 */
[----:B------:R-:W-:Y:S01]  /*d780*/  IMAD R2, R21, 0x8, R12 ;  /* 0x0000000815027824 */ /* 0x000fe200078e020c */
[----:B------:R-:W-:Y:S03]  /*d790*/  STL [R1+0x3e8], R12 ;  /* 0x0003e80c01007387 */ /* 0x000fe60000100800 */
[--C-:B------:R-:W-:Y:S01]  /*d7a0*/  @!P2 IMAD.IADD R29, R29, 0x1, -R4.reuse ;  /* 0x000000011d1da824 */ /* 0x100fe200078e0a04 */
[----:B------:R0:W-:Y:S01]  /*d7b0*/  STL [R1+0x3ec], R2 ;  /* 0x0003ec0201007387 */ /* 0x0001e20000100800 */
[----:B------:R-:W-:Y:S01]  /*d7c0*/  ISETP.GE.AND P2, PT, R11, RZ, PT ;  /* 0x000000ff0b00720c */ /* 0x000fe20003f46270 */
[----:B------:R-:W-:Y:S01]  /*d7d0*/  @!P3 IMAD.IADD R16, R16, 0x1, -R4 ;  /* 0x000000011010b824 */ /* 0x000fe200078e0a04 */
[----:B------:R-:W-:Y:S01]  /*d7e0*/  ISETP.GE.AND P3, PT, R10, RZ, PT ;  /* 0x000000ff0a00720c */ /* 0x000fe20003f66270 */
[----:B------:R-:W-:-:S02]  /*d7f0*/  @!P1 IMAD.MOV R29, RZ, RZ, -R29 ;  /* 0x000000ffff1d9224 */ /* 0x000fc400078e0a1d */
[--C-:B------:R-:W-:Y:S01]  /*d800*/  @!P4 IMAD.IADD R20, R20, 0x1, -R4.reuse ;  /* 0x000000011414c824 */ /* 0x100fe200078e0a04 */
[C---:B------:R-:W-:Y:S01]  /*d810*/  ISETP.GT.U32.AND P4, PT, R4.reuse, R15, PT ;  /* 0x0000000f0400720c */ /* 0x040fe20003f84070 */
[----:B------:R-:W-:Y:S01]  /*d820*/  @!P0 IMAD.IADD R17, R17, 0x1, -R4 ;  /* 0x0000000111118824 */ /* 0x000fe200078e0a04 */
[C---:B------:R-:W-:Y:S01]  /*d830*/  ISETP.GT.U32.AND P0, PT, R4.reuse, R0, PT ;  /* 0x000000000400720c */ /* 0x040fe20003f04070 */
[----:B0-----:R-:W-:Y:S01]  /*d840*/  IMAD R2, R21, 0x8, R2 ;  /* 0x0000000815027824 */ /* 0x001fe200078e0202 */
[----:B------:R-:W-:-:S04]  /*d850*/  ISETP.GT.U32.AND P6, PT, R4, R20, PT ;  /* 0x000000140400720c */ /* 0x000fc80003fc4070 */
[----:B------:R0:W-:Y:S05]  /*d860*/  STL [R1+0x3f0], R2 ;  /* 0x0003f00201007387 */ /* 0x0001ea0000100800 */
[--C-:B------:R-:W-:Y:S01]  /*d870*/  @!P4 IMAD.IADD R15, R15, 0x1, -R4.reuse ;  /* 0x000000010f0fc824 */ /* 0x100fe200078e0a04 */
[----:B------:R-:W-:Y:S01]  /*d880*/  ISETP.GE.AND P4, PT, R8, RZ, PT ;  /* 0x000000ff0800720c */ /* 0x000fe20003f86270 */
[--C-:B------:R-:W-:Y:S01]  /*d890*/  @!P0 IMAD.IADD R0, R0, 0x1, -R4.reuse ;  /* 0x0000000100008824 */ /* 0x100fe200078e0a04 */
[----:B------:R-:W1:Y:S01]  /*d8a0*/  S2R R8, SR_TID.X ;  /* 0x0000000000087919 */ /* 0x000e620000002100 */
[----:B------:R-:W-:Y:S01]  /*d8b0*/  @!P6 IMAD.IADD R20, R20, 0x1, -R4 ;  /* 0x000000011414e824 */ /* 0x000fe200078e0a04 */
[----:B------:R-:W-:Y:S01]  /*d8c0*/  ISETP.GE.AND P6, PT, R9, RZ, PT ;  /* 0x000000ff0900720c */ /* 0x000fe20003fc6270 */
[----:B0-----:R-:W-:Y:S01]  /*d8d0*/  IMAD R2, R21, 0x8, R2 ;  /* 0x0000000815027824 */ /* 0x001fe200078e0202 */
[----:B------:R-:W-:-:S04]  /*d8e0*/  ISETP.NE.AND P0, PT, R3, RZ, PT ;  /* 0x000000ff0300720c */ /* 0x000fc80003f05270 */
[----:B------:R0:W-:Y:S02]  /*d8f0*/  STL [R1+0x3f4], R2 ;  /* 0x0003f40201007387 */ /* 0x0001e40000100800 */
[----:B0-----:R-:W-:-:S05]  /*d900*/  IMAD R2, R21, 0x8, R2 ;  /* 0x0000000815027824 */ /* 0x001fca00078e0202 */
[----:B------:R0:W-:Y:S01]  /*d910*/  STL [R1+0x3f8], R2 ;  /* 0x0003f80201007387 */ /* 0x0001e20000100800 */
[----:B-1----:R-:W-:Y:S01]  /*d920*/  LOP3.LUT R8, R8, 0x7f, RZ, 0xc0, !PT ;  /* 0x0000007f08087812 */ /* 0x002fe200078ec0ff */
[----:B0-----:R-:W-:-:S04]  /*d930*/  IMAD R2, R21, 0x8, R2 ;  /* 0x0000000815027824 */ /* 0x001fc800078e0202 */
[----:B------:R-:W-:Y:S01]  /*d940*/  IMAD R8, R8, UR4, RZ ;  /* 0x0000000408087c24 */ /* 0x000fe2000f8e02ff */
[----:B------:R0:W-:Y:S01]  /*d950*/  STL [R1+0x400], R2 ;  /* 0x0004000201007387 */ /* 0x0001e20000100800 */
[----:B------:R-:W-:Y:S01]  /*d960*/  LOP3.LUT R4, RZ, R3, RZ, 0x33, !PT ;  /* 0x00000003ff047212 */ /* 0x000fe200078e33ff */
[----:B------:R-:W-:Y:S01]  /*d970*/  @!P2 IMAD.MOV R17, RZ, RZ, -R17 ;  /* 0x000000ffff11a224 */ /* 0x000fe200078e0a11 */
[----:B------:R-:W1:Y:S01]  /*d980*/  LDCU UR4, c[0x0][0x3ac] ;  /* 0x00007580ff0477ac */ /* 0x000e620008000800 */
[----:B------:R-:W-:Y:S01]  /*d990*/  STL [R1+0x1030], R29 ;  /* 0x0010301d01007387 */ /* 0x000fe20000100800 */
[----:B0-----:R-:W-:-:S05]  /*d9a0*/  IMAD R2, R21, 0x8, R2 ;  /* 0x0000000815027824 */ /* 0x001fca00078e0202 */
[----:B------:R0:W-:Y:S04]  /*d9b0*/  STL [R1+0x3fc], R2 ;  /* 0x0003fc0201007387 */ /* 0x0001e80000100800 */
[----:B------:R-:W2:Y:S01]  /*d9c0*/  LDL.LU R23, [R1] ;  /* 0x0000000001177983 */ /* 0x000ea20000300800 */
[----:B0-----:R-:W-:-:S05]  /*d9d0*/  IMAD R2, R21, 0x8, R2 ;  /* 0x0000000815027824 */ /* 0x001fca00078e0202 */
[----:B------:R0:W-:Y:S04]  /*d9e0*/  STL [R1+0x408], R2 ;  /* 0x0004080201007387 */ /* 0x0001e80000100800 */
[----:B------:R-:W3:Y:S04]  /*d9f0*/  LDL.LU R18, [R1+0x48] ;  /* 0x0000480001127983 */ /* 0x000ee80000300800 */
[----:B------:R-:W3:Y:S04]  /*da00*/  LDL.LU R27, [R1+0x50] ;  /* 0x00005000011b7983 */ /* 0x000ee80000300800 */
[----:B------:R-:W5:Y:S04]  /*da10*/  LDL.LU R25, [R1+0x5c] ;  /* 0x00005c0001197983 */ /* 0x000f680000300800 */
[----:B------:R-:W5:Y:S04]  /*da20*/  LDL.LU R14, [R1+0x64] ;  /* 0x00006400010e7983 */ /* 0x000f680000300800 */
[----:B------:R-:W5:Y:S04]  /*da30*/  LDL.LU R13, [R1+0x8c] ;  /* 0x00008c00010d7983 */ /* 0x000f680000300800 */
[----:B------:R-:W5:Y:S04]  /*da40*/  LDL.LU R12, [R1+0x94] ;  /* 0x00009400010c7983 */ /* 0x000f680000300800 */
[----:B------:R-:W5:Y:S04]  /*da50*/  LDL.LU R11, [R1+0x3c0] ;  /* 0x0003c000010b7983 */ /* 0x000f680000300800 */
[----:B------:R-:W5:Y:S01]  /*da60*/  LDL.LU R10, [R1+0x98] ;  /* 0x00009800010a7983 */ /* 0x000f620000300800 */
[----:B----4-:R-:W-:Y:S01]  /*da70*/  IADD3 R3, P1, PT, R8, UR6, RZ ;  /* 0x0000000608037c10 */ /* 0x010fe2000ff3e0ff */
[----:B0-----:R-:W-:-:S02]  /*da80*/  IMAD R2, R21, 0x8, R2 ;  /* 0x0000000815027824 */ /* 0x001fc400078e0202 */
[----:B------:R-:W4:Y:S01]  /*da90*/  LDL.LU R9, [R1+0x3bc] ;  /* 0x0003bc0001097983 */ /* 0x000f220000300800 */
[----:B------:R-:W-:Y:S02]  /*daa0*/  @!P3 IMAD.MOV R16, RZ, RZ, -R16 ;  /* 0x000000ffff10b224 */ /* 0x000fe400078e0a10 */
[----:B------:R-:W-:Y:S01]  /*dab0*/  @!P4 IMAD.MOV R15, RZ, RZ, -R15 ;  /* 0x000000ffff0fc224 */ /* 0x000fe200078e0a0f */
[----:B------:R-:W4:Y:S01]  /*dac0*/  LDL.LU R8, [R1+0x10c] ;  /* 0x00010c0001087983 */ /* 0x000f220000300800 */
[----:B------:R-:W-:Y:S02]  /*dad0*/  @!P6 IMAD.MOV R20, RZ, RZ, -R20 ;  /* 0x000000ffff14e224 */ /* 0x000fe400078e0a14 */
[----:B------:R-:W-:Y:S01]  /*dae0*/  @!P5 IMAD.MOV R0, RZ, RZ, -R0 ;  /* 0x000000ffff00d224 */ /* 0x000fe200078e0a00 */
[----:B------:R0:W-:Y:S04]  /*daf0*/  STL [R1+0xf38], R3 ;  /* 0x000f380301007387 */ /* 0x0001e80000100800 */
[----:B------:R-:W-:Y:S04]  /*db00*/  STL [R1+0x404], R2 ;  /* 0x0004040201007387 */ /* 0x000fe80000100800 */
[----:B------:R-:W-:Y:S04]  /*db10*/  STL [R1+0x1034], R17 ;  /* 0x0010341101007387 */ /* 0x000fe80000100800 */
[----:B------:R-:W-:Y:S04]  /*db20*/  STL [R1+0x1038], R16 ;  /* 0x0010381001007387 */ /* 0x000fe80000100800 */
[----:B------:R-:W-:Y:S01]  /*db30*/  STL [R1+0x103c], R15 ;  /* 0x00103c0f01007387 */ /* 0x000fe20000100800 */
[----:B0-----:R-:W-:-:S03]  /*db40*/  SEL R3, R4, R6, !P0 ;  /* 0x0000000604037207 */ /* 0x001fc60004000000 */
[----:B------:R-:W-:Y:S04]  /*db50*/  STL [R1+0x1040], R20 ;  /* 0x0010401401007387 */ /* 0x000fe80000100800 */
[----:B------:R0:W-:Y:S02]  /*db60*/  STL [R1+0x1044], R0 ;  /* 0x0010440001007387 */ /* 0x0001e40000100800 */
[C---:B0-----:R-:W-:Y:S02]  /*db70*/  SEL R0, R4.reuse, R5, !P0 ;  /* 0x0000000504007207 */ /* 0x041fe40004000000 */
[----:B--2---:R-:W-:-:S05]  /*db80*/  SEL R2, R4, R23, !P0 ;  /* 0x0000001704027207 */ /* 0x004fca0004000000 */
[----:B------:R0:W-:Y:S04]  /*db90*/  STL [R1+0x18], R2 ;  /* 0x0000180201007387 */ /* 0x0001e80000100800 */
[----:B------:R3:W-:Y:S04]  /*dba0*/  STL [R1+0x10], R0 ;  /* 0x0000100001007387 */ /* 0x0007e80000100800 */
[----:B------:R2:W-:Y:S01]  /*dbb0*/  STL [R1+0xc], R3 ;  /* 0x00000c0301007387 */ /* 0x0005e20000100800 */
[C---:B0-----:R-:W-:Y:S02]  /*dbc0*/  SEL R2, R4.reuse, R7, !P0 ;  /* 0x0000000704027207 */ /* 0x041fe40004000000 */
[----:B---3--:R-:W-:-:S03]  /*dbd0*/  SEL R0, R4, R18, !P0 ;  /* 0x0000001204007207 */ /* 0x008fc60004000000 */
[----:B------:R5:W-:Y:S01]  /*dbe0*/  STL [R1+0x8], R2 ;  /* 0x0000080201007387 */ /* 0x000be20000100800 */
[----:B--2---:R-:W-:-:S03]  /*dbf0*/  SEL R3, R4, R27, !P0 ;  /* 0x0000001b04037207 */ /* 0x004fc60004000000 */
[----:B------:R0:W-:Y:S04]  /*dc00*/  STL [R1+0x20], R0 ;  /* 0x0000200001007387 */ /* 0x0001e80000100800 */
[----:B------:R2:W-:Y:S01]  /*dc10*/  STL [R1+0x28], R3 ;  /* 0x0000280301007387 */ /* 0x0005e20000100800 */
[C---:B-----5:R-:W-:Y:S02]  /*dc20*/  SEL R2, R4.reuse, R25, !P0 ;  /* 0x0000001904027207 */ /* 0x060fe40004000000 */
[----:B0-----:R-:W-:-:S03]  /*dc30*/  SEL R0, R4, R14, !P0 ;  /* 0x0000000e04007207 */ /* 0x001fc60004000000 */
[----:B------:R0:W-:Y:S01]  /*dc40*/  STL [R1+0x34], R2 ;  /* 0x0000340201007387 */ /* 0x0001e20000100800 */
[----:B--2---:R-:W-:-:S03]  /*dc50*/  SEL R3, R4, R13, !P0 ;  /* 0x0000000d04037207 */ /* 0x004fc60004000000 */
[----:B------:R2:W-:Y:S04]  /*dc60*/  STL [R1+0x3c], R0 ;  /* 0x00003c0001007387 */ /* 0x0005e80000100800 */
[----:B------:R3:W-:Y:S01]  /*dc70*/  STL [R1+0x48], R3 ;  /* 0x0000480301007387 */ /* 0x0007e20000100800 */
[C---:B0-----:R-:W-:Y:S02]  /*dc80*/  SEL R2, R4.reuse, R12, !P0 ;  /* 0x0000000c04027207 */ /* 0x041fe40004000000 */
[----:B--2---:R-:W-:-:S03]  /*dc90*/  SEL R0, R4, R11, !P0 ;  /* 0x0000000b04007207 */ /* 0x004fc60004000000 */
[----:B------:R4:W-:Y:S01]  /*dca0*/  STL [R1+0x50], R2 ;  /* 0x0000500201007387 */ /* 0x0009e20000100800 */
[----:B---3--:R-:W-:-:S03]  /*dcb0*/  SEL R3, R4, R10, !P0 ;  /* 0x0000000a04037207 */ /* 0x008fc60004000000 */
[----:B------:R0:W-:Y:S04]  /*dcc0*/  STL [R1+0x5c], R0 ;  /* 0x00005c0001007387 */ /* 0x0001e80000100800 */
[----:B------:R-:W-:Y:S04]  /*dcd0*/  STL [R1+0x64], R3 ;  /* 0x0000640301007387 */ /* 0x000fe80000100800 */
[----:B------:R-:W2:Y:S01]  /*dce0*/  LDL.LU R7, [R1+0x124] ;  /* 0x0001240001077983 */ /* 0x000ea20000300800 */
[C---:B----4-:R-:W-:Y:S02]  /*dcf0*/  SEL R2, R4.reuse, R9, !P0 ;  /* 0x0000000904027207 */ /* 0x050fe40004000000 */
[----:B0-----:R-:W-:-:S03]  /*dd00*/  SEL R0, R4, R8, !P0 ;  /* 0x0000000804007207 */ /* 0x001fc60004000000 */
[----:B------:R-:W-:Y:S04]  /*dd10*/  STL [R1+0x8c], R2 ;  /* 0x00008c0201007387 */ /* 0x000fe80000100800 */
[----:B--2---:R0:W-:Y:S04]  /*dd20*/  STL [R1+0x1064], R7 ;  /* 0x0010640701007387 */ /* 0x0041e80000100800 */
[----:B------:R-:W-:Y:S04]  /*dd30*/  STL [R1+0x94], R0 ;  /* 0x0000940001007387 */ /* 0x000fe80000100800 */
[----:B0-----:R-:W2:Y:S04]  /*dd40*/  LDL.LU R7, [R1+0x114] ;  /* 0x0001140001077983 */ /* 0x001ea80000300800 */
[----:B--2---:R0:W-:Y:S04]  /*dd50*/  STL [R1+0x1068], R7 ;  /* 0x0010680701007387 */ /* 0x0041e80000100800 */
[----:B0-----:R-:W2:Y:S04]  /*dd60*/  LDL.LU R7, [R1+0x294] ;  /* 0x0002940001077983 */ /* 0x001ea80000300800 */
[----:B--2---:R0:W-:Y:S04]  /*dd70*/  STL [R1+0x106c], R7 ;  /* 0x00106c0701007387 */ /* 0x0041e80000100800 */
[----:B0-----:R-:W2:Y:S04]  /*dd80*/  LDL.LU R7, [R1+0x380] ;  /* 0x0003800001077983 */ /* 0x001ea80000300800 */
[----:B------:R-:W3:Y:S04]  /*dd90*/  LDL.LU R6, [R1+0x12c] ;  /* 0x00012c0001067983 */ /* 0x000ee80000300800 */
[----:B------:R-:W4:Y:S04]  /*dda0*/  LDL.LU R5, [R1+0x13c] ;  /* 0x00013c0001057983 */ /* 0x000f280000300800 */
[----:B------:R-:W5:Y:S04]  /*ddb0*/  LDL.LU R0, [R1+0x154] ;  /* 0x0001540001007983 */ /* 0x000f680000300800 */
[----:B------:R-:W3:Y:S04]  /*ddc0*/  LDL.LU R20, [R1+0x158] ;  /* 0x0001580001147983 */ /* 0x000ee80000300800 */
        /* <DEDUP_REMOVED lines=22> */
[----:B------:R-:W3:Y:S01]  /*df30*/  LDL.LU R8, [R1+0x1e4] ;  /* 0x0001e40001087983 */ /* 0x000ee20000300800 */
[----:B--2---:R-:W-:-:S05]  /*df40*/  SEL R7, R4, R7, !P0 ;  /* 0x0000000704077207 */ /* 0x004fca0004000000 */
[----:B------:R0:W-:Y:S04]  /*df50*/  STL [R1+0x98], R7 ;  /* 0x0000980701007387 */ /* 0x0001e80000100800 */
[----:B0-----:R-:W2:Y:S02]  /*df60*/  LDL.LU R7, [R1+0x106c] ;  /* 0x00106c0001077983 */ /* 0x001ea40000300800 */
[----:B--2---:R-:W-:-:S05]  /*df70*/  SEL R7, R4, R7, !P0 ;  /* 0x0000000704077207 */ /* 0x004fca0004000000 */
[----:B------:R0:W-:Y:S04]  /*df80*/  STL [R1+0x10c], R7 ;  /* 0x00010c0701007387 */ /* 0x0001e80000100800 */
[----:B0-----:R-:W2:Y:S02]  /*df90*/  LDL.LU R7, [R1+0x1068] ;  /* 0x0010680001077983 */ /* 0x001ea40000300800 */
[----:B--2---:R-:W-:-:S05]  /*dfa0*/  SEL R7, R4, R7, !P0 ;  /* 0x0000000704077207 */ /* 0x004fca0004000000 */
[----:B------:R0:W-:Y:S04]  /*dfb0*/  STL [R1+0x114], R7 ;  /* 0x0001140701007387 */ /* 0x0001e80000100800 */
[----:B0-----:R-:W2:Y:S01]  /*dfc0*/  LDL.LU R7, [R1+0x1064] ;  /* 0x0010640001077983 */ /* 0x001ea20000300800 */
[C---:B---3--:R-:W-:Y:S02]  /*dfd0*/  SEL R6, R4.reuse, R6, !P0 ;  /* 0x0000000604067207 */ /* 0x048fe40004000000 */
[C---:B----4-:R-:W-:Y:S02]  /*dfe0*/  SEL R5, R4.reuse, R5, !P0 ;  /* 0x0000000504057207 */ /* 0x050fe40004000000 */
[C---:B-----5:R-:W-:Y:S02]  /*dff0*/  SEL R0, R4.reuse, R0, !P0 ;  /* 0x0000000004007207 */ /* 0x060fe40004000000 */
[----:B------:R-:W-:-:S02]  /*e000*/  SEL R2, R4, R2, !P0 ;  /* 0x0000000204027207 */ /* 0x000fc40004000000 */
[----:B--2---:R-:W-:-:S05]  /*e010*/  SEL R7, R4, R7, !P0 ;  /* 0x0000000704077207 */ /* 0x004fca0004000000 */
[----:B------:R-:W-:Y:S04]  /*e020*/  STL [R1+0x124], R7 ;  /* 0x0001240701007387 */ /* 0x000fe80000100800 */
[----:B------:R0:W-:Y:S04]  /*e030*/  STL [R1+0x12c], R6 ;  /* 0x00012c0601007387 */ /* 0x0001e80000100800 */
[----:B------:R2:W-:Y:S04]  /*e040*/  STL [R1+0x13c], R5 ;  /* 0x00013c0501007387 */ /* 0x0005e80000100800 */
[----:B------:R3:W-:Y:S01]  /*e050*/  STL [R1+0x154], R0 ;  /* 0x0001540001007387 */ /* 0x0007e20000100800 */
[----:B0-----:R-:W-:-:S02]  /*e060*/  SEL R6, R4, R20, !P0 ;  /* 0x0000001404067207 */ /* 0x001fc40004000000 */
[----:B--2---:R-:W-:-:S03]  /*e070*/  SEL R5, R4, R15, !P0 ;  /* 0x0000000f04057207 */ /* 0x004fc60004000000 */
[----:B------:R0:W-:Y:S01]  /*e080*/  STL [R1+0x158], R6 ;  /* 0x0001580601007387 */ /* 0x0001e20000100800 */
[----:B---3--:R-:W-:-:S03]  /*e090*/  SEL R0, R4, R16, !P0 ;  /* 0x0000001004007207 */ /* 0x008fc60004000000 */
[----:B------:R2:W-:Y:S04]  /*e0a0*/  STL [R1+0x16c], R5 ;  /* 0x00016c0501007387 */ /* 0x0005e80000100800 */
[----:B------:R3:W-:Y:S01]  /*e0b0*/  STL [R1+0x170], R0 ;  /* 0x0001700001007387 */ /* 0x0007e20000100800 */
[C---:B0-----:R-:W-:Y:S02]  /*e0c0*/  SEL R6, R4.reuse, R17, !P0 ;  /* 0x0000001104067207 */ /* 0x041fe40004000000 */
[C---:B--2---:R-:W-:Y:S02]  /*e0d0*/  SEL R5, R4.reuse, R3, !P0 ;  /* 0x0000000304057207 */ /* 0x044fe40004000000 */
[C---:B------:R-:W-:Y:S02]  /*e0e0*/  SEL R3, R4.reuse, R19, !P0 ;  /* 0x0000001304037207 */ /* 0x040fe40004000000 */
[C---:B---3--:R-:W-:Y:S01]  /*e0f0*/  SEL R0, R4.reuse, R29, !P0 ;  /* 0x0000001d04007207 */ /* 0x048fe20004000000 */
[----:B------:R-:W-:Y:S04]  /*e100*/  STL [R1+0x174], R6 ;  /* 0x0001740601007387 */ /* 0x000fe80000100800 */
[----:B------:R-:W-:Y:S04]  /*e110*/  STL [R1+0x184], R5 ;  /* 0x0001840501007387 */ /* 0x000fe80000100800 */
[----:B------:R0:W-:Y:S04]  /*e120*/  STL [R1+0x188], R0 ;  /* 0x0001880001007387 */ /* 0x0001e80000100800 */
[----:B------:R2:W-:Y:S01]  /*e130*/  STL [R1+0x18c], R3 ;  /* 0x00018c0301007387 */ /* 0x0005e20000100800 */
        /* <DEDUP_REMOVED lines=25> */
[----:B------:R-:W-:Y:S01]  /*e2d0*/  STL [R1+0x1d4], R2 ;  /* 0x0001d40201007387 */ /* 0x000fe20000100800 */
[----:B---3--:R-:W-:-:S03]  /*e2e0*/  SEL R3, R4, R10, !P0 ;  /* 0x0000000a04037207 */ /* 0x008fc60004000000 */
[----:B------:R0:W-:Y:S04]  /*e2f0*/  STL [R1+0x1d8], R0 ;  /* 0x0001d80001007387 */ /* 0x0001e80000100800 */
[----:B------:R-:W-:Y:S01]  /*e300*/  STL [R1+0x1dc], R3 ;  /* 0x0001dc0301007387 */ /* 0x000fe20000100800 */
[----:B0-----:R-:W-:-:S03]  /*e310*/  SEL R0, R4, R8, !P0 ;  /* 0x0000000804007207 */ /* 0x001fc60004000000 */
[----:B------:R-:W2:Y:S01]  /*e320*/  LDL.LU R8, [R1+0x1f0] ;  /* 0x0001f00001087983 */ /* 0x000ea20000300800 */
[----:B------:R-:W-:-:S05]  /*e330*/  SEL R2, R4, R9, !P0 ;  /* 0x0000000904027207 */ /* 0x000fca0004000000 */
[----:B------:R-:W-:Y:S04]  /*e340*/  STL [R1+0x1e0], R2 ;  /* 0x0001e00201007387 */ /* 0x000fe80000100800 */
[----:B--2---:R0:W-:Y:S04]  /*e350*/  STL [R1+0x1060], R8 ;  /* 0x0010600801007387 */ /* 0x0041e80000100800 */
[----:B------:R-:W-:Y:S04]  /*e360*/  STL [R1+0x1e4], R0 ;  /* 0x0001e40001007387 */ /* 0x000fe80000100800 */
[----:B0-----:R-:W2:Y:S04]  /*e370*/  LDL.LU R8, [R1+0x1ec] ;  /* 0x0001ec0001087983 */ /* 0x001ea80000300800 */
[----:B------:R-:W3:Y:S04]  /*e380*/  LDL.LU R7, [R1+0x1f8] ;  /* 0x0001f80001077983 */ /* 0x000ee80000300800 */
[----:B---3--:R0:W-:Y:S04]  /*e390*/  STL [R1+0x105c], R7 ;  /* 0x00105c0701007387 */ /* 0x0081e80000100800 */
[----:B0-----:R-:W3:Y:S04]  /*e3a0*/  LDL.LU R7, [R1+0x1f4] ;  /* 0x0001f40001077983 */ /* 0x001ee80000300800 */
[----:B------:R-:W4:Y:S04]  /*e3b0*/  LDL.LU R6, [R1+0x1fc] ;  /* 0x0001fc0001067983 */ /* 0x000f280000300800 */
[----:B------:R-:W5:Y:S04]  /*e3c0*/  LDL.LU R5, [R1+0x200] ;  /* 0x0002000001057983 */ /* 0x000f680000300800 */
[----:B------:R-:W4:Y:S04]  /*e3d0*/  LDL.LU R0, [R1+0x204] ;  /* 0x0002040001007983 */ /* 0x000f280000300800 */
        /* <DEDUP_REMOVED lines=14> */
[----:B------:R-:W4:Y:S01]  /*e4c0*/  LDL.LU R18, [R1+0x270] ;  /* 0x0002700001127983 */ /* 0x000f220000300800 */
[----:B--2---:R-:W-:-:S03]  /*e4d0*/  SEL R8, R4, R8, !P0 ;  /* 0x0000000804087207 */ /* 0x004fc60004000000 */
[----:B------:R-:W2:Y:S04]  /*e4e0*/  LDL.LU R27, [R1+0x274] ;  /* 0x00027400011b7983 */ /* 0x000ea80000300800 */
[----:B------:R-:W2:Y:S04]  /*e4f0*/  LDL.LU R25, [R1+0x278] ;  /* 0x0002780001197983 */ /* 0x000ea80000300800 */
[----:B------:R-:W2:Y:S04]  /*e500*/  LDL.LU R14, [R1+0x27c] ;  /* 0x00027c00010e7983 */ /* 0x000ea80000300800 */
[----:B------:R-:W2:Y:S04]  /*e510*/  LDL.LU R13, [R1+0x284] ;  /* 0x00028400010d7983 */ /* 0x000ea80000300800 */
[----:B------:R-:W2:Y:S04]  /*e520*/  LDL.LU R12, [R1+0x288] ;  /* 0x00028800010c7983 */ /* 0x000ea80000300800 */
[----:B------:R-:W2:Y:S04]  /*e530*/  LDL.LU R11, [R1+0x28c] ;  /* 0x00028c00010b7983 */ /* 0x000ea80000300800 */
[----:B------:R-:W2:Y:S04]  /*e540*/  LDL.LU R10, [R1+0x290] ;  /* 0x00029000010a7983 */ /* 0x000ea80000300800 */
[----:B------:R-:W2:Y:S04]  /*e550*/  LDL.LU R9, [R1+0x2a4] ;  /* 0x0002a40001097983 */ /* 0x000ea80000300800 */
[----:B------:R0:W-:Y:S04]  /*e560*/  STL [R1+0x1ec], R8 ;  /* 0x0001ec0801007387 */ /* 0x0001e80000100800 */
[----:B0-----:R-:W2:Y:S01]  /*e570*/  LDL.LU R8, [R1+0x1060] ;  /* 0x0010600001087983 */ /* 0x001ea20000300800 */
[----:B---3--:R-:W-:-:S02]  /*e580*/  SEL R7, R4, R7, !P0 ;  /* 0x0000000704077207 */ /* 0x008fc40004000000 */
[----:B--2---:R-:W-:-:S05]  /*e590*/  SEL R8, R4, R8, !P0 ;  /* 0x0000000804087207 */ /* 0x004fca0004000000 */
[----:B------:R0:W-:Y:S04]  /*e5a0*/  STL [R1+0x1f0], R8 ;  /* 0x0001f00801007387 */ /* 0x0001e80000100800 */
[----:B0-----:R-:W2:Y:S04]  /*e5b0*/  LDL.LU R8, [R1+0x37c] ;  /* 0x00037c0001087983 */ /* 0x001ea80000300800 */
[----:B------:R0:W-:Y:S04]  /*e5c0*/  STL [R1+0x1f4], R7 ;  /* 0x0001f40701007387 */ /* 0x0001e80000100800 */
[----:B0-----:R-:W3:Y:S01]  /*e5d0*/  LDL.LU R7, [R1+0x105c] ;  /* 0x00105c0001077983 */ /* 0x001ee20000300800 */
[----:B----4-:R-:W-:-:S02]  /*e5e0*/  SEL R6, R4, R6, !P0 ;  /* 0x0000000604067207 */ /* 0x010fc40004000000 */
[----:B---3--:R-:W-:-:S05]  /*e5f0*/  SEL R7, R4, R7, !P0 ;  /* 0x0000000704077207 */ /* 0x008fca0004000000 */
[----:B------:R5:W-:Y:S04]  /*e600*/  STL [R1+0x1f8], R7 ;  /* 0x0001f80701007387 */ /* 0x000be80000100800 */
[----:B------:R0:W-:Y:S01]  /*e610*/  STL [R1+0x1fc], R6 ;  /* 0x0001fc0601007387 */ /* 0x0001e20000100800 */
[C---:B-----5:R-:W-:Y:S02]  /*e620*/  SEL R7, R4.reuse, R5, !P0 ;  /* 0x0000000504077207 */ /* 0x060fe40004000000 */
[C---:B------:R-:W-:Y:S02]  /*e630*/  SEL R5, R4.reuse, R20, !P0 ;  /* 0x0000001404057207 */ /* 0x040fe40004000000 */
[C---:B0-----:R-:W-:Y:S02]  /*e640*/  SEL R6, R4.reuse, R0, !P0 ;  /* 0x0000000004067207 */ /* 0x041fe40004000000 */
[C---:B------:R-:W-:Y:S01]  /*e650*/  SEL R0, R4.reuse, R15, !P0 ;  /* 0x0000000f04007207 */ /* 0x040fe20004000000 */
[----:B------:R-:W-:Y:S04]  /*e660*/  STL [R1+0x200], R7 ;  /* 0x0002000701007387 */ /* 0x000fe80000100800 */
[----:B------:R0:W-:Y:S04]  /*e670*/  STL [R1+0x204], R6 ;  /* 0x0002040601007387 */ /* 0x0001e80000100800 */
[----:B------:R3:W-:Y:S04]  /*e680*/  STL [R1+0x208], R5 ;  /* 0x0002080501007387 */ /* 0x0007e80000100800 */
[----:B------:R4:W-:Y:S01]  /*e690*/  STL [R1+0x20c], R0 ;  /* 0x00020c0001007387 */ /* 0x0009e20000100800 */
[----:B0-----:R-:W-:-:S02]  /*e6a0*/  SEL R6, R4, R16, !P0 ;  /* 0x0000001004067207 */ /* 0x001fc40004000000 */
[----:B---3--:R-:W-:-:S03]  /*e6b0*/  SEL R5, R4, R17, !P0 ;  /* 0x0000001104057207 */ /* 0x008fc60004000000 */
[----:B------:R-:W-:Y:S01]  /*e6c0*/  STL [R1+0x210], R6 ;  /* 0x0002100601007387 */ /* 0x000fe20000100800 */
[C---:B----4-:R-:W-:Y:S02]  /*e6d0*/  SEL R0, R4.reuse, R3, !P0 ;  /* 0x0000000304007207 */ /* 0x050fe40004000000 */
[C---:B------:R-:W-:Y:S01]  /*e6e0*/  SEL R3, R4.reuse, R29, !P0 ;  /* 0x0000001d04037207 */ /* 0x040fe20004000000 */
[----:B------:R0:W-:Y:S04]  /*e6f0*/  STL [R1+0x214], R5 ;  /* 0x0002140501007387 */ /* 0x0001e80000100800 */
[----:B------:R3:W-:Y:S04]  /*e700*/  STL [R1+0x21c], R0 ;  /* 0x00021c0001007387 */ /* 0x0007e80000100800 */
[----:B------:R4:W-:Y:S01]  /*e710*/  STL [R1+0x220], R3 ;  /* 0x0002200301007387 */ /* 0x0009e20000100800 */
[----:B0-----:R-:W-:-:S02]  /*e720*/  SEL R5, R4, R19, !P0 ;  /* 0x0000001304057207 */ /* 0x001fc40004000000 */
[----:B---3--:R-:W-:-:S03]  /*e730*/  SEL R0, R4, R2, !P0 ;  /* 0x0000000204007207 */ /* 0x008fc60004000000 */
[----:B------:R-:W-:Y:S01]  /*e740*/  STL [R1+0x224], R5 ;  /* 0x0002240501007387 */ /* 0x000fe20000100800 */
[C---:B------:R-:W-:Y:S02]  /*e750*/  SEL R2, R4.reuse, R22, !P0 ;  /* 0x0000001604027207 */ /* 0x040fe40004000000 */
[C---:B----4-:R-:W-:Y:S01]  /*e760*/  SEL R3, R4.reuse, R28, !P0 ;  /* 0x0000001c04037207 */ /* 0x050fe20004000000 */
[----:B------:R0:W-:Y:S04]  /*e770*/  STL [R1+0x248], R0 ;  /* 0x0002480001007387 */ /* 0x0001e80000100800 */
[----:B------:R3:W-:Y:S01]  /*e780*/  STL [R1+0x24c], R3 ;  /* 0x00024c0301007387 */ /* 0x0007e20000100800 */
[----:B0-----:R-:W-:-:S03]  /*e790*/  SEL R0, R4, R24, !P0 ;  /* 0x0000001804007207 */ /* 0x001fc60004000000 */
[----:B------:R0:W-:Y:S01]  /*e7a0*/  STL [R1+0x250], R2 ;  /* 0x0002500201007387 */ /* 0x0001e20000100800 */
[----:B---3--:R-:W-:-:S03]  /*e7b0*/  SEL R3, R4, R21, !P0 ;  /* 0x0000001504037207 */ /* 0x008fc60004000000 */
        /* <DEDUP_REMOVED lines=20> */
[----:B------:R-:W-:Y:S04]  /*e900*/  STL [R1+0x28c], R3 ;  /* 0x00028c0301007387 */ /* 0x000fe80000100800 */
[----:B------:R-:W3:Y:S01]  /*e910*/  LDL.LU R10, [R1+0x2a0] ;  /* 0x0002a000010a7983 */ /* 0x000ee20000300800 */
[----:B0-----:R-:W-:-:S03]  /*e920*/  SEL R0, R4, R9, !P0 ;  /* 0x0000000904007207 */ /* 0x001fc60004000000 */
[----:B------:R-:W-:Y:S04]  /*e930*/  STL [R1+0x294], R2 ;  /* 0x0002940201007387 */ /* 0x000fe80000100800 */
[----:B------:R-:W4:Y:S04]  /*e940*/  LDL.LU R9, [R1+0x2c8] ;  /* 0x0002c80001097983 */ /* 0x000f280000300800 */
[----:B------:R2:W-:Y:S04]  /*e950*/  STL [R1+0x290], R0 ;  /* 0x0002900001007387 */ /* 0x0005e80000100800 */
[----:B------:R-:W5:Y:S01]  /*e960*/  LDL.LU R7, [R1+0x2c0] ;  /* 0x0002c00001077983 */ /* 0x000f620000300800 */
[----:B--2---:R-:W-:-:S03]  /*e970*/  SEL R0, R4, R8, !P0 ;  /* 0x0000000804007207 */ /* 0x004fc60004000000 */
[----:B-----5:R0:W-:Y:S04]  /*e980*/  STL [R1+0x1058], R7 ;  /* 0x0010580701007387 */ /* 0x0201e80000100800 */
[----:B------:R2:W-:Y:S04]  /*e990*/  STL [R1+0x2a4], R0 ;  /* 0x0002a40001007387 */ /* 0x0005e80000100800 */
[----:B0-----:R-:W5:Y:S04]  /*e9a0*/  LDL.LU R7, [R1+0x2c4] ;  /* 0x0002c40001077983 */ /* 0x001f680000300800 */
[----:B------:R-:W5:Y:S04]  /*e9b0*/  LDL.LU R6, [R1+0x2bc] ;  /* 0x0002bc0001067983 */ /* 0x000f680000300800 */
[----:B------:R-:W5:Y:S04]  /*e9c0*/  LDL.LU R5, [R1+0x2b8] ;  /* 0x0002b80001057983 */ /* 0x000f680000300800 */
[----:B--2---:R-:W2:Y:S04]  /*e9d0*/  LDL.LU R0, [R1+0x2e0] ;  /* 0x0002e00001007983 */ /* 0x004ea80000300800 */
        /* <DEDUP_REMOVED lines=13> */
[----:B------:R-:W2:Y:S01]  /*eab0*/  LDL.LU R23, [R1+0x3b4] ;  /* 0x0003b40001177983 */ /* 0x000ea20000300800 */
[----:B---3--:R-:W-:-:S03]  /*eac0*/  SEL R10, R4, R10, !P0 ;  /* 0x0000000a040a7207 */ /* 0x008fc60004000000 */
[----:B------:R-:W3:Y:S04]  /*ead0*/  LDL.LU R18, [R1+0x39c] ;  /* 0x00039c0001127983 */ /* 0x000ee80000300800 */
[----:B------:R-:W3:Y:S01]  /*eae0*/  LDL.LU R27, [R1+0x3a0] ;  /* 0x0003a000011b7983 */ /* 0x000ee20000300800 */
[----:B----4-:R-:W-:-:S03]  /*eaf0*/  SEL R9, R4, R9, !P0 ;  /* 0x0000000904097207 */ /* 0x010fc60004000000 */
[----:B------:R-:W4:Y:S04]  /*eb00*/  LDL.LU R25, [R1+0x3a4] ;  /* 0x0003a40001197983 */ /* 0x000f280000300800 */
[----:B------:R-:W3:Y:S04]  /*eb10*/  LDL.LU R14, [R1+0x398] ;  /* 0x00039800010e7983 */ /* 0x000ee80000300800 */
[----:B------:R-:W3:Y:S04]  /*eb20*/  LDL.LU R13, [R1+0x394] ;  /* 0x00039400010d7983 */ /* 0x000ee80000300800 */
[----:B------:R-:W3:Y:S04]  /*eb30*/  LDL.LU R12, [R1+0x390] ;  /* 0x00039000010c7983 */ /* 0x000ee80000300800 */
[----:B------:R-:W3:Y:S04]  /*eb40*/  LDL.LU R11, [R1+0x38c] ;  /* 0x00038c00010b7983 */ /* 0x000ee80000300800 */
[----:B------:R-:W3:Y:S04]  /*eb50*/  LDL.LU R8, [R1+0x388] ;  /* 0x0003880001087983 */ /* 0x000ee80000300800 */
[----:B------:R0:W-:Y:S04]  /*eb60*/  STL [R1+0x2a0], R10 ;  /* 0x0002a00a01007387 */ /* 0x0001e80000100800 */
[----:B0-----:R-:W3:Y:S04]  /*eb70*/  LDL.LU R10, [R1+0x384] ;  /* 0x00038400010a7983 */ /* 0x001ee80000300800 */
[----:B------:R0:W-:Y:S04]  /*eb80*/  STL [R1+0x2c8], R9 ;  /* 0x0002c80901007387 */ /* 0x0001e80000100800 */
[----:B0-----:R-:W3:Y:S01]  /*eb90*/  LDL.LU R9, [R1+0x35c] ;  /* 0x00035c0001097983 */ /* 0x001ee20000300800 */
[----:B-----5:R-:W-:-:S05]  /*eba0*/  SEL R7, R4, R7, !P0 ;  /* 0x0000000704077207 */ /* 0x020fca0004000000 */
[----:B------:R0:W-:Y:S04]  /*ebb0*/  STL [R1+0x2c4], R7 ;  /* 0x0002c40701007387 */ /* 0x0001e80000100800 */
[----:B0-----:R-:W5:Y:S01]  /*ebc0*/  LDL.LU R7, [R1+0x1058] ;  /* 0x0010580001077983 */ /* 0x001f620000300800 */
[C---:B--2---:R-:W-:Y:S02]  /*ebd0*/  SEL R3, R4.reuse, R3, !P0 ;  /* 0x0000000304037207 */ /* 0x044fe40004000000 */
[----:B-----5:R-:W-:-:S05]  /*ebe0*/  SEL R7, R4, R7, !P0 ;  /* 0x0000000704077207 */ /* 0x020fca0004000000 */
[----:B------:R0:W-:Y:S02]  /*ebf0*/  STL [R1+0x2c0], R7 ;  /* 0x0002c00701007387 */ /* 0x0001e40000100800 */
[C---:B0-----:R-:W-:Y:S02]  /*ec00*/  SEL R7, R4.reuse, R6, !P0 ;  /* 0x0000000604077207 */ /* 0x041fe40004000000 */
[C---:B------:R-:W-:Y:S02]  /*ec10*/  SEL R6, R4.reuse, R5, !P0 ;  /* 0x0000000504067207 */ /* 0x040fe40004000000 */
[C---:B------:R-:W-:Y:S02]  /*ec20*/  SEL R5, R4.reuse, R0, !P0 ;  /* 0x0000000004057207 */ /* 0x040fe40004000000 */
[C---:B------:R-:W-:Y:S01]  /*ec30*/  SEL R0, R4.reuse, R20, !P0 ;  /* 0x0000001404007207 */ /* 0x040fe20004000000 */
[----:B------:R-:W-:Y:S04]  /*ec40*/  STL [R1+0x2bc], R7 ;  /* 0x0002bc0701007387 */ /* 0x000fe80000100800 */
[----:B------:R0:W-:Y:S04]  /*ec50*/  STL [R1+0x2b8], R6 ;  /* 0x0002b80601007387 */ /* 0x0001e80000100800 */
[----:B------:R2:W-:Y:S04]  /*ec60*/  STL [R1+0x2e0], R5 ;  /* 0x0002e00501007387 */ /* 0x0005e80000100800 */
[----:B------:R5:W-:Y:S01]  /*ec70*/  STL [R1+0x2f8], R0 ;  /* 0x0002f80001007387 */ /* 0x000be20000100800 */
[----:B0-----:R-:W-:-:S02]  /*ec80*/  SEL R6, R4, R15, !P0 ;  /* 0x0000000f04067207 */ /* 0x001fc40004000000 */
[----:B--2---:R-:W-:-:S03]  /*ec90*/  SEL R5, R4, R16, !P0 ;  /* 0x0000001004057207 */ /* 0x004fc60004000000 */
[----:B------:R-:W-:Y:S01]  /*eca0*/  STL [R1+0x310], R6 ;  /* 0x0003100601007387 */ /* 0x000fe20000100800 */
[----:B-----5:R-:W-:-:S03]  /*ecb0*/  SEL R0, R4, R17, !P0 ;  /* 0x0000001104007207 */ /* 0x020fc60004000000 */
[----:B------:R0:W-:Y:S04]  /*ecc0*/  STL [R1+0x374], R5 ;  /* 0x0003740501007387 */ /* 0x0001e80000100800 */
[----:B------:R2:W-:Y:S04]  /*ecd0*/  STL [R1+0x370], R0 ;  /* 0x0003700001007387 */ /* 0x0005e80000100800 */
[----:B------:R5:W-:Y:S01]  /*ece0*/  STL [R1+0x36c], R3 ;  /* 0x00036c0301007387 */ /* 0x000be20000100800 */
[C---:B0-----:R-:W-:Y:S02]  /*ecf0*/  SEL R5, R4.reuse, R29, !P0 ;  /* 0x0000001d04057207 */ /* 0x041fe40004000000 */
[----:B--2---:R-:W-:-:S03]  /*ed00*/  SEL R0, R4, R19, !P0 ;  /* 0x0000001304007207 */ /* 0x004fc60004000000 */
[----:B------:R-:W-:Y:S01]  /*ed10*/  STL [R1+0x380], R5 ;  /* 0x0003800501007387 */ /* 0x000fe20000100800 */
[----:B-----5:R-:W-:-:S03]  /*ed20*/  SEL R3, R4, R2, !P0 ;  /* 0x0000000204037207 */ /* 0x020fc60004000000 */
[----:B------:R0:W-:Y:S01]  /*ed30*/  STL [R1+0x37c], R0 ;  /* 0x00037c0001007387 */ /* 0x0001e20000100800 */
[----:B------:R-:W-:-:S03]  /*ed40*/  SEL R2, R4, R28, !P0 ;  /* 0x0000001c04027207 */ /* 0x000fc60004000000 */
[----:B------:R2:W-:Y:S01]  /*ed50*/  STL [R1+0x378], R3 ;  /* 0x0003780301007387 */ /* 0x0005e20000100800 */
[----:B0-----:R-:W-:-:S03]  /*ed60*/  SEL R0, R4, R22, !P0 ;  /* 0x0000001604007207 */ /* 0x001fc60004000000 */
[----:B------:R0:W-:Y:S01]  /*ed70*/  STL [R1+0x368], R2 ;  /* 0x0003680201007387 */ /* 0x0001e20000100800 */
[----:B--2---:R-:W-:-:S03]  /*ed80*/  SEL R3, R4, R24, !P0 ;  /* 0x0000001804037207 */ /* 0x004fc60004000000 */
[----:B------:R2:W-:Y:S01]  /*ed90*/  STL [R1+0x364], R0 ;  /* 0x0003640001007387 */ /* 0x0005e20000100800 */
[----:B0-----:R-:W-:-:S03]  /*eda0*/  SEL R2, R4, R21, !P0 ;  /* 0x0000001504027207 */ /* 0x001fc60004000000 */
[----:B------:R0:W-:Y:S01]  /*edb0*/  STL [R1+0x3ac], R3 ;  /* 0x0003ac0301007387 */ /* 0x0001e20000100800 */
[----:B--2---:R-:W-:-:S03]  /*edc0*/  SEL R0, R4, R26, !P0 ;  /* 0x0000001a04007207 */ /* 0x004fc60004000000 */
[----:B------:R3:W-:Y:S01]  /*edd0*/  STL [R1+0x3b0], R2 ;  /* 0x0003b00201007387 */ /* 0x0007e20000100800 */
[----:B0-----:R-:W-:-:S03]  /*ede0*/  SEL R3, R4, R23, !P0 ;  /* 0x0000001704037207 */ /* 0x001fc60004000000 */
[----:B------:R0:W-:Y:S01]  /*edf0*/  STL [R1+0x3d4], R0 ;  /* 0x0003d40001007387 */ /* 0x0001e20000100800 */
[----:B---3--:R-:W-:-:S03]  /*ee00*/  SEL R2, R4, R18, !P0 ;  /* 0x0000001204027207 */ /* 0x008fc60004000000 */
[----:B------:R4:W-:Y:S01]  /*ee10*/  STL [R1+0x3d0], R3 ;  /* 0x0003d00301007387 */ /* 0x0009e20000100800 */
[----:B0-----:R-:W-:-:S03]  /*ee20*/  SEL R0, R4, R27, !P0 ;  /* 0x0000001b04007207 */ /* 0x001fc60004000000 */
[----:B------:R0:W-:Y:S01]  /*ee30*/  STL [R1+0x3e4], R2 ;  /* 0x0003e40201007387 */ /* 0x0001e20000100800 */
[----:B----4-:R-:W-:-:S03]  /*ee40*/  SEL R3, R4, R25, !P0 ;  /* 0x0000001904037207 */ /* 0x010fc60004000000 */
        /* <DEDUP_REMOVED lines=8> */
[----:B------:R-:W-:Y:S04]  /*eed0*/  STL [R1+0x3c4], R3 ;  /* 0x0003c40301007387 */ /* 0x000fe80000100800 */
[----:B------:R-:W2:Y:S01]  /*eee0*/  LDL.LU R11, [R1+0x360] ;  /* 0x00036000010b7983 */ /* 0x000ea20000300800 */
[----:B0-----:R-:W-:-:S03]  /*eef0*/  SEL R0, R4, R8, !P0 ;  /* 0x0000000804007207 */ /* 0x001fc60004000000 */
[----:B------:R0:W-:Y:S04]  /*ef00*/  STL [R1+0x3c0], R2 ;  /* 0x0003c00201007387 */ /* 0x0001e80000100800 */
[----:B------:R-:W3:Y:S04]  /*ef10*/  LDL.LU R8, [R1+0x31c] ;  /* 0x00031c0001087983 */ /* 0x000ee80000300800 */
[----:B------:R4:W-:Y:S04]  /*ef20*/  STL [R1+0x3bc], R0 ;  /* 0x0003bc0001007387 */ /* 0x0009e80000100800 */
[----:B------:R-:W5:Y:S01]  /*ef30*/  LDL.LU R7, [R1+0x354] ;  /* 0x0003540001077983 */ /* 0x000f620000300800 */
[----:B0-----:R-:W-:-:S02]  /*ef40*/  SEL R2, R4, R10, !P0 ;  /* 0x0000000a04027207 */ /* 0x001fc40004000000 */
[----:B----4-:R-:W-:-:S03]  /*ef50*/  SEL R0, R4, R9, !P0 ;  /* 0x0000000904007207 */ /* 0x010fc60004000000 */
[----:B------:R-:W-:Y:S04]  /*ef60*/  STL [R1+0x3b8], R2 ;  /* 0x0003b80201007387 */ /* 0x000fe80000100800 */
[----:B-----5:R0:W-:Y:S04]  /*ef70*/  STL [R1+0x1054], R7 ;  /* 0x0010540701007387 */ /* 0x0201e80000100800 */
[----:B------:R4:W-:Y:S04]  /*ef80*/  STL [R1+0x3b4], R0 ;  /* 0x0003b40001007387 */ /* 0x0009e80000100800 */
[----:B0-----:R-:W5:Y:S04]  /*ef90*/  LDL.LU R7, [R1+0x32c] ;  /* 0x00032c0001077983 */ /* 0x001f680000300800 */
[----:B------:R-:W5:Y:S04]  /*efa0*/  LDL.LU R6, [R1+0x334] ;  /* 0x0003340001067983 */ /* 0x000f680000300800 */
[----:B------:R-:W5:Y:S04]  /*efb0*/  LDL.LU R5, [R1+0x338] ;  /* 0x0003380001057983 */ /* 0x000f680000300800 */
[----:B----4-:R-:W4:Y:S04]  /*efc0*/  LDL.LU R0, [R1+0x33c] ;  /* 0x00033c0001007983 */ /* 0x010f280000300800 */
        /* <DEDUP_REMOVED lines=16> */
[----:B------:R-:W2:Y:S01]  /*f0d0*/  LDL.LU R27, [R1+0x30c] ;  /* 0x00030c00011b7983 */ /* 0x000ea20000300800 */
[----:B---3--:R-:W-:-:S03]  /*f0e0*/  SEL R8, R4, R8, !P0 ;  /* 0x0000000804087207 */ /* 0x008fc60004000000 */
[----:B------:R-:W3:Y:S04]  /*f0f0*/  LDL.LU R25, [R1+0x308] ;  /* 0x0003080001197983 */ /* 0x000ee80000300800 */
[----:B------:R-:W2:Y:S04]  /*f100*/  LDL.LU R14, [R1+0x2fc] ;  /* 0x0002fc00010e7983 */ /* 0x000ea80000300800 */
[----:B------:R-:W2:Y:S04]  /*f110*/  LDL.LU R13, [R1+0x2ec] ;  /* 0x0002ec00010d7983 */ /* 0x000ea80000300800 */
[----:B------:R-:W2:Y:S04]  /*f120*/  LDL.LU R10, [R1+0x2e8] ;  /* 0x0002e800010a7983 */ /* 0x000ea80000300800 */
[----:B------:R-:W2:Y:S04]  /*f130*/  LDL.LU R9, [R1+0x2e4] ;  /* 0x0002e40001097983 */ /* 0x000ea80000300800 */
[----:B------:R-:W2:Y:S04]  /*f140*/  LDL.LU R12, [R1+0x2dc] ;  /* 0x0002dc00010c7983 */ /* 0x000ea80000300800 */
[----:B------:R0:W-:Y:S04]  /*f150*/  STL [R1+0x3a8], R11 ;  /* 0x0003a80b01007387 */ /* 0x0001e80000100800 */
[----:B0-----:R-:W2:Y:S04]  /*f160*/  LDL.LU R11, [R1+0x2d8] ;  /* 0x0002d800010b7983 */ /* 0x001ea80000300800 */
[----:B------:R0:W-:Y:S04]  /*f170*/  STL [R1+0x3a4], R8 ;  /* 0x0003a40801007387 */ /* 0x0001e80000100800 */
[----:B0-----:R-:W2:Y:S01]  /*f180*/  LDL.LU R8, [R1+0x2d4] ;  /* 0x0002d40001087983 */ /* 0x001ea20000300800 */
[----:B-----5:R-:W-:-:S05]  /*f190*/  SEL R7, R4, R7, !P0 ;  /* 0x0000000704077207 */ /* 0x020fca0004000000 */
[----:B------:R0:W-:Y:S04]  /*f1a0*/  STL [R1+0x3a0], R7 ;  /* 0x0003a00701007387 */ /* 0x0001e80000100800 */
[----:B0-----:R-:W5:Y:S01]  /*f1b0*/  LDL.LU R7, [R1+0x1054] ;  /* 0x0010540001077983 */ /* 0x001f620000300800 */
[C---:B------:R-:W-:Y:S02]  /*f1c0*/  SEL R6, R4.reuse, R6, !P0 ;  /* 0x0000000604067207 */ /* 0x040fe40004000000 */
[C---:B------:R-:W-:Y:S02]  /*f1d0*/  SEL R5, R4.reuse, R5, !P0 ;  /* 0x0000000504057207 */ /* 0x040fe40004000000 */
[C---:B----4-:R-:W-:Y:S02]  /*f1e0*/  SEL R0, R4.reuse, R0, !P0 ;  /* 0x0000000004007207 */ /* 0x050fe40004000000 */
[----:B------:R-:W-:-:S02]  /*f1f0*/  SEL R2, R4, R2, !P0 ;  /* 0x0000000204027207 */ /* 0x000fc40004000000 */
[----:B-----5:R-:W-:-:S05]  /*f200*/  SEL R7, R4, R7, !P0 ;  /* 0x0000000704077207 */ /* 0x020fca0004000000 */
[----:B------:R-:W-:Y:S04]  /*f210*/  STL [R1+0x39c], R7 ;  /* 0x00039c0701007387 */ /* 0x000fe80000100800 */
[----:B------:R0:W-:Y:S04]  /*f220*/  STL [R1+0x398], R6 ;  /* 0x0003980601007387 */ /* 0x0001e80000100800 */
[----:B------:R4:W-:Y:S04]  /*f230*/  STL [R1+0x394], R5 ;  /* 0x0003940501007387 */ /* 0x0009e80000100800 */
[----:B------:R5:W-:Y:S01]  /*f240*/  STL [R1+0x390], R0 ;  /* 0x0003900001007387 */ /* 0x000be20000100800 */
[----:B0-----:R-:W-:-:S02]  /*f250*/  SEL R6, R4, R20, !P0 ;  /* 0x0000001404067207 */ /* 0x001fc40004000000 */
[----:B----4-:R-:W-:-:S03]  /*f260*/  SEL R5, R4, R15, !P0 ;  /* 0x0000000f04057207 */ /* 0x010fc60004000000 */
[----:B------:R0:W-:Y:S01]  /*f270*/  STL [R1+0x38c], R6 ;  /* 0x00038c0601007387 */ /* 0x0001e20000100800 */
[----:B-----5:R-:W-:-:S03]  /*f280*/  SEL R0, R4, R16, !P0 ;  /* 0x0000001004007207 */ /* 0x020fc60004000000 */
[----:B------:R4:W-:Y:S04]  /*f290*/  STL [R1+0x388], R5 ;  /* 0x0003880501007387 */ /* 0x0009e80000100800 */
[----:B------:R5:W-:Y:S01]  /*f2a0*/  STL [R1+0x360], R0 ;  /* 0x0003600001007387 */ /* 0x000be20000100800 */
[C---:B0-----:R-:W-:Y:S02]  /*f2b0*/  SEL R6, R4.reuse, R17, !P0 ;  /* 0x0000001104067207 */ /* 0x041fe40004000000 */
[C---:B----4-:R-:W-:Y:S02]  /*f2c0*/  SEL R5, R4.reuse, R3, !P0 ;  /* 0x0000000304057207 */ /* 0x050fe40004000000 */
[C---:B------:R-:W-:Y:S02]  /*f2d0*/  SEL R3, R4.reuse, R19, !P0 ;  /* 0x0000001304037207 */ /* 0x040fe40004000000 */
[C---:B-----5:R-:W-:Y:S01]  /*f2e0*/  SEL R0, R4.reuse, R29, !P0 ;  /* 0x0000001d04007207 */ /* 0x060fe20004000000 */
[----:B------:R-:W-:Y:S04]  /*f2f0*/  STL [R1+0x35c], R6 ;  /* 0x00035c0601007387 */ /* 0x000fe80000100800 */
[----:B------:R-:W-:Y:S04]  /*f300*/  STL [R1+0x358], R5 ;  /* 0x0003580501007387 */ /* 0x000fe80000100800 */
[----:B------:R0:W-:Y:S04]  /*f310*/  STL [R1+0x354], R0 ;  /* 0x0003540001007387 */ /* 0x0001e80000100800 */
[----:B------:R4:W-:Y:S01]  /*f320*/  STL [R1+0x350], R3 ;  /* 0x0003500301007387 */ /* 0x0009e20000100800 */
[----:B0-----:R-:W-:-:S03]  /*f330*/  SEL R0, R4, R28, !P0 ;  /* 0x0000001c04007207 */ /* 0x001fc60004000000 */
[----:B------:R0:W-:Y:S01]  /*f340*/  STL [R1+0x34c], R2 ;  /* 0x00034c0201007387 */ /* 0x0001e20000100800 */
[----:B----4-:R-:W-:-:S03]  /*f350*/  SEL R3, R4, R22, !P0 ;  /* 0x0000001604037207 */ /* 0x010fc60004000000 */
[----:B------:R4:W-:Y:S04]  /*f360*/  STL [R1+0x348], R0 ;  /* 0x0003480001007387 */ /* 0x0009e80000100800 */
[----:B------:R5:W-:Y:S01]  /*f370*/  STL [R1+0x344], R3 ;  /* 0x0003440301007387 */ /* 0x000be20000100800 */
[C---:B0-----:R-:W-:Y:S02]  /*f380*/  SEL R2, R4.reuse, R24, !P0 ;  /* 0x0000001804027207 */ /* 0x041fe40004000000 */
[----:B----4-:R-:W-:-:S03]  /*f390*/  SEL R0, R4, R21, !P0 ;  /* 0x0000001504007207 */ /* 0x010fc60004000000 */
[----:B------:R0:W-:Y:S01]  /*f3a0*/  STL [R1+0x340], R2 ;  /* 0x0003400201007387 */ /* 0x0001e20000100800 */
[----:B-----5:R-:W-:-:S03]  /*f3b0*/  SEL R3, R4, R26, !P0 ;  /* 0x0000001a04037207 */ /* 0x020fc60004000000 */
[----:B------:R2:W-:Y:S04]  /*f3c0*/  STL [R1+0x33c], R0 ;  /* 0x00033c0001007387 */ /* 0x0005e80000100800 */
[----:B------:R4:W-:Y:S01]  /*f3d0*/  STL [R1+0x338], R3 ;  /* 0x0003380301007387 */ /* 0x0009e20000100800 */
[C---:B0-----:R-:W-:Y:S02]  /*f3e0*/  SEL R2, R4.reuse, R23, !P0 ;  /* 0x0000001704027207 */ /* 0x041fe40004000000 */
[----:B--2---:R-:W-:-:S03]  /*f3f0*/  SEL R0, R4, R18, !P0 ;  /* 0x0000001204007207 */ /* 0x004fc60004000000 */
[----:B------:R3:W-:Y:S01]  /*f400*/  STL [R1+0x334], R2 ;  /* 0x0003340201007387 */ /* 0x0007e20000100800 */
[----:B----4-:R-:W-:-:S03]  /*f410*/  SEL R3, R4, R27, !P0 ;  /* 0x0000001b04037207 */ /* 0x010fc60004000000 */
[----:B------:R0:W-:Y:S04]  /*f420*/  STL [R1+0x330], R0 ;  /* 0x0003300001007387 */ /* 0x0001e80000100800 */
[----:B------:R2:W-:Y:S01]  /*f430*/  STL [R1+0x32c], R3 ;  /* 0x00032c0301007387 */ /* 0x0005e20000100800 */
[C---:B---3--:R-:W-:Y:S02]  /*f440*/  SEL R2, R4.reuse, R25, !P0 ;  /* 0x0000001904027207 */ /* 0x048fe40004000000 */
[----:B0-----:R-:W-:-:S03]  /*f450*/  SEL R0, R4, R14, !P0 ;  /* 0x0000000e04007207 */ /* 0x001fc60004000000 */
[----:B------:R0:W-:Y:S01]  /*f460*/  STL [R1+0x328], R2 ;  /* 0x0003280201007387 */ /* 0x0001e20000100800 */
[----:B--2---:R-:W-:-:S03]  /*f470*/  SEL R3, R4, R13, !P0 ;  /* 0x0000000d04037207 */ /* 0x004fc60004000000 */
[----:B------:R2:W-:Y:S04]  /*f480*/  STL [R1+0x324], R0 ;  /* 0x0003240001007387 */ /* 0x0005e80000100800 */
[----:B------:R3:W-:Y:S01]  /*f490*/  STL [R1+0x320], R3 ;  /* 0x0003200301007387 */ /* 0x0007e20000100800 */
[----:B0-----:R-:W-:-:S03]  /*f4a0*/  SEL R2, R4, R10, !P0 ;  /* 0x0000000a04027207 */ /* 0x001fc60004000000 */
[----:B------:R-:W4:Y:S01]  /*f4b0*/  LDL.LU R10, [R1+0x2d0] ;  /* 0x0002d000010a7983 */ /* 0x000f220000300800 */
[----:B--2---:R-:W-:-:S03]  /*f4c0*/  SEL R0, R4, R9, !P0 ;  /* 0x0000000904007207 */ /* 0x004fc60004000000 */
[----:B------:R0:W-:Y:S01]  /*f4d0*/  STL [R1+0x31c], R2 ;  /* 0x00031c0201007387 */ /* 0x0001e20000100800 */
[----:B---3--:R-:W-:-:S03]  /*f4e0*/  SEL R3, R4, R12, !P0 ;  /* 0x0000000c04037207 */ /* 0x008fc60004000000 */
[----:B------:R-:W2:Y:S04]  /*f4f0*/  LDL.LU R9, [R1+0x2cc] ;  /* 0x0002cc0001097983 */ /* 0x000ea80000300800 */
[----:B------:R3:W-:Y:S04]  /*f500*/  STL [R1+0x318], R0 ;  /* 0x0003180001007387 */ /* 0x0007e80000100800 */
[----:B------:R-:W-:Y:S04]  /*f510*/  STL [R1+0x314], R3 ;  /* 0x0003140301007387 */ /* 0x000fe80000100800 */
[----:B------:R-:W5:Y:S01]  /*f520*/  LDL.LU R7, [R1+0x2b0] ;  /* 0x0002b00001077983 */ /* 0x000f620000300800 */
[----:B0-----:R-:W-:-:S02]  /*f530*/  SEL R2, R4, R11, !P0 ;  /* 0x0000000b04027207 */ /* 0x001fc40004000000 */
[----:B---3--:R-:W-:-:S03]  /*f540*/  SEL R0, R4, R8, !P0 ;  /* 0x0000000804007207 */ /* 0x008fc60004000000 */
[----:B------:R-:W-:Y:S04]  /*f550*/  STL [R1+0x30c], R2 ;  /* 0x00030c0201007387 */ /* 0x000fe80000100800 */
[----:B-----5:R0:W-:Y:S04]  /*f560*/  STL [R1+0x1050], R7 ;  /* 0x0010500701007387 */ /* 0x0201e80000100800 */
[----:B------:R3:W-:Y:S04]  /*f570*/  STL [R1+0x308], R0 ;  /* 0x0003080001007387 */ /* 0x0007e80000100800 */
[----:B0-----:R-:W5:Y:S04]  /*f580*/  LDL.LU R7, [R1+0x2b4] ;  /* 0x0002b40001077983 */ /* 0x001f680000300800 */
[----:B------:R-:W5:Y:S04]  /*f590*/  LDL.LU R6, [R1+0x2ac] ;  /* 0x0002ac0001067983 */ /* 0x000f680000300800 */
[----:B------:R-:W5:Y:S04]  /*f5a0*/  LDL.LU R5, [R1+0x240] ;  /* 0x0002400001057983 */ /* 0x000f680000300800 */
[----:B---3--:R-:W3:Y:S04]  /*f5b0*/  LDL.LU R0, [R1+0x258] ;  /* 0x0002580001007983 */ /* 0x008ee80000300800 */
        /* <DEDUP_REMOVED lines=13> */
[----:B----4-:R-:W-:-:S03]  /*f690*/  SEL R10, R4, R10, !P0 ;  /* 0x0000000a040a7207 */ /* 0x010fc60004000000 */
[----:B------:R-:W4:Y:S04]  /*f6a0*/  LDL.LU R23, [R1+0x74] ;  /* 0x0000740001177983 */ /* 0x000f280000300800 */
[----:B------:R-:W3:Y:S01]  /*f6b0*/  LDL.LU R18, [R1+0x19c] ;  /* 0x00019c0001127983 */ /* 0x000ee20000300800 */
[----:B--2---:R-:W-:-:S03]  /*f6c0*/  SEL R9, R4, R9, !P0 ;  /* 0x0000000904097207 */ /* 0x004fc60004000000 */
[----:B------:R-:W2:Y:S04]  /*f6d0*/  LDL.LU R27, [R1+0x1c8] ;  /* 0x0001c800011b7983 */ /* 0x000ea80000300800 */
[----:B------:R-:W2:Y:S04]  /*f6e0*/  LDL.LU R25, [R1+0x1e8] ;  /* 0x0001e80001197983 */ /* 0x000ea80000300800 */
[----:B------:R-:W2:Y:S04]  /*f6f0*/  LDL.LU R14, [R1+0x22c] ;  /* 0x00022c00010e7983 */ /* 0x000ea80000300800 */
[----:B------:R-:W2:Y:S04]  /*f700*/  LDL.LU R11, [R1+0x228] ;  /* 0x00022800010b7983 */ /* 0x000ea80000300800 */
[----:B------:R-:W2:Y:S04]  /*f710*/  LDL.LU R8, [R1+0x218] ;  /* 0x0002180001087983 */ /* 0x000ea80000300800 */
[----:B------:R-:W2:Y:S04]  /*f720*/  LDL.LU R13, [R1+0x178] ;  /* 0x00017800010d7983 */ /* 0x000ea80000300800 */
[----:B------:R0:W-:Y:S04]  /*f730*/  STL [R1+0x304], R10 ;  /* 0x0003040a01007387 */ /* 0x0001e80000100800 */
[----:B------:R-:W2:Y:S04]  /*f740*/  LDL.LU R12, [R1+0x17c] ;  /* 0x00017c00010c7983 */ /* 0x000ea80000300800 */
[----:B------:R1:W-:Y:S04]  /*f750*/  STL [R1+0x300], R9 ;  /* 0x0003000901007387 */ /* 0x0003e80000100800 */
[----:B0-----:R-:W2:Y:S04]  /*f760*/  LDL.LU R10, [R1+0x180] ;  /* 0x00018000010a7983 */ /* 0x001ea80000300800 */
[----:B-1----:R-:W2:Y:S01]  /*f770*/  LDL.LU R9, [R1+0x190] ;  /* 0x0001900001097983 */ /* 0x002ea20000300800 */
[----:B-----5:R-:W-:-:S05]  /*f780*/  SEL R7, R4, R7, !P0 ;  /* 0x0000000704077207 */ /* 0x020fca0004000000 */
[----:B------:R0:W-:Y:S04]  /*f790*/  STL [R1+0x2fc], R7 ;  /* 0x0002fc0701007387 */ /* 0x0001e80000100800 */
[----:B0-----:R-:W5:Y:S01]  /*f7a0*/  LDL.LU R7, [R1+0x1050] ;  /* 0x0010500001077983 */ /* 0x001f620000300800 */
[C---:B------:R-:W-:Y:S02]  /*f7b0*/  SEL R6, R4.reuse, R6, !P0 ;  /* 0x0000000604067207 */ /* 0x040fe40004000000 */
[----:B-----5:R-:W-:-:S05]  /*f7c0*/  SEL R7, R4, R7, !P0 ;  /* 0x0000000704077207 */ /* 0x020fca0004000000 */
[----:B------:R0:W-:Y:S04]  /*f7d0*/  STL [R1+0x2f4], R7 ;  /* 0x0002f40701007387 */ /* 0x0001e80000100800 */
[----:B------:R1:W-:Y:S01]  /*f7e0*/  STL [R1+0x2f0], R6 ;  /* 0x0002f00601007387 */ /* 0x0003e20000100800 */
[C---:B0-----:R-:W-:Y:S02]  /*f7f0*/  SEL R7, R4.reuse, R5, !P0 ;  /* 0x0000000504077207 */ /* 0x041fe40004000000 */
[C---:B---3--:R-:W-:Y:S02]  /*f800*/  SEL R5, R4.reuse, R20, !P0 ;  /* 0x0000001404057207 */ /* 0x048fe40004000000 */
[C---:B-1----:R-:W-:Y:S02]  /*f810*/  SEL R6, R4.reuse, R0, !P0 ;  /* 0x0000000004067207 */ /* 0x042fe40004000000 */
[C---:B------:R-:W-:Y:S01]  /*f820*/  SEL R0, R4.reuse, R15, !P0 ;  /* 0x0000000f04007207 */ /* 0x040fe20004000000 */
[----:B------:R-:W-:Y:S04]  /*f830*/  STL [R1+0x2ec], R7 ;  /* 0x0002ec0701007387 */ /* 0x000fe80000100800 */
[----:B------:R0:W-:Y:S04]  /*f840*/  STL [R1+0x2e8], R6 ;  /* 0x0002e80601007387 */ /* 0x0001e80000100800 */
[----:B------:R1:W-:Y:S04]  /*f850*/  STL [R1+0x2e4], R5 ;  /* 0x0002e40501007387 */ /* 0x0003e80000100800 */
[----:B------:R3:W-:Y:S01]  /*f860*/  STL [R1+0x2dc], R0 ;  /* 0x0002dc0001007387 */ /* 0x0007e20000100800 */
[----:B0-----:R-:W-:-:S02]  /*f870*/  SEL R6, R4, R16, !P0 ;  /* 0x0000001004067207 */ /* 0x001fc40004000000 */
[----:B-1----:R-:W-:-:S03]  /*f880*/  SEL R5, R4, R17, !P0 ;  /* 0x0000001104057207 */ /* 0x002fc60004000000 */
[----:B------:R-:W-:Y:S01]  /*f890*/  STL [R1+0x2d8], R6 ;  /* 0x0002d80601007387 */ /* 0x000fe20000100800 */
[C---:B---3--:R-:W-:Y:S02]  /*f8a0*/  SEL R0, R4.reuse, R3, !P0 ;  /* 0x0000000304007207 */ /* 0x048fe40004000000 */
[C---:B------:R-:W-:Y:S01]  /*f8b0*/  SEL R3, R4.reuse, R29, !P0 ;  /* 0x0000001d04037207 */ /* 0x040fe20004000000 */
[----:B------:R0:W-:Y:S04]  /*f8c0*/  STL [R1+0x2d4], R5 ;  /* 0x0002d40501007387 */ /* 0x0001e80000100800 */
[----:B------:R1:W-:Y:S04]  /*f8d0*/  STL [R1+0x2d0], R0 ;  /* 0x0002d00001007387 */ /* 0x0003e80000100800 */
[----:B------:R3:W-:Y:S01]  /*f8e0*/  STL [R1+0x2cc], R3 ;  /* 0x0002cc0301007387 */ /* 0x0007e20000100800 */
[----:B0-----:R-:W-:-:S02]  /*f8f0*/  SEL R5, R4, R19, !P0 ;  /* 0x0000001304057207 */ /* 0x001fc40004000000 */
[----:B-1----:R-:W-:-:S03]  /*f900*/  SEL R0, R4, R2, !P0 ;  /* 0x0000000204007207 */ /* 0x002fc60004000000 */
[----:B------:R-:W-:Y:S01]  /*f910*/  STL [R1+0x2b4], R5 ;  /* 0x0002b40501007387 */ /* 0x000fe20000100800 */
[C---:B------:R-:W-:Y:S02]  /*f920*/  SEL R2, R4.reuse, R22, !P0 ;  /* 0x0000001604027207 */ /* 0x040fe40004000000 */
[C---:B---3--:R-:W-:Y:S01]  /*f930*/  SEL R3, R4.reuse, R28, !P0 ;  /* 0x0000001c04037207 */ /* 0x048fe20004000000 */
[----:B------:R0:W-:Y:S04]  /*f940*/  STL [R1+0x2b0], R0 ;  /* 0x0002b00001007387 */ /* 0x0001e80000100800 */
[----:B------:R1:W-:Y:S01]  /*f950*/  STL [R1+0x2ac], R3 ;  /* 0x0002ac0301007387 */ /* 0x0003e20000100800 */
[----:B0-----:R-:W-:-:S03]  /*f960*/  SEL R0, R4, R24, !P0 ;  /* 0x0000001804007207 */ /* 0x001fc60004000000 */
[----:B------:R0:W-:Y:S01]  /*f970*/  STL [R1+0x2a8], R2 ;  /* 0x0002a80201007387 */ /* 0x0001e20000100800 */
[----:B-1----:R-:W-:-:S03]  /*f980*/  SEL R3, R4, R21, !P0 ;  /* 0x0000001504037207 */ /* 0x002fc60004000000 */
        /* <DEDUP_REMOVED lines=11> */
[----:B-1----:R-:W-:-:S03]  /*fa40*/  SEL R3, R4, R14, !P0 ;  /* 0x0000000e04037207 */ /* 0x002fc60004000000 */
[----:B------:R1:W-:Y:S01]  /*fa50*/  STL [R1+0x244], R0 ;  /* 0x0002440001007387 */ /* 0x0003e20000100800 */
[----:B0-----:R-:W-:-:S03]  /*fa60*/  SEL R2, R4, R11, !P0 ;  /* 0x0000000b04027207 */ /* 0x001fc60004000000 */
[----:B------:R0:W-:Y:S01]  /*fa70*/  STL [R1+0x240], R3 ;  /* 0x0002400301007387 */ /* 0x0001e20000100800 */
[----:B-1----:R-:W-:-:S03]  /*fa80*/  SEL R0, R4, R8, !P0 ;  /* 0x0000000804007207 */ /* 0x002fc60004000000 */
[----:B------:R-:W2:Y:S04]  /*fa90*/  LDL.LU R11, [R1+0x194] ;  /* 0x00019400010b7983 */ /* 0x000ea80000300800 */
[----:B------:R-:W-:Y:S04]  /*faa0*/  STL [R1+0x23c], R2 ;  /* 0x00023c0201007387 */ /* 0x000fe80000100800 */
[----:B------:R-:W3:Y:S01]  /*fab0*/  LDL.LU R8, [R1+0x70] ;  /* 0x0000700001087983 */ /* 0x000ee20000300800 */
[----:B0-----:R-:W-:-:S03]  /*fac0*/  SEL R3, R4, R12, !P0 ;  /* 0x0000000c04037207 */ /* 0x001fc60004000000 */
[----:B------:R0:W-:Y:S02]  /*fad0*/  STL [R1+0x238], R0 ;  /* 0x0002380001007387 */ /* 0x0001e40000100800 */
[----:B0-----:R-:W-:-:S05]  /*fae0*/  SEL R0, R4, R13, !P0 ;  /* 0x0000000d04007207 */ /* 0x001fca0004000000 */
[----:B------:R0:W-:Y:S04]  /*faf0*/  STL [R1+0x234], R0 ;  /* 0x0002340001007387 */ /* 0x0001e80000100800 */
[----:B------:R-:W-:Y:S04]  /*fb00*/  STL [R1+0x230], R3 ;  /* 0x0002300301007387 */ /* 0x000fe80000100800 */
[----:B------:R-:W4:Y:S01]  /*fb10*/  LDL.LU R7, [R1+0x2c] ;  /* 0x00002c0001077983 */ /* 0x000f220000300800 */
[C---:B------:R-:W-:Y:S02]  /*fb20*/  SEL R2, R4.reuse, R10, !P0 ;  /* 0x0000000a04027207 */ /* 0x040fe40004000000 */
[----:B0-----:R-:W-:-:S03]  /*fb30*/  SEL R0, R4, R9, !P0 ;  /* 0x0000000904007207 */ /* 0x001fc60004000000 */
[----:B------:R-:W-:Y:S04]  /*fb40*/  STL [R1+0x22c], R2 ;  /* 0x00022c0201007387 */ /* 0x000fe80000100800 */
[----:B----4-:R0:W-:Y:S04]  /*fb50*/  STL [R1+0x104c], R7 ;  /* 0x00104c0701007387 */ /* 0x0101e80000100800 */
[----:B------:R1:W-:Y:S04]  /*fb60*/  STL [R1+0x228], R0 ;  /* 0x0002280001007387 */ /* 0x0003e80000100800 */
[----:B0-----:R-:W4:Y:S04]  /*fb70*/  LDL.LU R7, [R1+0x40] ;  /* 0x0000400001077983 */ /* 0x001f280000300800 */
[----:B------:R-:W5:Y:S04]  /*fb80*/  LDL.LU R6, [R1+0x15c] ;  /* 0x00015c0001067983 */ /* 0x000f680000300800 */
[----:B------:R-:W5:Y:S04]  /*fb90*/  LDL.LU R5, [R1+0x160] ;  /* 0x0001600001057983 */ /* 0x000f680000300800 */
[----:B-1----:R-:W5:Y:S04]  /*fba0*/  LDL.LU R0, [R1+0x168] ;  /* 0x0001680001007983 */ /* 0x002f680000300800 */
[----:B------:R-:W5:Y:S04]  /*fbb0*/  LDL.LU R20, [R1+0x164] ;  /* 0x0001640001147983 */ /* 0x000f680000300800 */
        /* <DEDUP_REMOVED lines=10> */
[----:B------:R-:W5:Y:S01]  /*fc60*/  LDL.LU R21, [R1+0x108] ;  /* 0x0001080001157983 */ /* 0x000f620000300800 */
        /* <DEDUP_REMOVED lines=13> */
[----:B------:R-:W2:Y:S04]  /*fd40*/  LDL.LU R12, [R1+0xec] ;  /* 0x0000ec00010c7983 */ /* 0x000ea80000300800 */
[----:B0-----:R-:W2:Y:S04]  /*fd50*/  LDL.LU R11, [R1+0xe8] ;  /* 0x0000e800010b7983 */ /* 0x001ea80000300800 */
[----:B-1----:R-:W2:Y:S01]  /*fd60*/  LDL.LU R8, [R1+0xe4] ;  /* 0x0000e40001087983 */ /* 0x002ea20000300800 */
[----:B----4-:R-:W-:-:S05]  /*fd70*/  SEL R7, R4, R7, !P0 ;  /* 0x0000000704077207 */ /* 0x010fca0004000000 */
[----:B------:R0:W-:Y:S04]  /*fd80*/  STL [R1+0x1c8], R7 ;  /* 0x0001c80701007387 */ /* 0x0001e80000100800 */
[----:B0-----:R-:W4:Y:S01]  /*fd90*/  LDL.LU R7, [R1+0x104c] ;  /* 0x00104c0001077983 */ /* 0x001f220000300800 */
[C---:B-----5:R-:W-:Y:S02]  /*fda0*/  SEL R3, R4.reuse, R3, !P0 ;  /* 0x0000000304037207 */ /* 0x060fe40004000000 */
[----:B----4-:R-:W-:-:S05]  /*fdb0*/  SEL R7, R4, R7, !P0 ;  /* 0x0000000704077207 */ /* 0x010fca0004000000 */
        /* <DEDUP_REMOVED lines=12> */
[----:B----4-:R-:W-:-:S03]  /*fe80*/  SEL R0, R4, R17, !P0 ;  /* 0x0000001104007207 */ /* 0x010fc60004000000 */
[----:B------:R0:W-:Y:S04]  /*fe90*/  STL [R1+0x178], R5 ;  /* 0x0001780501007387 */ /* 0x0001e80000100800 */
[----:B------:R1:W-:Y:S04]  /*fea0*/  STL [R1+0x168], R0 ;  /* 0x0001680001007387 */ /* 0x0003e80000100800 */
[----:B------:R4:W-:Y:S01]  /*feb0*/  STL [R1+0x164], R3 ;  /* 0x0001640301007387 */ /* 0x0009e20000100800 */
[C---:B0-----:R-:W-:Y:S02]  /*fec0*/  SEL R5, R4.reuse, R29, !P0 ;  /* 0x0000001d04057207 */ /* 0x041fe40004000000 */
[----:B-1----:R-:W-:-:S03]  /*fed0*/  SEL R0, R4, R19, !P0 ;  /* 0x0000001304007207 */ /* 0x002fc60004000000 */
[----:B------:R-:W-:Y:S01]  /*fee0*/  STL [R1+0x160], R5 ;  /* 0x0001600501007387 */ /* 0x000fe20000100800 */
[----:B----4-:R-:W-:-:S03]  /*fef0*/  SEL R3, R4, R2, !P0 ;  /* 0x0000000204037207 */ /* 0x010fc60004000000 */
[----:B------:R0:W-:Y:S01]  /*ff00*/  STL [R1+0x15c], R0 ;  /* 0x00015c0001007387 */ /* 0x0001e20000100800 */
[----:B------:R-:W-:-:S03]  /*ff10*/  SEL R2, R4, R28, !P0 ;  /* 0x0000001c04027207 */ /* 0x000fc60004000000 */
[----:B------:R1:W-:Y:S01]  /*ff20*/  STL [R1+0x150], R3 ;  /* 0x0001500301007387 */ /* 0x0003e20000100800 */
[----:B0-----:R-:W-:-:S03]  /*ff30*/  SEL R0, R4, R22, !P0 ;  /* 0x0000001604007207 */ /* 0x001fc60004000000 */
[----:B------:R0:W-:Y:S01]  /*ff40*/  STL [R1+0x14c], R2 ;  /* 0x00014c0201007387 */ /* 0x0001e20000100800 */
[----:B-1----:R-:W-:-:S03]  /*ff50*/  SEL R3, R4, R24, !P0 ;  /* 0x0000001804037207 */ /* 0x002fc60004000000 */
        /* <DEDUP_REMOVED lines=17> */
[----:B------:R1:W-:Y:S01]  /*10070*/  STL [R1+0x11c], R2 ;  /* 0x00011c0201007387 */ /* 0x0003e20000100800 */
[----:B0-----:R-:W-:-:S03]  /*10080*/  SEL R3, R4, R14, !P0 ;  /* 0x0000000e04037207 */ /* 0x001fc60004000000 */
[----:B------:R-:W3:Y:S04]  /*10090*/  LDL.LU R9, [R1+0xc4] ;  /* 0x0000c40001097983 */ /* 0x000ee80000300800 */
[----:B------:R0:W-:Y:S01]  /*100a0*/  STL [R1+0x118], R0 ;  /* 0x0001180001007387 */ /* 0x0001e20000100800 */
[----:B-1----:R-:W-:-:S03]  /*100b0*/  SEL R2, R4, R13, !P0 ;  /* 0x0000000d04027207 */ /* 0x002fc60004000000 */
[----:B------:R-:W-:Y:S01]  /*100c0*/  STL [R1+0x110], R3 ;  /* 0x0001100301007387 */ /* 0x000fe20000100800 */
[----:B0-----:R-:W-:-:S03]  /*100d0*/  SEL R0, R4, R12, !P0 ;  /* 0x0000000c04007207 */ /* 0x001fc60004000000 */
[----:B------:R-:W-:Y:S04]  /*100e0*/  STL [R1+0x108], R2 ;  /* 0x0001080201007387 */ /* 0x000fe80000100800 */
[----:B------:R0:W-:Y:S04]  /*100f0*/  STL [R1+0x104], R0 ;  /* 0x0001040001007387 */ /* 0x0001e80000100800 */
[----:B0-----:R-:W4:Y:S01]  /*10100*/  LDL.LU R0, [R1+0xd0] ;  /* 0x0000d00001007983 */ /* 0x001f220000300800 */
[C---:B------:R-:W-:Y:S02]  /*10110*/  SEL R3, R4.reuse, R11, !P0 ;  /* 0x0000000b04037207 */ /* 0x040fe40004000000 */
[----:B------:R-:W-:-:S03]  /*10120*/  SEL R2, R4, R8, !P0 ;  /* 0x0000000804027207 */ /* 0x000fc60004000000 */
[----:B------:R-:W-:Y:S04]  /*10130*/  STL [R1+0x100], R3 ;  /* 0x0001000301007387 */ /* 0x000fe80000100800 */
[----:B----4-:R0:W-:Y:S04]  /*10140*/  STL [R1+0x1048], R0 ;  /* 0x0010480001007387 */ /* 0x0101e80000100800 */
[----:B------:R1:W-:Y:S04]  /*10150*/  STL [R1+0xfc], R2 ;  /* 0x0000fc0201007387 */ /* 0x0003e80000100800 */
[----:B0-----:R-:W4:Y:S04]  /*10160*/  LDL.LU R0, [R1+0xcc] ;  /* 0x0000cc0001007983 */ /* 0x001f280000300800 */
[----:B------:R-:W5:Y:S04]  /*10170*/  LDL.LU R20, [R1+0xe0] ;  /* 0x0000e00001147983 */ /* 0x000f680000300800 */
[----:B------:R-:W5:Y:S04]  /*10180*/  LDL.LU R15, [R1+0xdc] ;  /* 0x0000dc00010f7983 */ /* 0x000f680000300800 */
[----:B------:R-:W5:Y:S04]  /*10190*/  LDL.LU R16, [R1+0xd4] ;  /* 0x0000d40001107983 */ /* 0x000f680000300800 */
[----:B------:R-:W5:Y:S04]  /*101a0*/  LDL.LU R17, [R1+0xc8] ;  /* 0x0000c80001117983 */ /* 0x000f680000300800 */
        /* <DEDUP_REMOVED lines=15> */
[----:B------:R-:W3:Y:S04]  /*102a0*/  LDL.LU R13, [R1+0x84] ;  /* 0x00008400010d7983 */ /* 0x000ee80000300800 */
[----:B------:R-:W3:Y:S04]  /*102b0*/  LDL.LU R12, [R1+0x7c] ;  /* 0x00007c00010c7983 */ /* 0x000ee80000300800 */
[----:B------:R-:W3:Y:S04]  /*102c0*/  LDL.LU R11, [R1+0x80] ;  /* 0x00008000010b7983 */ /* 0x000ee80000300800 */
[----:B------:R-:W3:Y:S04]  /*102d0*/  LDL.LU R8, [R1+0x14] ;  /* 0x0000140001087983 */ /* 0x000ee80000300800 */
[----:B------:R-:W3:Y:S04]  /*102e0*/  LDL.LU R10, [R1+0x44] ;  /* 0x00004400010a7983 */ /* 0x000ee80000300800 */
[----:B------:R0:W-:Y:S04]  /*102f0*/  STL [R1+0xf8], R5 ;  /* 0x0000f80501007387 */ /* 0x0001e80000100800 */
[----:B------:R-:W3:Y:S04]  /*10300*/  LDL.LU R9, [R1+0x60] ;  /* 0x0000600001097983 */ /* 0x000ee80000300800 */
[----:B------:R1:W-:Y:S04]  /*10310*/  STL [R1+0xf4], R3 ;  /* 0x0000f40301007387 */ /* 0x0003e80000100800 */
[----:B------:R-:W3:Y:S04]  /*10320*/  LDL.LU R7, [R1+0x68] ;  /* 0x0000680001077983 */ /* 0x000ee80000300800 */
[----:B------:R-:W3:Y:S04]  /*10330*/  LDL.LU R6, [R1+0x4c] ;  /* 0x00004c0001067983 */ /* 0x000ee80000300800 */
[----:B0-----:R-:W3:Y:S04]  /*10340*/  LDL.LU R5, [R1+0x54] ;  /* 0x0000540001057983 */ /* 0x001ee80000300800 */
[----:B-1----:R-:W3:Y:S01]  /*10350*/  LDL.LU R3, [R1+0x58] ;  /* 0x0000580001037983 */ /* 0x002ee20000300800 */
[----:B----4-:R-:W-:-:S05]  /*10360*/  SEL R0, R4, R0, !P0 ;  /* 0x0000000004007207 */ /* 0x010fca0004000000 */
[----:B------:R0:W-:Y:S04]  /*10370*/  STL [R1+0xf0], R0 ;  /* 0x0000f00001007387 */ /* 0x0001e80000100800 */
[----:B0-----:R-:W4:Y:S01]  /*10380*/  LDL.LU R0, [R1+0x1048] ;  /* 0x0010480001007983 */ /* 0x001f220000300800 */
[C---:B-----5:R-:W-:Y:S02]  /*10390*/  SEL R20, R4.reuse, R20, !P0 ;  /* 0x0000001404147207 */ /* 0x060fe40004000000 */
[C---:B------:R-:W-:Y:S02]  /*103a0*/  SEL R15, R4.reuse, R15, !P0 ;  /* 0x0000000f040f7207 */ /* 0x040fe40004000000 */
[C---:B------:R-:W-:Y:S02]  /*103b0*/  SEL R16, R4.reuse, R16, !P0 ;  /* 0x0000001004107207 */ /* 0x040fe40004000000 */
[----:B------:R-:W-:-:S02]  /*103c0*/  SEL R17, R4, R17, !P0 ;  /* 0x0000001104117207 */ /* 0x000fc40004000000 */
[C---:B------:R-:W-:Y:S02]  /*103d0*/  SEL R29, R4.reuse, R29, !P0 ;  /* 0x0000001d041d7207 */ /* 0x040fe40004000000 */
[C---:B------:R-:W-:Y:S02]  /*103e0*/  SEL R19, R4.reuse, R19, !P0 ;  /* 0x0000001304137207 */ /* 0x040fe40004000000 */
[C---:B------:R-:W-:Y:S02]  /*103f0*/  SEL R2, R4.reuse, R2, !P0 ;  /* 0x0000000204027207 */ /* 0x040fe40004000000 */
[C---:B------:R-:W-:Y:S02]  /*10400*/  SEL R28, R4.reuse, R28, !P0 ;  /* 0x0000001c041c7207 */ /* 0x040fe40004000000 */
[C---:B------:R-:W-:Y:S02]  /*10410*/  SEL R22, R4.reuse, R22, !P0 ;  /* 0x0000001604167207 */ /* 0x040fe40004000000 */
[----:B------:R-:W-:-:S02]  /*10420*/  SEL R24, R4, R24, !P0 ;  /* 0x0000001804187207 */ /* 0x000fc40004000000 */
[C---:B------:R-:W-:Y:S02]  /*10430*/  SEL R21, R4.reuse, R21, !P0 ;  /* 0x0000001504157207 */ /* 0x040fe40004000000 */
[C---:B------:R-:W-:Y:S02]  /*10440*/  SEL R26, R4.reuse, R26, !P0 ;  /* 0x0000001a041a7207 */ /* 0x040fe40004000000 */
[C---:B------:R-:W-:Y:S02]  /*10450*/  SEL R23, R4.reuse, R23, !P0 ;  /* 0x0000001704177207 */ /* 0x040fe40004000000 */
[C---:B------:R-:W-:Y:S02]  /*10460*/  SEL R18, R4.reuse, R18, !P0 ;  /* 0x0000001204127207 */ /* 0x040fe40004000000 */
[C---:B--2---:R-:W-:Y:S02]  /*10470*/  SEL R27, R4.reuse, R27, !P0 ;  /* 0x0000001b041b7207 */ /* 0x044fe40004000000 */
[----:B------:R-:W-:-:S02]  /*10480*/  SEL R25, R4, R25, !P0 ;  /* 0x0000001904197207 */ /* 0x000fc40004000000 */
[C---:B---3--:R-:W-:Y:S02]  /*10490*/  SEL R14, R4.reuse, R14, !P0 ;  /* 0x0000000e040e7207 */ /* 0x048fe40004000000 */
[C---:B------:R-:W-:Y:S02]  /*104a0*/  SEL R13, R4.reuse, R13, !P0 ;  /* 0x0000000d040d7207 */ /* 0x040fe40004000000 */
[C---:B------:R-:W-:Y:S02]  /*104b0*/  SEL R12, R4.reuse, R12, !P0 ;  /* 0x0000000c040c7207 */ /* 0x040fe40004000000 */
[C---:B------:R-:W-:Y:S02]  /*104c0*/  SEL R11, R4.reuse, R11, !P0 ;  /* 0x0000000b040b7207 */ /* 0x040fe40004000000 */
[C---:B------:R-:W-:Y:S02]  /*104d0*/  SEL R8, R4.reuse, R8, !P0 ;  /* 0x0000000804087207 */ /* 0x040fe40004000000 */
[----:B----4-:R-:W-:-:S05]  /*104e0*/  SEL R0, R4, R0, !P0 ;  /* 0x0000000004007207 */ /* 0x010fca0004000000 */
[----:B------:R0:W-:Y:S04]  /*104f0*/  STL [R1+0xec], R0 ;  /* 0x0000ec0001007387 */ /* 0x0001e80000100800 */
[----:B0-----:R-:W2:Y:S04]  /*10500*/  LDL.LU R0, [R1+0x1044] ;  /* 0x0010440001007983 */ /* 0x001ea80000300800 */
[----:B------:R0:W-:Y:S04]  /*10510*/  STL [R1+0xe8], R20 ;  /* 0x0000e81401007387 */ /* 0x0001e80000100800 */
[----:B0-----:R-:W3:Y:S04]  /*10520*/  LDL.LU R20, [R1+0x1040] ;  /* 0x0010400001147983 */ /* 0x001ee80000300800 */
[----:B------:R0:W-:Y:S04]  /*10530*/  STL [R1+0xe4], R15 ;  /* 0x0000e40f01007387 */ /* 0x0001e80000100800 */
[----:B0-----:R-:W4:Y:S04]  /*10540*/  LDL.LU R15, [R1+0x103c] ;  /* 0x00103c00010f7983 */ /* 0x001f280000300800 */
[----:B------:R0:W-:Y:S04]  /*10550*/  STL [R1+0xe0], R16 ;  /* 0x0000e01001007387 */ /* 0x0001e80000100800 */
[----:B0-----:R-:W5:Y:S04]  /*10560*/  LDL.LU R16, [R1+0x1038] ;  /* 0x0010380001107983 */ /* 0x001f680000300800 */
[----:B------:R0:W-:Y:S04]  /*10570*/  STL [R1+0xdc], R17 ;  /* 0x0000dc1101007387 */ /* 0x0001e80000100800 */
[----:B0-----:R-:W2:Y:S04]  /*10580*/  LDL.LU R17, [R1+0x1034] ;  /* 0x0010340001117983 */ /* 0x001ea80000300800 */
        /* <DEDUP_REMOVED lines=33> */
[----:B0-----:R-:W2:Y:S01]  /*107a0*/  LDL.LU R8, [R1+0xff0] ;  /* 0x000ff00001087983 */ /* 0x001ea20000300800 */
[----:B------:R-:W-:-:S02]  /*107b0*/  SEL R10, R4, R10, !P0 ;  /* 0x0000000a040a7207 */ /* 0x000fc40004000000 */
[C---:B------:R-:W-:Y:S02]  /*107c0*/  SEL R9, R4.reuse, R9, !P0 ;  /* 0x0000000904097207 */ /* 0x040fe40004000000 */
[----:B--2---:R-:W-:-:S05]  /*107d0*/  SEL R8, R4, R8, !P0 ;  /* 0x0000000804087207 */ /* 0x004fca0004000000 */
[----:B------:R0:W-:Y:S04]  /*107e0*/  STL [R1+0x88], R8 ;  /* 0x0000880801007387 */ /* 0x0001e80000100800 */
[----:B0-----:R-:W2:Y:S04]  /*107f0*/  LDL.LU R8, [R1+0x6c] ;  /* 0x00006c0001087983 */ /* 0x001ea80000300800 */
[----:B------:R0:W-:Y:S04]  /*10800*/  STL [R1+0x84], R10 ;  /* 0x0000840a01007387 */ /* 0x0001e80000100800 */
[----:B0-----:R-:W3:Y:S04]  /*10810*/  LDL.LU R10, [R1+0xfec] ;  /* 0x000fec00010a7983 */ /* 0x001ee80000300800 */
[----:B------:R0:W-:Y:S04]  /*10820*/  STL [R1+0x80], R9 ;  /* 0x0000800901007387 */ /* 0x0001e80000100800 */
[----:B0-----:R-:W3:Y:S01]  /*10830*/  LDL.LU R9, [R1+0xfe8] ;  /* 0x000fe80001097983 */ /* 0x001ee20000300800 */
[----:B------:R-:W-:-:S02]  /*10840*/  SEL R7, R4, R7, !P0 ;  /* 0x0000000704077207 */ /* 0x000fc40004000000 */
[C---:B------:R-:W-:Y:S02]  /*10850*/  SEL R6, R4.reuse, R6, !P0 ;  /* 0x0000000604067207 */ /* 0x040fe40004000000 */
[C---:B------:R-:W-:Y:S02]  /*10860*/  SEL R5, R4.reuse, R5, !P0 ;  /* 0x0000000504057207 */ /* 0x040fe40004000000 */
[C---:B------:R-:W-:Y:S02]  /*10870*/  SEL R3, R4.reuse, R3, !P0 ;  /* 0x0000000304037207 */ /* 0x040fe40004000000 */
[----:B--2---:R-:W-:-:S05]  /*10880*/  SEL R8, R4, R8, !P0 ;  /* 0x0000000804087207 */ /* 0x004fca0004000000 */
[----:B------:R-:W-:Y:S04]  /*10890*/  STL [R1+0x7c], R8 ;  /* 0x00007c0801007387 */ /* 0x000fe80000100800 */
[----:B------:R-:W-:Y:S04]  /*108a0*/  STL [R1+0x78], R7 ;  /* 0x0000780701007387 */ /* 0x000fe80000100800 */
[----:B------:R3:W-:Y:S04]  /*108b0*/  STL [R1+0x74], R6 ;  /* 0x0000740601007387 */ /* 0x0007e80000100800 */
[----:B------:R0:W-:Y:S04]  /*108c0*/  STL [R1+0x70], R5 ;  /* 0x0000700501007387 */ /* 0x0001e80000100800 */
[----:B------:R1:W-:Y:S01]  /*108d0*/  STL [R1+0x6c], R3 ;  /* 0x00006c0301007387 */ /* 0x0003e20000100800 */
[----:B---3--:R-:W-:-:S02]  /*108e0*/  SEL R6, R4, R9, !P0 ;  /* 0x0000000904067207 */ /* 0x008fc40004000000 */
[C---:B0-----:R-:W-:Y:S02]  /*108f0*/  SEL R5, R4.reuse, R10, !P0 ;  /* 0x0000000a04057207 */ /* 0x041fe40004000000 */
[C---:B-1----:R-:W-:Y:S01]  /*10900*/  SEL R3, R4.reuse, R11, !P0 ;  /* 0x0000000b04037207 */ /* 0x042fe20004000000 */
        /* <DEDUP_REMOVED lines=17> */
[----:B------:R-:W-:Y:S04]  /*10a20*/  STL [R1+0x24], R6 ;  /* 0x0000240601007387 */ /* 0x000fe80000100800 */
[----:B------:R-:W2:Y:S01]  /*10a30*/  LDL R14, [R1+0x404] ;  /* 0x00040400010e7983 */ /* 0x000ea20000100800 */
[----:B0-----:R-:W-:-:S03]  /*10a40*/  SEL R3, R4, R21, !P0 ;  /* 0x0000001504037207 */ /* 0x001fc60004000000 */
[----:B------:R0:W-:Y:S04]  /*10a50*/  STL [R1+0x1c], R5 ;  /* 0x00001c0501007387 */ /* 0x0001e80000100800 */
[----:B0-----:R-:W3:Y:S04]  /*10a60*/  LDL.LU R5, [R1+0x18] ;  /* 0x0000180001057983 */ /* 0x001ee80000300800 */
[----:B------:R0:W-:Y:S04]  /*10a70*/  STL [R1+0x14], R3 ;  /* 0x0000140301007387 */ /* 0x0001e80000100800 */
[----:B------:R-:W3:Y:S04]  /*10a80*/  LDL.LU R6, [R1+0x10] ;  /* 0x0000100001067983 */ /* 0x000ee80000300800 */
[----:B------:R-:W3:Y:S04]  /*10a90*/  LDL.LU R7, [R1+0xc] ;  /* 0x00000c0001077983 */ /* 0x000ee80000300800 */
[----:B------:R-:W3:Y:S04]  /*10aa0*/  LDL.LU R8, [R1+0x8] ;  /* 0x0000080001087983 */ /* 0x000ee80000300800 */
[----:B------:R-:W3:Y:S04]  /*10ab0*/  LDL.LU R9, [R1+0x20] ;  /* 0x0000200001097983 */ /* 0x000ee80000300800 */
[----:B------:R-:W3:Y:S04]  /*10ac0*/  LDL.LU R10, [R1+0x28] ;  /* 0x00002800010a7983 */ /* 0x000ee80000300800 */
[----:B------:R-:W3:Y:S01]  /*10ad0*/  LDL.LU R11, [R1+0x34] ;  /* 0x00003400010b7983 */ /* 0x000ee20000300800 */
[----:B------:R-:W1:Y:S01]  /*10ae0*/  S2R R13, SR_TID.X ;  /* 0x00000000000d7919 */ /* 0x000e620000002100 */
[----:B0-----:R-:W-:-:S02]  /*10af0*/  SEL R3, R4, R24, !P0 ;  /* 0x0000001804037207 */ /* 0x001fc40004000000 */
[C---:B------:R-:W-:Y:S01]  /*10b00*/  SEL R22, R4.reuse, R22, !P0 ;  /* 0x0000001604167207 */ /* 0x040fe20004000000 */
[----:B------:R-:W3:Y:S01]  /*10b10*/  LDL.LU R12, [R1+0x3c] ;  /* 0x00003c00010c7983 */ /* 0x000ee20000300800 */
[C---:B------:R-:W-:Y:S02]  /*10b20*/  SEL R28, R4.reuse, R28, !P0 ;  /* 0x0000001c041c7207 */ /* 0x040fe40004000000 */
[C---:B------:R-:W-:Y:S01]  /*10b30*/  SEL R2, R4.reuse, R2, !P0 ;  /* 0x0000000204027207 */ /* 0x040fe20004000000 */
[----:B------:R-:W-:Y:S01]  /*10b40*/  STL [R1+0xf3c], R3 ;  /* 0x000f3c0301007387 */ /* 0x000fe20000100800 */
[C---:B------:R-:W-:Y:S02]  /*10b50*/  SEL R19, R4.reuse, R19, !P0 ;  /* 0x0000001304137207 */ /* 0x040fe40004000000 */
[C---:B------:R-:W-:Y:S01]  /*10b60*/  SEL R29, R4.reuse, R29, !P0 ;  /* 0x0000001d041d7207 */ /* 0x040fe20004000000 */
[----:B------:R-:W-:Y:S01]  /*10b70*/  STL [R1+0xf40], R22 ;  /* 0x000f401601007387 */ /* 0x000fe20000100800 */
[----:B------:R-:W-:-:S02]  /*10b80*/  SEL R17, R4, R17, !P0 ;  /* 0x0000001104117207 */ /* 0x000fc40004000000 */
[C---:B-----5:R-:W-:Y:S01]  /*10b90*/  SEL R16, R4.reuse, R16, !P0 ;  /* 0x0000001004107207 */ /* 0x060fe20004000000 */
[----:B------:R-:W-:Y:S01]  /*10ba0*/  STL [R1+0xf44], R28 ;  /* 0x000f441c01007387 */ /* 0x000fe20000100800 */
[C---:B----4-:R-:W-:Y:S02]  /*10bb0*/  SEL R15, R4.reuse, R15, !P0 ;  /* 0x0000000f040f7207 */ /* 0x050fe40004000000 */
[C---:B------:R-:W-:Y:S01]  /*10bc0*/  SEL R20, R4.reuse, R20, !P0 ;  /* 0x0000001404147207 */ /* 0x040fe20004000000 */
[----:B------:R-:W-:Y:S01]  /*10bd0*/  STL [R1+0xf48], R2 ;  /* 0x000f480201007387 */ /* 0x000fe20000100800 */
[----:B------:R-:W-:-:S03]  /*10be0*/  SEL R0, R4, R0, !P0 ;  /* 0x0000000004007207 */ /* 0x000fc60004000000 */
[----:B------:R-:W-:Y:S01]  /*10bf0*/  STL [R1+0xf4c], R19 ;  /* 0x000f4c1301007387 */ /* 0x000fe20000100800 */
[----:B-1----:R-:W-:-:S03]  /*10c00*/  LOP3.LUT R13, R13, 0x7f, RZ, 0xc0, !PT ;  /* 0x0000007f0d0d7812 */ /* 0x002fc600078ec0ff */
[----:B------:R-:W-:Y:S02]  /*10c10*/  STL [R1+0xf50], R29 ;  /* 0x000f501d01007387 */ /* 0x000fe40000100800 */
[----:B------:R-:W-:Y:S02]  /*10c20*/  IMAD R25, R13, UR4, RZ ;  /* 0x000000040d197c24 */ /* 0x000fe4000f8e02ff */
[----:B------:R-:W-:Y:S01]  /*10c30*/  STL [R1+0xf54], R17 ;  /* 0x000f541101007387 */ /* 0x000fe20000100800 */
[----:B------:R-:W-:-:S03]  /*10c40*/  IMAD R13, RZ, RZ, -UR10 ;  /* 0x8000000aff0d7e24 */ /* 0x000fc6000f8e02ff */
[----:B------:R-:W-:Y:S01]  /*10c50*/  STL [R1+0xf58], R16 ;  /* 0x000f581001007387 */ /* 0x000fe20000100800 */
[----:B------:R-:W-:Y:S01]  /*10c60*/  LEA.HI.X.SX32 R4, R25, UR7, 0x1, P1 ;  /* 0x0000000719047c11 */ /* 0x000fe200088f0eff */
[----:B------:R-:W0:Y:S02]  /*10c70*/  LDCU.64 UR6, c[0x0][0x380] ;  /* 0x00007000ff0677ac */ /* 0x000e240008000a00 */
[----:B------:R-:W-:Y:S04]  /*10c80*/  STL [R1+0xf5c], R15 ;  /* 0x000f5c0f01007387 */ /* 0x000fe80000100800 */
[----:B------:R-:W-:Y:S04]  /*10c90*/  STL [R1+0xf60], R20 ;  /* 0x000f601401007387 */ /* 0x000fe80000100800 */
[----:B------:R2:W-:Y:S04]  /*10ca0*/  STL [R1+0xf64], R0 ;  /* 0x000f640001007387 */ /* 0x0005e80000100800 */
[----:B------:R1:W-:Y:S01]  /*10cb0*/  STL [R1+0xf68], R4 ;  /* 0x000f680401007387 */ /* 0x0003e20000100800 */
[----:B--2---:R-:W-:-:S02]  /*10cc0*/  IMAD R0, R13, 0x8, R14 ;  /* 0x000000080d007824 */ /* 0x004fc400078e020e */
[----:B---3--:R-:W-:-:S05]  /*10cd0*/  IMAD R5, R5, UR5, RZ ;  /* 0x0000000505057c24 */ /* 0x008fca000f8e02ff */
[----:B------:R-:W-:Y:S01]  /*10ce0*/  STL [R1+0xf6c], R5 ;  /* 0x000f6c0501007387 */ /* 0x000fe20000100800 */
[----:B------:R-:W-:-:S03]  /*10cf0*/  IMAD R6, R6, UR5, RZ ;  /* 0x0000000506067c24 */ /* 0x000fc6000f8e02ff */
[----:B------:R2:W-:Y:S01]  /*10d00*/  STL [R1+0x384], R0 ;  /* 0x0003840001007387 */ /* 0x0005e20000100800 */
[----:B------:R-:W-:-:S03]  /*10d10*/  IMAD R7, R7, UR5, RZ ;  /* 0x0000000507077c24 */ /* 0x000fc6000f8e02ff */
[----:B------:R-:W-:Y:S01]  /*10d20*/  STL [R1+0xf70], R6 ;  /* 0x000f700601007387 */ /* 0x000fe20000100800 */
[----:B------:R-:W-:-:S03]  /*10d30*/  IMAD R8, R8, UR5, RZ ;  /* 0x0000000508087c24 */ /* 0x000fc6000f8e02ff */
[----:B------:R-:W3:Y:S01]  /*10d40*/  LDL.LU R13, [R1+0x48] ;  /* 0x00004800010d7983 */ /* 0x000ee20000300800 */
[----:B------:R-:W-:-:S03]  /*10d50*/  IMAD R9, R9, UR5, RZ ;  /* 0x0000000509097c24 */ /* 0x000fc6000f8e02ff */
[----:B------:R-:W-:Y:S04]  /*10d60*/  STL [R1+0xf74], R7 ;  /* 0x000f740701007387 */ /* 0x000fe80000100800 */
[----:B------:R-:W4:Y:S01]  /*10d70*/  LDL.LU R14, [R1+0x50] ;  /* 0x00005000010e7983 */ /* 0x000f220000300800 */
[----:B------:R-:W-:-:S03]  /*10d80*/  IMAD R10, R10, UR5, RZ ;  /* 0x000000050a0a7c24 */ /* 0x000fc6000f8e02ff */
[----:B------:R-:W5:Y:S04]  /*10d90*/  LDL.LU R18, [R1+0x5c] ;  /* 0x00005c0001127983 */ /* 0x000f680000300800 */
[----:B------:R-:W-:Y:S01]  /*10da0*/  STL [R1+0xf78], R8 ;  /* 0x000f780801007387 */ /* 0x000fe20000100800 */
[----:B------:R-:W-:-:S03]  /*10db0*/  IMAD R11, R11, UR5, RZ ;  /* 0x000000050b0b7c24 */ /* 0x000fc6000f8e02ff */
[----:B------:R-:W5:Y:S04]  /*10dc0*/  LDL.LU R21, [R1+0x64] ;  /* 0x0000640001157983 */ /* 0x000f680000300800 */
[----:B------:R-:W5:Y:S04]  /*10dd0*/  LDL.LU R23, [R1+0x8c] ;  /* 0x00008c0001177983 */ /* 0x000f680000300800 */
[----:B------:R-:W-:Y:S04]  /*10de0*/  STL [R1+0xf7c], R9 ;  /* 0x000f7c0901007387 */ /* 0x000fe80000100800 */
[----:B------:R-:W5:Y:S04]  /*10df0*/  LDL.LU R24, [R1+0x94] ;  /* 0x0000940001187983 */ /* 0x000f680000300800 */
[----:B------:R-:W5:Y:S04]  /*10e00*/  LDL.LU R25, [R1+0x98] ;  /* 0x0000980001197983 */ /* 0x000f680000300800 */
[----:B------:R-:W-:Y:S04]  /*10e10*/  STL [R1+0xf80], R10 ;  /* 0x000f800a01007387 */ /* 0x000fe80000100800 */
[----:B------:R-:W5:Y:S04]  /*10e20*/  LDL.LU R26, [R1+0x10c] ;  /* 0x00010c00011a7983 */ /* 0x000f680000300800 */
[----:B------:R-:W5:Y:S04]  /*10e30*/  LDL.LU R27, [R1+0x114] ;  /* 0x00011400011b7983 */ /* 0x000f680000300800 */
[----:B------:R-:W-:Y:S04]  /*10e40*/  STL [R1+0xf84], R11 ;  /* 0x000f840b01007387 */ /* 0x000fe80000100800 */
[----:B-1----:R-:W5:Y:S04]  /*10e50*/  LDL.LU R4, [R1+0x124] ;  /* 0x0001240001047983 */ /* 0x002f680000300800 */
        /* <DEDUP_REMOVED lines=9> */
[----:B------:R-:W-:-:S03]  /*10ef0*/  IMAD R12, R12, UR5, RZ ;  /* 0x000000050c0c7c24 */ /* 0x000fc6000f8e02ff */
[----:B------:R-:W2:Y:S04]  /*10f00*/  LDL.LU R22, [R1+0x18c] ;  /* 0x00018c0001167983 */ /* 0x000ea80000300800 */
[----:B------:R-:W2:Y:S04]  /*10f10*/  LDL.LU R3, [R1+0x1a0] ;  /* 0x0001a00001037983 */ /* 0x000ea80000300800 */
[----:B------:R-:W-:Y:S01]  /*10f20*/  STL [R1+0xf88], R12 ;  /* 0x000f880c01007387 */ /* 0x000fe20000100800 */
[----:B---3--:R-:W-:Y:S02]  /*10f30*/  IMAD R13, R13, UR5, RZ ;  /* 0x000000050d0d7c24 */ /* 0x008fe4000f8e02ff */
[----:B----4-:R-:W-:-:S03]  /*10f40*/  IMAD R14, R14, UR5, RZ ;  /* 0x000000050e0e7c24 */ /* 0x010fc6000f8e02ff */
[----:B------:R-:W-:Y:S01]  /*10f50*/  STL [R1+0xf8c], R13 ;  /* 0x000f8c0d01007387 */ /* 0x000fe20000100800 */
[----:B-----5:R-:W-:-:S03]  /*10f60*/  IMAD R18, R18, UR5, RZ ;  /* 0x0000000512127c24 */ /* 0x020fc6000f8e02ff */
[----:B------:R-:W-:Y:S01]  /*10f70*/  STL [R1+0xf90], R14 ;  /* 0x000f900e01007387 */ /* 0x000fe20000100800 */
[----:B------:R-:W-:-:S03]  /*10f80*/  IMAD R21, R21, UR5, RZ ;  /* 0x0000000515157c24 */ /* 0x000fc6000f8e02ff */
        /* <DEDUP_REMOVED lines=13> */
[----:B--2---:R-:W-:-:S03]  /*11060*/  IMAD R5, R0, UR5, RZ ;  /* 0x0000000500057c24 */ /* 0x004fc6000f8e02ff */
[----:B------:R1:W-:Y:S01]  /*11070*/  STL [R1+0x4], R4 ;  /* 0x0000040401007387 */ /* 0x0003e20000100800 */
[----:B------:R-:W-:-:S03]  /*11080*/  IMAD R0, R20, UR5, RZ ;  /* 0x0000000514007c24 */ /* 0x000fc6000f8e02ff */
[----:B------:R2:W-:Y:S01]  /*11090*/  STL [R1+0x8], R5 ;  /* 0x0000080501007387 */ /* 0x0005e20000100800 */
[----:B-1----:R-:W-:-:S03]  /*110a0*/  IMAD R4, R15, UR5, RZ ;  /* 0x000000050f047c24 */ /* 0x002fc6000f8e02ff */
[----:B------:R1:W-:Y:S01]  /*110b0*/  STL [R1+0xc], R0 ;  /* 0x00000c0001007387 */ /* 0x0003e20000100800 */
[----:B--2---:R-:W-:-:S03]  /*110c0*/  IMAD R5, R16, UR5, RZ ;  /* 0x0000000510057c24 */ /* 0x004fc6000f8e02ff */
[----:B------:R2:W-:Y:S01]  /*110d0*/  STL [R1+0x10], R4 ;  /* 0x0000100401007387 */ /* 0x0005e20000100800 */
[----:B-1----:R-:W-:-:S03]  /*110e0*/  IMAD R0, R17, UR5, RZ ;  /* 0x0000000511007c24 */ /* 0x002fc6000f8e02ff */
[----:B------:R1:W-:Y:S01]  /*110f0*/  STL [R1+0x18], R5 ;  /* 0x0000180501007387 */ /* 0x0003e20000100800 */
[----:B--2---:R-:W-:-:S03]  /*11100*/  IMAD R4, R29, UR5, RZ ;  /* 0x000000051d047c24 */ /* 0x004fc6000f8e02ff */
[----:B------:R2:W-:Y:S04]  /*11110*/  STL [R1+0x20], R0 ;  /* 0x0000200001007387 */ /* 0x0005e80000100800 */
[----:B------:R3:W-:Y:S01]  /*11120*/  STL [R1+0x28], R4 ;  /* 0x0000280401007387 */ /* 0x0007e20000100800 */
[----:B-1----:R-:W-:Y:S02]  /*11130*/  IMAD R5, R19, UR5, RZ ;  /* 0x0000000513057c24 */ /* 0x002fe4000f8e02ff */
[----:B--2---:R-:W-:-:S03]  /*11140*/  IMAD R0, R2, UR5, RZ ;  /* 0x0000000502007c24 */ /* 0x004fc6000f8e02ff */
[----:B------:R-:W-:Y:S01]  /*11150*/  STL [R1+0x34], R5 ;  /* 0x0000340501007387 */ /* 0x000fe20000100800 */
[----:B---3--:R-:W-:-:S03]  /*11160*/  IMAD R4, R28, UR5, RZ ;  /* 0x000000051c047c24 */ /* 0x008fc6000f8e02ff */
[----:B------:R1:W-:Y:S04]  /*11170*/  STL [R1+0x3c], R0 ;  /* 0x00003c0001007387 */ /* 0x0003e80000100800 */
[----:B------:R-:W-:Y:S04]  /*11180*/  STL [R1+0x48], R4 ;  /* 0x0000480401007387 */ /* 0x000fe80000100800 */
[----:B------:R-:W2:Y:S01]  /*11190*/  LDL.LU R27, [R1+0x1ac] ;  /* 0x0001ac00011b7983 */ /* 0x000ea20000300800 */
[----:B------:R-:W-:Y:S02]  /*111a0*/  IMAD R2, R22, UR5, RZ ;  /* 0x0000000516027c24 */ /* 0x000fe4000f8e02ff */
[----:B-1----:R-:W-:-:S03]  /*111b0*/  IMAD R0, R3, UR5, RZ ;  /* 0x0000000503007c24 */ /* 0x002fc6000f8e02ff */
[----:B------:R-:W-:Y:S04]  /*111c0*/  STL [R1+0x50], R2 ;  /* 0x0000500201007387 */ /* 0x000fe80000100800 */
[----:B--2---:R1:W-:Y:S04]  /*111d0*/  STL [R1+0xfe0], R27 ;  /* 0x000fe01b01007387 */ /* 0x0043e80000100800 */
[----:B------:R-:W-:Y:S04]  /*111e0*/  STL [R1+0x5c], R0 ;  /* 0x00005c0001007387 */ /* 0x000fe80000100800 */
[----:B-1----:R-:W2:Y:S04]  /*111f0*/  LDL.LU R27, [R1+0x1a8] ;  /* 0x0001a800011b7983 */ /* 0x002ea80000300800 */
[----:B--2---:R1:W-:Y:S04]  /*11200*/  STL [R1+0xfe4], R27 ;  /* 0x000fe41b01007387 */ /* 0x0043e80000100800 */
[----:B-1----:R-:W2:Y:S04]  /*11210*/  LDL.LU R27, [R1+0x1a4] ;  /* 0x0001a400011b7983 */ /* 0x002ea80000300800 */
        /* <DEDUP_REMOVED lines=28> */
[----:B--2---:R-:W-:-:S05]  /*113e0*/  IMAD R27, R27, UR5, RZ ;  /* 0x000000051b1b7c24 */ /* 0x004fca000f8e02ff */
[----:B------:R1:W-:Y:S04]  /*113f0*/  STL [R1+0x64], R27 ;  /* 0x0000641b01007387 */ /* 0x0003e80000100800 */
[----:B-1----:R-:W2:Y:S02]  /*11400*/  LDL.LU R27, [R1+0xfe4] ;  /* 0x000fe400011b7983 */ /* 0x002ea40000300800 */
[----:B--2---:R-:W-:-:S05]  /*11410*/  IMAD R27, R27, UR5, RZ ;  /* 0x000000051b1b7c24 */ /* 0x004fca000f8e02ff */
[----:B------:R1:W-:Y:S04]  /*11420*/  STL [R1+0x8c], R27 ;  /* 0x00008c1b01007387 */ /* 0x0003e80000100800 */
[----:B-1----:R-:W2:Y:S01]  /*11430*/  LDL.LU R27, [R1+0xfe0] ;  /* 0x000fe000011b7983 */ /* 0x002ea20000300800 */
[----:B---3--:R-:W-:Y:S02]  /*11440*/  IMAD R4, R4, UR5, RZ ;  /* 0x0000000504047c24 */ /* 0x008fe4000f8e02ff */
[----:B--2---:R-:W-:-:S05]  /*11450*/  IMAD R27, R27, UR5, RZ ;  /* 0x000000051b1b7c24 */ /* 0x004fca000f8e02ff */
[----:B------:R1:W-:Y:S02]  /*11460*/  STL [R1+0x94], R27 ;  /* 0x0000941b01007387 */ /* 0x0003e40000100800 */
[----:B-1----:R-:W-:Y:S02]  /*11470*/  IMAD R27, R26, UR5, RZ ;  /* 0x000000051a1b7c24 */ /* 0x002fe4000f8e02ff */
[----:B----4-:R-:W-:Y:S02]  /*11480*/  IMAD R26, R25, UR5, RZ ;  /* 0x00000005191a7c24 */ /* 0x010fe4000f8e02ff */
[----:B-----5:R-:W-:Y:S02]  /*11490*/  IMAD R25, R24, UR5, RZ ;  /* 0x0000000518197c24 */ /* 0x020fe4000f8e02ff */
[----:B------:R-:W-:Y:S01]  /*114a0*/  IMAD R24, R23, UR5, RZ ;  /* 0x0000000517187c24 */ /* 0x000fe2000f8e02ff */
[----:B------:R-:W-:Y:S01]  /*114b0*/  STL [R1+0x98], R27 ;  /* 0x0000981b01007387 */ /* 0x000fe20000100800 */
[----:B------:R-:W-:-:S02]  /*114c0*/  IMAD R23, R21, UR5, RZ ;  /* 0x0000000515177c24 */ /* 0x000fc4000f8e02ff */
[----:B------:R-:W-:Y:S01]  /*114d0*/  IMAD R21, R18, UR5, RZ ;  /* 0x0000000512157c24 */ /* 0x000fe2000f8e02ff */
[----:B------:R-:W-:Y:S01]  /*114e0*/  STL [R1+0x10c], R26 ;  /* 0x00010c1a01007387 */ /* 0x000fe20000100800 */
[----:B------:R-:W-:Y:S02]  /*114f0*/  IMAD R18, R14, UR5, RZ ;  /* 0x000000050e127c24 */ /* 0x000fe4000f8e02ff */
[----:B------:R-:W-:Y:S01]  /*11500*/  IMAD R14, R13, UR5, RZ ;  /* 0x000000050d0e7c24 */ /* 0x000fe2000f8e02ff */
[----:B------:R-:W-:Y:S01]  /*11510*/  STL [R1+0x114], R25 ;  /* 0x0001141901007387 */ /* 0x000fe20000100800 */
[----:B------:R-:W-:Y:S02]  /*11520*/  IMAD R13, R12, UR5, RZ ;  /* 0x000000050c0d7c24 */ /* 0x000fe4000f8e02ff */
[----:B------:R-:W-:Y:S01]  /*11530*/  IMAD R12, R11, UR5, RZ ;  /* 0x000000050b0c7c24 */ /* 0x000fe2000f8e02ff */
        /* <DEDUP_REMOVED lines=12> */
[----:B------:R-:W-:Y:S04]  /*11600*/  STL [R1+0x170], R12 ;  /* 0x0001700c01007387 */ /* 0x000fe80000100800 */
[----:B------:R-:W-:Y:S04]  /*11610*/  STL [R1+0x174], R11 ;  /* 0x0001740b01007387 */ /* 0x000fe80000100800 */
[----:B------:R-:W-:Y:S01]  /*11620*/  STL [R1+0x184], R10 ;  /* 0x0001840a01007387 */ /* 0x000fe20000100800 */
[----:B------:R-:W-:-:S03]  /*11630*/  IMAD R5, R0, UR5, RZ ;  /* 0x0000000500057c24 */ /* 0x000fc6000f8e02ff */
[----:B------:R-:W-:Y:S01]  /*11640*/  STL [R1+0x188], R9 ;  /* 0x0001880901007387 */ /* 0x000fe20000100800 */
[----:B------:R-:W-:-:S03]  /*11650*/  IMAD R0, R20, UR5, RZ ;  /* 0x0000000514007c24 */ /* 0x000fc6000f8e02ff */
[----:B------:R-:W-:Y:S04]  /*11660*/  STL [R1+0x18c], R8 ;  /* 0x00018c0801007387 */ /* 0x000fe80000100800 */
[----:B------:R-:W-:Y:S04]  /*11670*/  STL [R1+0x1a0], R7 ;  /* 0x0001a00701007387 */ /* 0x000fe80000100800 */
[----:B------:R-:W-:Y:S04]  /*11680*/  STL [R1+0x1a4], R6 ;  /* 0x0001a40601007387 */ /* 0x000fe80000100800 */
[----:B------:R1:W-:Y:S04]  /*11690*/  STL [R1+0x1a8], R4 ;  /* 0x0001a80401007387 */ /* 0x0003e80000100800 */
        /* <DEDUP_REMOVED lines=545> */
[----:B----4-:R-:W-:Y:S02]  /*138b0*/  IMAD R25, R25, UR5, RZ ;  /* 0x0000000519197c24 */ /* 0x010fe4000f8e02ff */
[----:B-----5:R-:W-:Y:S02]  /*138c0*/  IMAD R24, R24, UR5, RZ ;  /* 0x0000000518187c24 */ /* 0x020fe4000f8e02ff */
[----:B------:R-:W-:-:S02]  /*138d0*/  IMAD R23, R23, UR5, RZ ;  /* 0x0000000517177c24 */ /* 0x000fc4000f8e02ff */
[----:B------:R-:W-:Y:S02]  /*138e0*/  IMAD R21, R21, UR5, RZ ;  /* 0x0000000515157c24 */ /* 0x000fe4000f8e02ff */
[----:B------:R-:W-:Y:S02]  /*138f0*/  IMAD R18, R18, UR5, RZ ;  /* 0x0000000512127c24 */ /* 0x000fe4000f8e02ff */
[----:B------:R-:W-:Y:S02]  /*13900*/  IMAD R14, R14, UR5, RZ ;  /* 0x000000050e0e7c24 */ /* 0x000fe4000f8e02ff */
[----:B------:R-:W-:Y:S02]  /*13910*/  IMAD R13, R13, UR5, RZ ;  /* 0x000000050d0d7c24 */ /* 0x000fe4000f8e02ff */
[----:B------:R-:W-:Y:S02]  /*13920*/  IMAD R12, R12, UR5, RZ ;  /* 0x000000050c0c7c24 */ /* 0x000fe4000f8e02ff */
        /* <DEDUP_REMOVED lines=13> */
[----:B------:R-:W-:Y:S01]  /*13a00*/  IMAD R29, R29, UR11, RZ ;  /* 0x0000000b1d1d7c24 */ /* 0x000fe2000f8e02ff */
[----:B------:R-:W1:Y:S01]  /*13a10*/  LDCU UR11, c[0x0][0x3ac] ;  /* 0x00007580ff0b77ac */ /* 0x000e620008000800 */
[----:B------:R-:W-:Y:S02]  /*13a20*/  IMAD R19, R19, UR5, RZ ;  /* 0x0000000513137c24 */ /* 0x000fe4000f8e02ff */
[----:B------:R-:W-:Y:S02]  /*13a30*/  IMAD R2, R2, UR5, RZ ;  /* 0x0000000502027c24 */ /* 0x000fe4000f8e02ff */
[----:B------:R-:W-:Y:S02]  /*13a40*/  IMAD R28, R28, UR5, RZ ;  /* 0x000000051c1c7c24 */ /* 0x000fe4000f8e02ff */
[----:B------:R-:W-:Y:S02]  /*13a50*/  IMAD R22, R22, UR5, RZ ;  /* 0x0000000516167c24 */ /* 0x000fe4000f8e02ff */
[----:B------:R-:W-:-:S02]  /*13a60*/  IMAD R3, R3, UR5, RZ ;  /* 0x0000000503037c24 */ /* 0x000fc4000f8e02ff */
[----:B--2---:R-:W-:-:S05]  /*13a70*/  IMAD R27, R27, UR5, RZ ;  /* 0x000000051b1b7c24 */ /* 0x004fca000f8e02ff */
[----:B------:R2:W-:Y:S04]  /*13a80*/  STL [R1+0xb4], R27 ;  /* 0x0000b41b01007387 */ /* 0x0005e80000100800 */
[----:B--2---:R-:W2:Y:S04]  /*13a90*/  LDL.LU R27, [R1+0xfac] ;  /* 0x000fac00011b7983 */ /* 0x004ea80000300800 */
[----:B------:R3:W-:Y:S04]  /*13aa0*/  STL [R1+0xb0], R26 ;  /* 0x0000b01a01007387 */ /* 0x0007e80000100800 */
[----:B---3--:R-:W3:Y:S04]  /*13ab0*/  LDL.LU R26, [R1+0xfa8] ;  /* 0x000fa800011a7983 */ /* 0x008ee80000300800 */
[----:B------:R4:W-:Y:S04]  /*13ac0*/  STL [R1+0xac], R25 ;  /* 0x0000ac1901007387 */ /* 0x0009e80000100800 */
[----:B----4-:R-:W4:Y:S04]  /*13ad0*/  LDL.LU R25, [R1+0xfa4] ;  /* 0x000fa40001197983 */ /* 0x010f280000300800 */
[----:B------:R5:W-:Y:S04]  /*13ae0*/  STL [R1+0xa8], R24 ;  /* 0x0000a81801007387 */ /* 0x000be80000100800 */
[----:B-----5:R-:W5:Y:S04]  /*13af0*/  LDL.LU R24, [R1+0xfa0] ;  /* 0x000fa00001187983 */ /* 0x020f680000300800 */
        /* <DEDUP_REMOVED lines=49> */
[----:B0-----:R-:W2:Y:S02]  /*13e10*/  LDL.LU R3, [R1+0xf3c] ;  /* 0x000f3c0001037983 */ /* 0x001ea40000300800 */
[----:B--2---:R-:W-:-:S05]  /*13e20*/  IMAD R3, R3, UR5, RZ ;  /* 0x0000000503037c24 */ /* 0x004fca000f8e02ff */
[----:B------:R0:W-:Y:S04]  /*13e30*/  STL [R1], R3 ;  /* 0x0000000301007387 */ /* 0x0001e80000100800 */
[----:B0-----:R-:W2:Y:S01]  /*13e40*/  LDL.LU R3, [R1+0xf38] ;  /* 0x000f380001037983 */ /* 0x001ea20000300800 */
[----:B------:R-:W-:Y:S02]  /*13e50*/  IMAD R22, R22, UR5, RZ ;  /* 0x0000000516167c24 */ /* 0x000fe4000f8e02ff */
[----:B------:R-:W-:Y:S02]  /*13e60*/  IMAD R28, R28, UR5, RZ ;  /* 0x000000051c1c7c24 */ /* 0x000fe4000f8e02ff */
[----:B------:R-:W-:Y:S02]  /*13e70*/  IMAD R2, R2, UR5, RZ ;  /* 0x0000000502027c24 */ /* 0x000fe4000f8e02ff */
[----:B------:R-:W-:Y:S01]  /*13e80*/  IMAD R19, R19, UR5, RZ ;  /* 0x0000000513137c24 */ /* 0x000fe2000f8e02ff */
[----:B------:R-:W-:Y:S04]  /*13e90*/  STL [R1+0xf28], R22 ;  /* 0x000f281601007387 */ /* 0x000fe80000100800 */
[----:B------:R-:W-:Y:S04]  /*13ea0*/  STL [R1+0xf2c], R28 ;  /* 0x000f2c1c01007387 */ /* 0x000fe80000100800 */
[----:B------:R-:W-:Y:S04]  /*13eb0*/  STL [R1+0xf30], R2 ;  /* 0x000f300201007387 */ /* 0x000fe80000100800 */
[----:B------:R2:W-:Y:S02]  /*13ec0*/  STL [R1+0xf34], R19 ;  /* 0x000f341301007387 */ /* 0x0005e40000100800 */
[----:B--2---:R-:W-:-:S02]  /*13ed0*/  IADD3 R19, P1, PT, R5, R3, RZ ;  /* 0x0000000305137210 */ /* 0x004fc40007f3e0ff */
[-C--:B------:R-:W-:Y:S02]  /*13ee0*/  IADD3 R22, P2, PT, R6, R3.reuse, RZ ;  /* 0x0000000306167210 */ /* 0x080fe40007f5e0ff */
[-C--:B------:R-:W-:Y:S01]  /*13ef0*/  IADD3 R2, P3, PT, R7, R3.reuse, RZ ;  /* 0x0000000307027210 */ /* 0x080fe20007f7e0ff */
[----:B------:R0:W-:Y:S04]  /*13f00*/  STL [R1+0xe6c], R19 ;  /* 0x000e6c1301007387 */ /* 0x0001e80000100800 */
[----:B------:R2:W-:Y:S04]  /*13f10*/  STL [R1+0xe70], R22 ;  /* 0x000e701601007387 */ /* 0x0005e80000100800 */
[----:B------:R1:W-:Y:S01]  /*13f20*/  STL [R1+0xe74], R2 ;  /* 0x000e740201007387 */ /* 0x0003e20000100800 */
[----:B0-----:R-:W-:-:S02]  /*13f30*/  IADD3 R19, P4, PT, R8, R3, RZ ;  /* 0x0000000308137210 */ /* 0x001fc40007f9e0ff */
[----:B--2---:R-:W-:-:S03]  /*13f40*/  IADD3 R22, P5, PT, R9, R3, RZ ;  /* 0x0000000309167210 */ /* 0x004fc60007fbe0ff */
[----:B------:R0:W-:Y:S01]  /*13f50*/  STL [R1+0xe78], R19 ;  /* 0x000e781301007387 */ /* 0x0001e20000100800 */
[----:B-1----:R-:W-:-:S03]  /*13f60*/  IADD3 R2, P6, PT, R10, R3, RZ ;  /* 0x000000030a027210 */ /* 0x002fc60007fde0ff */
[----:B------:R-:W-:Y:S01]  /*13f70*/  STL [R1+0xe7c], R22 ;  /* 0x000e7c1601007387 */ /* 0x000fe20000100800 */
[----:B------:R-:W-:-:S03]  /*13f80*/  LEA.HI.X.SX32 R5, R5, R4, 0x1, P1 ;  /* 0x0000000405057211 */ /* 0x000fc600008f0eff */
[----:B------:R1:W-:Y:S01]  /*13f90*/  STL [R1+0xe80], R2 ;  /* 0x000e800201007387 */ /* 0x0003e20000100800 */
[----:B0-----:R-:W-:Y:S02]  /*13fa0*/  IADD3 R19, P0, PT, R11, R3, RZ ;  /* 0x000000030b137210 */ /* 0x001fe40007f1e0ff */
[----:B------:R-:W-:-:S03]  /*13fb0*/  LEA.HI.X.SX32 R6, R6, R4, 0x1, P2 ;  /* 0x0000000406067211 */ /* 0x000fc600010f0eff */
[----:B------:R-:W-:Y:S01]  /*13fc0*/  STL [R1+0xe84], R19 ;  /* 0x000e841301007387 */ /* 0x000fe20000100800 */
[----:B-1----:R-:W-:-:S03]  /*13fd0*/  IADD3 R2, P1, PT, R12, R3, RZ ;  /* 0x000000030c027210 */ /* 0x002fc60007f3e0ff */
[----:B------:R0:W-:Y:S04]  /*13fe0*/  STL [R1+0xe64], R5 ;  /* 0x000e640501007387 */ /* 0x0001e80000100800 */
[----:B------:R1:W-:Y:S01]  /*13ff0*/  STL [R1+0xe68], R2 ;  /* 0x000e680201007387 */ /* 0x0003e20000100800 */
[----:B0-----:R-:W-:-:S03]  /*14000*/  IADD3 R5, P2, PT, R13, R3, RZ ;  /* 0x000000030d057210 */ /* 0x001fc60007f5e0ff */
[----:B------:R0:W-:Y:S01]  /*14010*/  STL [R1+0xe5c], R6 ;  /* 0x000e5c0601007387 */ /* 0x0001e20000100800 */
[----:B-1----:R-:W-:-:S03]  /*14020*/  LEA.HI.X.SX32 R2, R7, R4, 0x1, P3 ;  /* 0x0000000407027211 */ /* 0x002fc600018f0eff */
[----:B------:R-:W2:Y:S04]  /*14030*/  LDL.LU R7, [R1+0x8] ;  /* 0x0000080001077983 */ /* 0x000ea80000300800 */
[----:B------:R1:W-:Y:S01]  /*14040*/  STL [R1+0xe60], R5 ;  /* 0x000e600501007387 */ /* 0x0003e20000100800 */
[----:B0-----:R-:W-:-:S03]  /*14050*/  IADD3 R6, P3, PT, R14, R3, RZ ;  /* 0x000000030e067210 */ /* 0x001fc60007f7e0ff */
[----:B-1----:R-:W2:Y:S04]  /*14060*/  LDL.LU R5, [R1+0xc] ;  /* 0x00000c0001057983 */ /* 0x002ea80000300800 */
[----:B------:R0:W-:Y:S02]  /*14070*/  STL [R1+0xe54], R2 ;  /* 0x000e540201007387 */ /* 0x0001e40000100800 */
[----:B0-----:R-:W-:Y:S02]  /*14080*/  LEA.HI.X.SX32 R2, R8, R4, 0x1, P4 ;  /* 0x0000000408027211 */ /* 0x001fe400020f0eff */
[----:B------:R-:W2:Y:S04]  /*14090*/  LDL.LU R8, [R1+0x4] ;  /* 0x0000040001087983 */ /* 0x000ea80000300800 */
[----:B------:R0:W-:Y:S04]  /*140a0*/  STL [R1+0xe58], R6 ;  /* 0x000e580601007387 */ /* 0x0001e80000100800 */
[----:B------:R1:W-:Y:S04]  /*140b0*/  STL [R1+0xe4c], R2 ;  /* 0x000e4c0201007387 */ /* 0x0003e80000100800 */
[----:B------:R-:W2:Y:S01]  /*140c0*/  LDL.LU R19, [R1+0x18] ;  /* 0x0000180001137983 */ /* 0x000ea20000300800 */
[----:B0-----:R-:W-:-:S02]  /*140d0*/  IADD3 R6, P4, PT, R18, R3, RZ ;  /* 0x0000000312067210 */ /* 0x001fc40007f9e0ff */
[----:B-1----:R-:W-:-:S03]  /*140e0*/  LEA.HI.X.SX32 R2, R9, R4, 0x1, P5 ;  /* 0x0000000409027211 */ /* 0x002fc600028f0eff */
[----:B------:R0:W-:Y:S01]  /*140f0*/  STL [R1+0xe50], R6 ;  /* 0x000e500601007387 */ /* 0x0001e20000100800 */
[----:B------:R-:W-:-:S03]  /*14100*/  LEA.HI.X.SX32 R9, R10, R4, 0x1, P6 ;  /* 0x000000040a097211 */ /* 0x000fc600030f0eff */
[----:B------:R1:W-:Y:S01]  /*14110*/  STL [R1+0xe44], R2 ;  /* 0x000e440201007387 */ /* 0x0003e20000100800 */
[----:B0-----:R-:W-:-:S03]  /*14120*/  IADD3 R6, P5, PT, R21, R3, RZ ;  /* 0x0000000315067210 */ /* 0x001fc60007fbe0ff */
[----:B-1----:R-:W2:Y:S04]  /*14130*/  LDL.LU R2, [R1+0x20] ;  /* 0x0000200001027983 */ /* 0x002ea80000300800 */
[----:B------:R0:W-:Y:S04]  /*14140*/  STL [R1+0xe48], R6 ;  /* 0x000e480601007387 */ /* 0x0001e80000100800 */
[----:B------:R1:W-:Y:S04]  /*14150*/  STL [R1+0xe3c], R9 ;  /* 0x000e3c0901007387 */ /* 0x0003e80000100800 */
[----:B------:R-:W2:Y:S01]  /*14160*/  LDL.LU R28, [R1+0x28] ;  /* 0x00002800011c7983 */ /* 0x000ea20000300800 */
[----:B0-----:R-:W-:-:S02]  /*14170*/  IADD3 R6, P6, PT, R23, R3, RZ ;  /* 0x0000000317067210 */ /* 0x001fc40007fde0ff */
[----:B-1----:R-:W-:-:S03]  /*14180*/  LEA.HI.X.SX32 R9, R11, R4, 0x1, P0 ;  /* 0x000000040b097211 */ /* 0x002fc600000f0eff */
[----:B------:R5:W-:Y:S04]  /*14190*/  STL [R1+0xe40], R6 ;  /* 0x000e400601007387 */ /* 0x000be80000100800 */
[----:B------:R0:W-:Y:S04]  /*141a0*/  STL [R1+0xe34], R9 ;  /* 0x000e340901007387 */ /* 0x0001e80000100800 */
[----:B------:R-:W2:Y:S01]  /*141b0*/  LDL.LU R22, [R1+0x34] ;  /* 0x0000340001167983 */ /* 0x000ea20000300800 */
[----:B-----5:R-:W-:Y:S02]  /*141c0*/  IADD3 R6, P0, PT, R24, R3, RZ ;  /* 0x0000000318067210 */ /* 0x020fe40007f1e0ff */
[----:B0-----:R-:W-:-:S03]  /*141d0*/  LEA.HI.X.SX32 R9, R12, R4, 0x1, P1 ;  /* 0x000000040c097211 */ /* 0x001fc600008f0eff */
[----:B------:R4:W-:Y:S01]  /*141e0*/  STL [R1+0xe38], R6 ;  /* 0x000e380601007387 */ /* 0x0009e20000100800 */
[----:B------:R-:W-:-:S03]  /*141f0*/  LEA.HI.X.SX32 R10, R13, R4, 0x1, P2 ;  /* 0x000000040d0a7211 */ /* 0x000fc600010f0eff */
[----:B------:R3:W-:Y:S01]  /*14200*/  STL [R1+0xe2c], R9 ;  /* 0x000e2c0901007387 */ /* 0x0007e20000100800 */
[-C--:B----4-:R-:W-:Y:S02]  /*14210*/  IADD3 R6, P1, PT, R25, R3.reuse, RZ ;  /* 0x0000000319067210 */ /* 0x090fe40007f3e0ff */
[----:B---3--:R-:W-:-:S03]  /*14220*/  IADD3 R9, P2, PT, R26, R3, RZ ;  /* 0x000000031a097210 */ /* 0x008fc60007f5e0ff */
[----:B------:R0:W-:Y:S04]  /*14230*/  STL [R1+0xe30], R6 ;  /* 0x000e300601007387 */ /* 0x0001e80000100800 */
[----:B------:R-:W-:Y:S01]  /*14240*/  STL [R1+0xe24], R10 ;  /* 0x000e240a01007387 */ /* 0x000fe20000100800 */
[----:B0-----:R-:W-:-:S03]  /*14250*/  LEA.HI.X.SX32 R6, R14, R4, 0x1, P3 ;  /* 0x000000040e067211 */ /* 0x001fc600018f0eff */
[----:B------:R-:W3:Y:S04]  /*14260*/  LDL.LU R14, [R1+0x48] ;  /* 0x00004800010e7983 */ /* 0x000ee80000300800 */
[----:B------:R0:W-:Y:S04]  /*14270*/  STL [R1+0xe28], R9 ;  /* 0x000e280901007387 */ /* 0x0001e80000100800 */
[----:B------:R1:W-:Y:S01]  /*14280*/  STL [R1+0xe1c], R6 ;  /* 0x000e1c0601007387 */ /* 0x0003e20000100800 */
[----:B0-----:R-:W-:Y:S02]  /*14290*/  IADD3 R9, P3, PT, R27, R3, RZ ;  /* 0x000000031b097210 */ /* 0x001fe40007f7e0ff */
[----:B-1----:R-:W-:-:S02]  /*142a0*/  LEA.HI.X.SX32 R6, R18, R4, 0x1, P4 ;  /* 0x0000000412067211 */ /* 0x002fc400020f0eff */
[----:B------:R-:W4:Y:S04]  /*142b0*/  LDL.LU R18, [R1+0x3c] ;  /* 0x00003c0001127983 */ /* 0x000f280000300800 */
[----:B------:R-:W-:Y:S04]  /*142c0*/  STL [R1+0xe20], R9 ;  /* 0x000e200901007387 */ /* 0x000fe80000100800 */
[----:B------:R-:W5:Y:S04]  /*142d0*/  LDL.LU R13, [R1+0x50] ;  /* 0x00005000010d7983 */ /* 0x000f680000300800 */
[----:B------:R0:W-:Y:S02]  /*142e0*/  STL [R1+0xe14], R6 ;  /* 0x000e140601007387 */ /* 0x0001e40000100800 */
[----:B0-----:R-:W-:-:S02]  /*142f0*/  LEA.HI.X.SX32 R6, R21, R4, 0x1, P5 ;  /* 0x0000000415067211 */ /* 0x001fc400028f0eff */
[----:B------:R-:W3:Y:S01]  /*14300*/  LDL.LU R21, [R1+0x10] ;  /* 0x0000100001157983 */ /* 0x000ee20000300800 */
[----:B--2---:R-:W-:-:S05]  /*14310*/  IADD3 R9, P4, PT, R8, R3, RZ ;  /* 0x0000000308097210 */ /* 0x004fca0007f9e0ff */
[----:B------:R0:W-:Y:S04]  /*14320*/  STL [R1+0xe18], R9 ;  /* 0x000e180901007387 */ /* 0x0001e80000100800 */
[----:B------:R-:W2:Y:S04]  /*14330*/  LDL.LU R12, [R1+0x5c] ;  /* 0x00005c00010c7983 */ /* 0x000ea80000300800 */
[----:B------:R1:W-:Y:S01]  /*14340*/  STL [R1+0xe0c], R6 ;  /* 0x000e0c0601007387 */ /* 0x0003e20000100800 */
[----:B0-----:R-:W-:-:S03]  /*14350*/  IADD3 R9, P5, PT, R7, R3, RZ ;  /* 0x0000000307097210 */ /* 0x001fc60007fbe0ff */
[----:B------:R-:W2:Y:S01]  /*14360*/  LDL.LU R11, [R1+0x64] ;  /* 0x00006400010b7983 */ /* 0x000ea20000300800 */
[----:B-1----:R-:W-:-:S03]  /*14370*/  LEA.HI.X.SX32 R6, R23, R4, 0x1, P6 ;  /* 0x0000000417067211 */ /* 0x002fc600030f0eff */
[----:B------:R0:W-:Y:S01]  /*14380*/  STL [R1+0xe10], R9 ;  /* 0x000e100901007387 */ /* 0x0001e20000100800 */
[----:B------:R-:W-:-:S03]  /*14390*/  IADD3 R10, P6, PT, R5, R3, RZ ;  /* 0x00000003050a7210 */ /* 0x000fc60007fde0ff */
[----:B------:R1:W-:Y:S01]  /*143a0*/  STL [R1+0xe04], R6 ;  /* 0x000e040601007387 */ /* 0x0003e20000100800 */
[----:B0-----:R-:W-:-:S03]  /*143b0*/  LEA.HI.X.SX32 R9, R24, R4, 0x1, P0 ;  /* 0x0000000418097211 */ /* 0x001fc600000f0eff */
[----:B-1----:R-:W2:Y:S04]  /*143c0*/  LDL.LU R6, [R1+0x8c] ;  /* 0x00008c0001067983 */ /* 0x002ea80000300800 */
[----:B------:R0:W-:Y:S04]  /*143d0*/  STL [R1+0xe08], R10 ;  /* 0x000e080a01007387 */ /* 0x0001e80000100800 */
[----:B------:R1:W-:Y:S04]  /*143e0*/  STL [R1+0xdfc], R9 ;  /* 0x000dfc0901007387 */ /* 0x0003e80000100800 */
[----:B0-----:R-:W2:Y:S01]  /*143f0*/  LDL.LU R10, [R1+0x94] ;  /* 0x00009400010a7983 */ /* 0x001ea20000300800 */
[----:B-1----:R-:W-:-:S02]  /*14400*/  LEA.HI.X.SX32 R9, R25, R4, 0x1, P1 ;  /* 0x0000000419097211 */ /* 0x002fc400008f0eff */
[-C--:B------:R-:W-:Y:S02]  /*14410*/  IADD3 R24, P1, PT, R19, R3.reuse, RZ ;  /* 0x0000000313187210 */ /* 0x080fe40007f3e0ff */
[----:B---3--:R-:W-:-:S05]  /*14420*/  IADD3 R23, P0, PT, R21, R3, RZ ;  /* 0x0000000315177210 */ /* 0x008fca0007f1e0ff */
[----:B------:R0:W-:Y:S04]  /*14430*/  STL [R1+0xe00], R23 ;  /* 0x000e001701007387 */ /* 0x0001e80000100800 */
[----:B------:R1:W-:Y:S04]  /*14440*/  STL [R1+0xdf4], R9 ;  /* 0x000df40901007387 */ /* 0x0003e80000100800 */
[----:B0-----:R-:W3:Y:S01]  /*14450*/  LDL.LU R23, [R1+0x98] ;  /* 0x0000980001177983 */ /* 0x001ee20000300800 */
[----:B-1----:R-:W-:-:S03]  /*14460*/  LEA.HI.X.SX32 R9, R26, R4, 0x1, P2 ;  /* 0x000000041a097211 */ /* 0x002fc600010f0eff */
[----:B------:R-:W-:Y:S04]  /*14470*/  STL [R1+0xdf8], R24 ;  /* 0x000df81801007387 */ /* 0x000fe80000100800 */
[----:B------:R0:W-:Y:S04]  /*14480*/  STL [R1+0xdec], R9 ;  /* 0x000dec0901007387 */ /* 0x0001e80000100800 */
[----:B0-----:R-:W3:Y:S01]  /*14490*/  LDL.LU R9, [R1+0x10c] ;  /* 0x00010c0001097983 */ /* 0x001ee20000300800 */
[----:B------:R-:W-:Y:S02]  /*144a0*/  IADD3 R25, P2, PT, R2, R3, RZ ;  /* 0x0000000302197210 */ /* 0x000fe40007f5e0ff */
[----:B------:R-:W-:-:S03]  /*144b0*/  LEA.HI.X.SX32 R24, R27, R4, 0x1, P3 ;  /* 0x000000041b187211 */ /* 0x000fc600018f0eff */
[----:B------:R0:W-:Y:S04]  /*144c0*/  STL [R1+0xdf0], R25 ;  /* 0x000df01901007387 */ /* 0x0001e80000100800 */
[----:B------:R1:W-:Y:S01]  /*144d0*/  STL [R1+0x6a8], R24 ;  /* 0x0006a81801007387 */ /* 0x0003e20000100800 */
[-C--:B0-----:R-:W-:Y:S02]  /*144e0*/  IADD3 R25, P3, PT, R28, R3.reuse, RZ ;  /* 0x000000031c197210 */ /* 0x081fe40007f7e0ff */
[----:B-1----:R-:W-:Y:S02]  /*144f0*/  LEA.HI.X.SX32 R24, R8, R4, 0x1, P4 ;  /* 0x0000000408187211 */ /* 0x002fe400020f0eff */
[----:B------:R-:W3:Y:S04]  /*14500*/  LDL.LU R8, [R1+0x114] ;  /* 0x0001140001087983 */ /* 0x000ee80000300800 */
[----:B------:R0:W-:Y:S04]  /*14510*/  STL [R1+0x6c8], R25 ;  /* 0x0006c81901007387 */ /* 0x0001e80000100800 */
[----:B------:R1:W-:Y:S01]  /*14520*/  STL [R1+0x6ac], R24 ;  /* 0x0006ac1801007387 */ /* 0x0003e20000100800 */
[----:B0-----:R-:W-:-:S02]  /*14530*/  IADD3 R25, P4, PT, R22, R3, RZ ;  /* 0x0000000316197210 */ /* 0x001fc40007f9e0ff */
[----:B-1----:R-:W-:Y:S02]  /*14540*/  LEA.HI.X.SX32 R24, R7, R4, 0x1, P5 ;  /* 0x0000000407187211 */ /* 0x002fe400028f0eff */
[----:B------:R-:W3:Y:S04]  /*14550*/  LDL.LU R7, [R1+0x124] ;  /* 0x0001240001077983 */ /* 0x000ee80000300800 */
[----:B------:R4:W-:Y:S04]  /*14560*/  STL [R1+0x6d0], R25 ;  /* 0x0006d01901007387 */ /* 0x0009e80000100800 */
[----:B------:R0:W-:Y:S01]  /*14570*/  STL [R1+0x6b0], R24 ;  /* 0x0006b01801007387 */ /* 0x0001e20000100800 */
[----:B----4-:R-:W-:-:S02]  /*14580*/  IADD3 R25, P5, PT, R18, R3, RZ ;  /* 0x0000000312197210 */ /* 0x010fc40007fbe0ff */
[----:B0-----:R-:W-:Y:S02]  /*14590*/  LEA.HI.X.SX32 R24, R5, R4, 0x1, P6 ;  /* 0x0000000405187211 */ /* 0x001fe400030f0eff */
[----:B------:R-:W4:Y:S04]  /*145a0*/  LDL.LU R5, [R1+0x12c] ;  /* 0x00012c0001057983 */ /* 0x000f280000300800 */
[----:B------:R0:W-:Y:S04]  /*145b0*/  STL [R1+0x6d8], R25 ;  /* 0x0006d81901007387 */ /* 0x0001e80000100800 */
[----:B------:R1:W-:Y:S01]  /*145c0*/  STL [R1+0x6b4], R24 ;  /* 0x0006b41801007387 */ /* 0x0003e20000100800 */
[----:B0-----:R-:W-:-:S02]  /*145d0*/  IADD3 R25, P6, PT, R14, R3, RZ ;  /* 0x000000030e197210 */ /* 0x001fc40007fde0ff */
[----:B-1----:R-:W-:Y:S02]  /*145e0*/  LEA.HI.X.SX32 R24, R21, R4, 0x1, P0 ;  /* 0x0000000415187211 */ /* 0x002fe400000f0eff */
[----:B------:R-:W4:Y:S04]  /*145f0*/  LDL.LU R21, [R1+0x13c] ;  /* 0x00013c0001157983 */ /* 0x000f280000300800 */
[----:B------:R5:W-:Y:S04]  /*14600*/  STL [R1+0x6e0], R25 ;  /* 0x0006e01901007387 */ /* 0x000be80000100800 */
[----:B------:R0:W-:Y:S01]  /*14610*/  STL [R1+0x6b8], R24 ;  /* 0x0006b81801007387 */ /* 0x0001e20000100800 */
[----:B-----5:R-:W-:-:S02]  /*14620*/  IADD3 R25, P0, PT, R13, R3, RZ ;  /* 0x000000030d197210 */ /* 0x020fc40007f1e0ff */
[-C--:B0-----:R-:W-:Y:S02]  /*14630*/  LEA.HI.X.SX32 R24, R19, R4.reuse, 0x1, P1 ;  /* 0x0000000413187211 */ /* 0x081fe400008f0eff */
[----:B------:R-:W5:Y:S04]  /*14640*/  LDL.LU R19, [R1+0x154] ;  /* 0x0001540001137983 */ /* 0x000f680000300800 */
[----:B------:R-:W-:Y:S04]  /*14650*/  STL [R1+0x6e8], R25 ;  /* 0x0006e81901007387 */ /* 0x000fe80000100800 */
[----:B------:R0:W-:Y:S02]  /*14660*/  STL [R1+0x6bc], R24 ;  /* 0x0006bc1801007387 */ /* 0x0001e40000100800 */
[----:B0-----:R-:W-:-:S02]  /*14670*/  LEA.HI.X.SX32 R24, R2, R4, 0x1, P2 ;  /* 0x0000000402187211 */ /* 0x001fc400010f0eff */
[----:B------:R-:W5:Y:S01]  /*14680*/  LDL.LU R2, [R1+0x158] ;  /* 0x0001580001027983 */ /* 0x000f620000300800 */
[----:B--2---:R-:W-:-:S05]  /*14690*/  IADD3 R25, P1, PT, R12, R3, RZ ;  /* 0x000000030c197210 */ /* 0x004fca0007f3e0ff */
[----:B------:R0:W-:Y:S04]  /*146a0*/  STL [R1+0x6f0], R25 ;  /* 0x0006f01901007387 */ /* 0x0001e80000100800 */
[----:B------:R1:W-:Y:S01]  /*146b0*/  STL [R1+0x6c0], R24 ;  /* 0x0006c01801007387 */ /* 0x0003e20000100800 */
[-C--:B0-----:R-:W-:Y:S02]  /*146c0*/  IADD3 R25, P2, PT, R11, R3.reuse, RZ ;  /* 0x000000030b197210 */ /* 0x081fe40007f5e0ff */
[----:B-1----:R-:W-:Y:S02]  /*146d0*/  LEA.HI.X.SX32 R24, R28, R4, 0x1, P3 ;  /* 0x000000041c187211 */ /* 0x002fe400018f0eff */
[----:B------:R-:W2:Y:S04]  /*146e0*/  LDL.LU R28, [R1+0x16c] ;  /* 0x00016c00011c7983 */ /* 0x000ea80000300800 */
[----:B------:R0:W-:Y:S04]  /*146f0*/  STL [R1+0x6f8], R25 ;  /* 0x0006f81901007387 */ /* 0x0001e80000100800 */
[----:B------:R1:W-:Y:S01]  /*14700*/  STL [R1+0x6c4], R24 ;  /* 0x0006c41801007387 */ /* 0x0003e20000100800 */
[----:B0-----:R-:W-:-:S02]  /*14710*/  IADD3 R25, P3, PT, R6, R3, RZ ;  /* 0x0000000306197210 */ /* 0x001fc40007f7e0ff */
[----:B-1----:R-:W-:Y:S02]  /*14720*/  LEA.HI.X.SX32 R24, R22, R4, 0x1, P4 ;  /* 0x0000000416187211 */ /* 0x002fe400020f0eff */
[----:B------:R-:W2:Y:S04]  /*14730*/  LDL.LU R22, [R1+0x170] ;  /* 0x0001700001167983 */ /* 0x000ea80000300800 */
[----:B------:R0:W-:Y:S04]  /*14740*/  STL [R1+0x700], R25 ;  /* 0x0007001901007387 */ /* 0x0001e80000100800 */
[----:B------:R1:W-:Y:S01]  /*14750*/  STL [R1+0x6cc], R24 ;  /* 0x0006cc1801007387 */ /* 0x0003e20000100800 */
[----:B0-----:R-:W-:-:S02]  /*14760*/  IADD3 R25, P4, PT, R10, R3, RZ ;  /* 0x000000030a197210 */ /* 0x001fc40007f9e0ff */
[-C--:B-1----:R-:W-:Y:S02]  /*14770*/  LEA.HI.X.SX32 R24, R18, R4.reuse, 0x1, P5 ;  /* 0x0000000412187211 */ /* 0x082fe400028f0eff */
[----:B------:R-:W2:Y:S04]  /*14780*/  LDL.LU R18, [R1+0x174] ;  /* 0x0001740001127983 */ /* 0x000ea80000300800 */
[----:B------:R-:W-:Y:S04]  /*14790*/  STL [R1+0x708], R25 ;  /* 0x0007081901007387 */ /* 0x000fe80000100800 */
[----:B------:R0:W-:Y:S02]  /*147a0*/  STL [R1+0x6d4], R24 ;  /* 0x0006d41801007387 */ /* 0x0001e40000100800 */
[----:B0-----:R-:W-:-:S02]  /*147b0*/  LEA.HI.X.SX32 R24, R14, R4, 0x1, P6 ;  /* 0x000000040e187211 */ /* 0x001fc400030f0eff */
[----:B------:R-:W2:Y:S01]  /*147c0*/  LDL.LU R14, [R1+0x184] ;  /* 0x00018400010e7983 */ /* 0x000ea20000300800 */
[----:B---3--:R-:W-:-:S05]  /*147d0*/  IADD3 R25, P5, PT, R23, R3, RZ ;  /* 0x0000000317197210 */ /* 0x008fca0007fbe0ff */
[----:B------:R0:W-:Y:S04]  /*147e0*/  STL [R1+0x710], R25 ;  /* 0x0007101901007387 */ /* 0x0001e80000100800 */
[----:B------:R1:W-:Y:S01]  /*147f0*/  STL [R1+0x6dc], R24 ;  /* 0x0006dc1801007387 */ /* 0x0003e20000100800 */
[----:B0-----:R-:W-:Y:S02]  /*14800*/  IADD3 R25, P6, PT, R9, R3, RZ ;  /* 0x0000000309197210 */ /* 0x001fe40007fde0ff */
[-C--:B-1----:R-:W-:Y:S02]  /*14810*/  LEA.HI.X.SX32 R24, R13, R4.reuse, 0x1, P0 ;  /* 0x000000040d187211 */ /* 0x082fe400000f0eff */
[----:B------:R-:W3:Y:S04]  /*14820*/  LDL.LU R13, [R1+0x188] ;  /* 0x00018800010d7983 */ /* 0x000ee80000300800 */
[----:B------:R-:W-:Y:S04]  /*14830*/  STL [R1+0x718], R25 ;  /* 0x0007181901007387 */ /* 0x000fe80000100800 */
[----:B------:R0:W-:Y:S02]  /*14840*/  STL [R1+0x6e4], R24 ;  /* 0x0006e41801007387 */ /* 0x0001e40000100800 */
[----:B0-----:R-:W-:-:S02]  /*14850*/  LEA.HI.X.SX32 R24, R12, R4, 0x1, P1 ;  /* 0x000000040c187211 */ /* 0x001fc400008f0eff */
[----:B------:R-:W3:Y:S01]  /*14860*/  LDL.LU R12, [R1+0x18c] ;  /* 0x00018c00010c7983 */ /* 0x000ee20000300800 */
[----:B------:R-:W-:-:S05]  /*14870*/  IADD3 R25, P0, PT, R8, R3, RZ ;  /* 0x0000000308197210 */ /* 0x000fca0007f1e0ff */
[----:B------:R0:W-:Y:S04]  /*14880*/  STL [R1+0x720], R25 ;  /* 0x0007201901007387 */ /* 0x0001e80000100800 */
[----:B------:R1:W-:Y:S01]  /*14890*/  STL [R1+0x6ec], R24 ;  /* 0x0006ec1801007387 */ /* 0x0003e20000100800 */
[-C--:B0-----:R-:W-:Y:S02]  /*148a0*/  IADD3 R25, P1, PT, R7, R3.reuse, RZ ;  /* 0x0000000307197210 */ /* 0x081fe40007f3e0ff */
        /* <DEDUP_REMOVED lines=15> */
[----:B0-----:R-:W-:Y:S02]  /*149a0*/  LEA.HI.X.SX32 R24, R23, R4, 0x1, P5 ;  /* 0x0000000417187211 */ /* 0x001fe400028f0eff */
[----:B------:R-:W5:Y:S04]  /*149b0*/  LDL.LU R23, [R1+0x1ac] ;  /* 0x0001ac0001177983 */ /* 0x000f680000300800 */
[----:B------:R0:W-:Y:S04]  /*149c0*/  STL [R1+0x740], R25 ;  /* 0x0007401901007387 */ /* 0x0001e80000100800 */
[----:B------:R1:W-:Y:S01]  /*149d0*/  STL [R1+0x70c], R24 ;  /* 0x00070c1801007387 */ /* 0x0003e20000100800 */
[----:B0-----:R-:W-:-:S02]  /*149e0*/  IADD3 R25, P5, PT, R2, R3, RZ ;  /* 0x0000000302197210 */ /* 0x001fc40007fbe0ff */
[-C--:B-1----:R-:W-:Y:S02]  /*149f0*/  LEA.HI.X.SX32 R24, R9, R4.reuse, 0x1, P6 ;  /* 0x0000000409187211 */ /* 0x082fe400030f0eff */
[----:B------:R-:W5:Y:S04]  /*14a00*/  LDL.LU R9, [R1+0x1b0] ;  /* 0x0001b00001097983 */ /* 0x000f680000300800 */
[----:B------:R-:W-:Y:S04]  /*14a10*/  STL [R1+0x748], R25 ;  /* 0x0007481901007387 */ /* 0x000fe80000100800 */
[----:B------:R0:W-:Y:S02]  /*14a20*/  STL [R1+0x714], R24 ;  /* 0x0007141801007387 */ /* 0x0001e40000100800 */
[----:B0-----:R-:W-:-:S02]  /*14a30*/  LEA.HI.X.SX32 R24, R8, R4, 0x1, P0 ;  /* 0x0000000408187211 */ /* 0x001fc400000f0eff */
[----:B------:R-:W5:Y:S01]  /*14a40*/  LDL.LU R8, [R1+0x1b4] ;  /* 0x0001b40001087983 */ /* 0x000f620000300800 */
[----:B--2---:R-:W-:-:S05]  /*14a50*/  IADD3 R25, P6, PT, R28, R3, RZ ;  /* 0x000000031c197210 */ /* 0x004fca0007fde0ff */
[----:B------:R-:W-:Y:S04]  /*14a60*/  STL [R1+0x750], R25 ;  /* 0x0007501901007387 */ /* 0x000fe80000100800 */
[----:B------:R0:W-:Y:S02]  /*14a70*/  STL [R1+0x71c], R24 ;  /* 0x00071c1801007387 */ /* 0x0001e40000100800 */
[----:B0-----:R-:W-:Y:S02]  /*14a80*/  LEA.HI.X.SX32 R24, R7, R4, 0x1, P1 ;  /* 0x0000000407187211 */ /* 0x001fe400008f0eff */
[----:B------:R-:W2:Y:S01]  /*14a90*/  LDL.LU R7, [R1+0x1b8] ;  /* 0x0001b80001077983 */ /* 0x000ea20000300800 */
[----:B------:R-:W-:-:S05]  /*14aa0*/  IADD3 R25, P0, PT, R22, R3, RZ ;  /* 0x0000000316197210 */ /* 0x000fca0007f1e0ff */
[----:B------:R-:W-:Y:S04]  /*14ab0*/  STL [R1+0x758], R25 ;  /* 0x0007581901007387 */ /* 0x000fe80000100800 */
[----:B------:R0:W-:Y:S02]  /*14ac0*/  STL [R1+0x724], R24 ;  /* 0x0007241801007387 */ /* 0x0001e40000100800 */
[----:B0-----:R-:W-:Y:S02]  /*14ad0*/  LEA.HI.X.SX32 R24, R5, R4, 0x1, P2 ;  /* 0x0000000405187211 */ /* 0x001fe400010f0eff */
[----:B------:R-:W2:Y:S01]  /*14ae0*/  LDL.LU R5, [R1+0x1bc] ;  /* 0x0001bc0001057983 */ /* 0x000ea20000300800 */
[----:B------:R-:W-:-:S05]  /*14af0*/  IADD3 R25, P1, PT, R18, R3, RZ ;  /* 0x0000000312197210 */ /* 0x000fca0007f3e0ff */
[----:B------:R0:W-:Y:S04]  /*14b00*/  STL [R1+0x760], R25 ;  /* 0x0007601901007387 */ /* 0x0001e80000100800 */
[----:B------:R1:W-:Y:S01]  /*14b10*/  STL [R1+0x72c], R24 ;  /* 0x00072c1801007387 */ /* 0x0003e20000100800 */
[----:B0-----:R-:W-:Y:S02]  /*14b20*/  IADD3 R25, P2, PT, R14, R3, RZ ;  /* 0x000000030e197210 */ /* 0x001fe40007f5e0ff */
[-C--:B-1----:R-:W-:Y:S02]  /*14b30*/  LEA.HI.X.SX32 R24, R21, R4.reuse, 0x1, P3 ;  /* 0x0000000415187211 */ /* 0x082fe400018f0eff */
[----:B------:R-:W2:Y:S04]  /*14b40*/  LDL.LU R21, [R1+0x1c0] ;  /* 0x0001c00001157983 */ /* 0x000ea80000300800 */
[----:B------:R-:W-:Y:S04]  /*14b50*/  STL [R1+0x768], R25 ;  /* 0x0007681901007387 */ /* 0x000fe80000100800 */
[----:B------:R0:W-:Y:S02]  /*14b60*/  STL [R1+0x734], R24 ;  /* 0x0007341801007387 */ /* 0x0001e40000100800 */
[----:B0-----:R-:W-:-:S02]  /*14b70*/  LEA.HI.X.SX32 R24, R19, R4, 0x1, P4 ;  /* 0x0000000413187211 */ /* 0x001fc400020f0eff */
[----:B------:R-:W2:Y:S01]  /*14b80*/  LDL.LU R19, [R1+0x1c4] ;  /* 0x0001c40001137983 */ /* 0x000ea20000300800 */
[----:B---3--:R-:W-:-:S05]  /*14b90*/  IADD3 R25, P3, PT, R13, R3, RZ ;  /* 0x000000030d197210 */ /* 0x008fca0007f7e0ff */
[----:B------:R-:W-:Y:S04]  /*14ba0*/  STL [R1+0x770], R25 ;  /* 0x0007701901007387 */ /* 0x000fe80000100800 */
[----:B------:R0:W-:Y:S02]  /*14bb0*/  STL [R1+0x73c], R24 ;  /* 0x00073c1801007387 */ /* 0x0001e40000100800 */
[-C--:B0-----:R-:W-:Y:S02]  /*14bc0*/  LEA.HI.X.SX32 R24, R2, R4.reuse, 0x1, P5 ;  /* 0x0000000402187211 */ /* 0x081fe400028f0eff */
[----:B------:R-:W-:Y:S01]  /*14bd0*/  IADD3 R25, P4, PT, R12, R3, RZ ;  /* 0x000000030c197210 */ /* 0x000fe20007f9e0ff */
        /* <DEDUP_REMOVED lines=8> */
[-C--:B----4-:R-:W-:Y:S02]  /*14c60*/  IADD3 R25, P6, PT, R6, R3.reuse, RZ ;  /* 0x0000000306197210 */ /* 0x090fe40007fde0ff */
        /* <DEDUP_REMOVED lines=15> */
[----:B-1----:R-:W-:Y:S02]  /*14d60*/  LEA.HI.X.SX32 R24, R13, R4, 0x1, P3 ;  /* 0x000000040d187211 */ /* 0x002fe400018f0eff */
        /* <DEDUP_REMOVED lines=21> */
[----:B------:R-:W-:Y:S04]  /*14ec0*/  STL [R1+0x7c0], R25 ;  /* 0x0007c01901007387 */ /* 0x000fe80000100800 */
[----:B------:R0:W-:Y:S02]  /*14ed0*/  STL [R1+0x78c], R24 ;  /* 0x00078c1801007387 */ /* 0x0001e40000100800 */
[-C--:B0-----:R-:W-:Y:S02]  /*14ee0*/  LEA.HI.X.SX32 R24, R23, R4.reuse, 0x1, P1 ;  /* 0x0000000417187211 */ /* 0x081fe400008f0eff */
[----:B------:R-:W-:Y:S01]  /*14ef0*/  IADD3 R25, P0, PT, R19, R3, RZ ;  /* 0x0000000313197210 */ /* 0x000fe20007f1e0ff */
        /* <DEDUP_REMOVED lines=15> */
[----:B----4-:R-:W-:-:S05]  /*14ff0*/  IADD3 R25, P3, PT, R22, R3, RZ ;  /* 0x0000000316197210 */ /* 0x010fca0007f7e0ff */
[----:B------:R-:W-:Y:S04]  /*15000*/  STL [R1+0x7e0], R25 ;  /* 0x0007e01901007387 */ /* 0x000fe80000100800 */
[----:B------:R0:W-:Y:S02]  /*15010*/  STL [R1+0x7ac], R24 ;  /* 0x0007ac1801007387 */ /* 0x0001e40000100800 */
[----:B0-----:R-:W-:Y:S02]  /*15020*/  LEA.HI.X.SX32 R24, R5, R4, 0x1, P5 ;  /* 0x0000000405187211 */ /* 0x001fe400028f0eff */
[-C--:B------:R-:W-:Y:S01]  /*15030*/  IADD3 R25, P4, PT, R18, R3.reuse, RZ ;  /* 0x0000000312197210 */ /* 0x080fe20007f9e0ff */
        /* <DEDUP_REMOVED lines=59> */
[----:B------:R-:W4:Y:S01]  /*153f0*/  LDL.LU R10, [R1+0x268] ;  /* 0x00026800010a7983 */ /* 0x000f220000300800 */
[----:B-----5:R-:W-:-:S05]  /*15400*/  IADD3 R25, P2, PT, R21, R3, RZ ;  /* 0x0000000315197210 */ /* 0x020fca0007f5e0ff */
[----:B------:R-:W-:Y:S04]  /*15410*/  STL [R1+0x848], R25 ;  /* 0x0008481901007387 */ /* 0x000fe80000100800 */
[----:B------:R0:W-:Y:S02]  /*15420*/  STL [R1+0x814], R24 ;  /* 0x0008141801007387 */ /* 0x0001e40000100800 */
[----:B0-----:R-:W-:Y:S02]  /*15430*/  LEA.HI.X.SX32 R24, R23, R4, 0x1, P4 ;  /* 0x0000000417187211 */ /* 0x001fe400020f0eff */
[-C--:B------:R-:W-:Y:S01]  /*15440*/  IADD3 R25, P3, PT, R19, R3.reuse, RZ ;  /* 0x0000000313197210 */ /* 0x080fe20007f7e0ff */
        /* <DEDUP_REMOVED lines=59> */
[----:B------:R-:W5:Y:S01]  /*15800*/  LDL.LU R13, [R1+0x2b8] ;  /* 0x0002b800010d7983 */ /* 0x000f620000300800 */
[----:B------:R-:W-:-:S05]  /*15810*/  IADD3 R25, P1, PT, R9, R3, RZ ;  /* 0x0000000309197210 */ /* 0x000fca0007f3e0ff */
        /* <DEDUP_REMOVED lines=18> */
[----:B--2---:R-:W-:Y:S01]  /*15940*/  IADD3 R25, P5, PT, R21, R3, RZ ;  /* 0x0000000315197210 */ /* 0x004fe20007fbe0ff */
[----:B------:R-:W2:Y:S04]  /*15950*/  LDL.LU R10, [R1+0x2c8] ;  /* 0x0002c800010a7983 */ /* 0x000ea80000300800 */
[----:B------:R-:W-:Y:S04]  /*15960*/  STL [R1+0x8d0], R25 ;  /* 0x0008d01901007387 */ /* 0x000fe80000100800 */
[----:B------:R0:W-:Y:S02]  /*15970*/  STL [R1+0x89c], R24 ;  /* 0x00089c1801007387 */ /* 0x0001e40000100800 */
[----:B0-----:R-:W-:-:S02]  /*15980*/  LEA.HI.X.SX32 R24, R23, R4, 0x1, P0 ;  /* 0x0000000417187211 */ /* 0x001fc400000f0eff */
        /* <DEDUP_REMOVED lines=40> */
[----:B------:R-:W5:Y:S01]  /*15c10*/  LDL.LU R28, [R1+0x378] ;  /* 0x00037800011c7983 */ /* 0x000f620000300800 */
[----:B------:R-:W-:-:S05]  /*15c20*/  IADD3 R25, P0, PT, R11, R3, RZ ;  /* 0x000000030b197210 */ /* 0x000fca0007f1e0ff */
[----:B------:R-:W-:Y:S04]  /*15c30*/  STL [R1+0x918], R25 ;  /* 0x0009181901007387 */ /* 0x000fe80000100800 */
[----:B------:R0:W-:Y:S02]  /*15c40*/  STL [R1+0x8e4], R24 ;  /* 0x0008e41801007387 */ /* 0x0001e40000100800 */
[-C--:B0-----:R-:W-:Y:S02]  /*15c50*/  LEA.HI.X.SX32 R24, R22, R4.reuse, 0x1, P2 ;  /* 0x0000000416187211 */ /* 0x081fe400010f0eff */
[----:B------:R-:W-:Y:S01]  /*15c60*/  IADD3 R25, P1, PT, R6, R3, RZ ;  /* 0x0000000306197210 */ /* 0x000fe20007f3e0ff */
[----:B------:R-:W5:Y:S04]  /*15c70*/  LDL.LU R22, [R1+0x37c] ;  /* 0x00037c0001167983 */ /* 0x000f680000300800 */
[----:B------:R-:W-:Y:S04]  /*15c80*/  STL [R1+0x920], R25 ;  /* 0x0009201901007387 */ /* 0x000fe80000100800 */
[----:B------:R0:W-:Y:S02]  /*15c90*/  STL [R1+0x8ec], R24 ;  /* 0x0008ec1801007387 */ /* 0x0001e40000100800 */
[----:B0-----:R-:W-:-:S02]  /*15ca0*/  LEA.HI.X.SX32 R24, R18, R4, 0x1, P3 ;  /* 0x0000000412187211 */ /* 0x001fc400018f0eff */
[-C--:B--2---:R-:W-:Y:S01]  /*15cb0*/  IADD3 R25, P2, PT, R10, R3.reuse, RZ ;  /* 0x000000030a197210 */ /* 0x084fe20007f5e0ff */
        /* <DEDUP_REMOVED lines=38> */
[-C--:B0-----:R-:W-:Y:S02]  /*15f20*/  LEA.HI.X.SX32 R24, R9, R4.reuse, 0x1, P4 ;  /* 0x0000000409187211 */ /* 0x081fe400020f0eff */
[----:B-----5:R-:W-:Y:S01]  /*15f30*/  IADD3 R25, P3, PT, R2, R3, RZ ;  /* 0x0000000302197210 */ /* 0x020fe20007f7e0ff */
[----:B------:R-:W4:Y:S04]  /*15f40*/  LDL.LU R9, [R1+0x358] ;  /* 0x0003580001097983 */ /* 0x000f280000300800 */
[----:B------:R-:W-:Y:S04]  /*15f50*/  STL [R1+0x968], R25 ;  /* 0x0009681901007387 */ /* 0x000fe80000100800 */
[----:B------:R0:W-:Y:S02]  /*15f60*/  STL [R1+0x934], R24 ;  /* 0x0009341801007387 */ /* 0x0001e40000100800 */
[----:B0-----:R-:W-:-:S02]  /*15f70*/  LEA.HI.X.SX32 R24, R8, R4, 0x1, P5 ;  /* 0x0000000408187211 */ /* 0x001fc400028f0eff */
        /* <DEDUP_REMOVED lines=66> */
[----:B--2---:R-:W-:-:S05]  /*163a0*/  IADD3 R25, P3, PT, R5, R3, RZ ;  /* 0x0000000305197210 */ /* 0x004fca0007f7e0ff */
        /* <DEDUP_REMOVED lines=53> */
[----:B------:R-:W-:Y:S01]  /*16700*/  IADD3 R25, P0, PT, R6, R3, RZ ;  /* 0x0000000306197210 */ /* 0x000fe20007f1e0ff */
        /* <DEDUP_REMOVED lines=207> */
[----:B------:R0:W-:Y:S01]  /*17400*/  STL [R1+0xb44], R24 ;  /* 0x000b441801007387 */ /* 0x0001e20000100800 */
[----:B------:R-:W-:-:S03]  /*17410*/  LEA.HI.X.SX32 R23, R23, R4, 0x1, P1 ;  /* 0x0000000417177211 */ /* 0x000fc600008f0eff */
[----:B0-----:R-:W2:Y:S01]  /*17420*/  LDL.LU R24, [R1+0x148] ;  /* 0x0001480001187983 */ /* 0x001ea20000300800 */
        /* <DEDUP_REMOVED lines=20> */
[----:B----4-:R-:W-:Y:S02]  /*17570*/  IADD3 R25, P4, PT, R18, R3, RZ ;  /* 0x0000000312197210 */ /* 0x010fe40007f9e0ff */
[----:B------:R-:W-:-:S03]  /*17580*/  LEA.HI.X.SX32 R21, R21, R4, 0x1, P6 ;  /* 0x0000000415157211 */ /* 0x000fc600030f0eff */
[----:B------:R-:W-:Y:S04]  /*17590*/  STL [R1+0xba0], R25 ;  /* 0x000ba01901007387 */ /* 0x000fe80000100800 */
[----:B------:R0:W-:Y:S04]  /*175a0*/  STL [R1+0xb6c], R23 ;  /* 0x000b6c1701007387 */ /* 0x0001e80000100800 */
[----:B0-----:R-:W4:Y:S01]  /*175b0*/  LDL.LU R23, [R1+0x130] ;  /* 0x0001300001177983 */ /* 0x001f220000300800 */
[----:B-----5:R-:W-:-:S05]  /*175c0*/  IADD3 R25, P5, PT, R14, R3, RZ ;  /* 0x000000030e197210 */ /* 0x020fca0007fbe0ff */
        /* <DEDUP_REMOVED lines=16> */
[----:B------:R0:W-:Y:S01]  /*176d0*/  STL [R1+0xb8c], R21 ;  /* 0x000b8c1501007387 */ /* 0x0001e20000100800 */
[----:B------:R-:W-:-:S02]  /*176e0*/  LEA.HI.X.SX32 R18, R18, R4, 0x1, P4 ;  /* 0x0000000412127211 */ /* 0x000fc400020f0eff */
[----:B0-----:R-:W-:Y:S02]  /*176f0*/  LEA.HI.X.SX32 R21, R22, R4, 0x1, P3 ;  /* 0x0000000416157211 */ /* 0x001fe400018f0eff */
        /* <DEDUP_REMOVED lines=8> */
[----:B------:R0:W-:Y:S04]  /*17780*/  STL [R1+0xb9c], R18 ;  /* 0x000b9c1201007387 */ /* 0x0001e80000100800 */
[----:B0-----:R-:W2:Y:S01]  /*17790*/  LDL.LU R18, [R1+0x108] ;  /* 0x0001080001127983 */ /* 0x001ea20000300800 */
[----:B------:R-:W-:-:S05]  /*177a0*/  IADD3 R25, P4, PT, R24, R3, RZ ;  /* 0x0000000318197210 */ /* 0x000fca0007f9e0ff */
[----:B------:R-:W-:Y:S04]  /*177b0*/  STL [R1+0xbd8], R25 ;  /* 0x000bd81901007387 */ /* 0x000fe80000100800 */
[----:B------:R0:W-:Y:S01]  /*177c0*/  STL [R1+0xba4], R14 ;  /* 0x000ba40e01007387 */ /* 0x0001e20000100800 */
[----:B------:R-:W-:-:S03]  /*177d0*/  LEA.HI.X.SX32 R13, R13, R4, 0x1, P6 ;  /* 0x000000040d0d7211 */ /* 0x000fc600030f0eff */
[----:B0-----:R-:W2:Y:S01]  /*177e0*/  LDL.LU R14, [R1+0x104] ;  /* 0x00010400010e7983 */ /* 0x001ea20000300800 */
[----:B------:R-:W-:Y:S02]  /*177f0*/  IADD3 R25, P5, PT, R9, R3, RZ ;  /* 0x0000000309197210 */ /* 0x000fe40007fbe0ff */
[----:B------:R-:W-:-:S03]  /*17800*/  LEA.HI.X.SX32 R12, R12, R4, 0x1, P0 ;  /* 0x000000040c0c7211 */ /* 0x000fc600000f0eff */
        /* <DEDUP_REMOVED lines=8> */
[----:B------:R-:W-:Y:S02]  /*17890*/  LEA.HI.X.SX32 R26, R6, R4, 0x1, P2 ;  /* 0x00000004061a7211 */ /* 0x000fe400010f0eff */
[----:B---3--:R-:W-:-:S05]  /*178a0*/  IADD3 R25, P0, PT, R7, R3, RZ ;  /* 0x0000000307197210 */ /* 0x008fca0007f1e0ff */
[----:B------:R-:W-:Y:S04]  /*178b0*/  STL [R1+0xbf0], R25 ;  /* 0x000bf01901007387 */ /* 0x000fe80000100800 */
[----:B------:R0:W-:Y:S04]  /*178c0*/  STL [R1+0xbbc], R11 ;  /* 0x000bbc0b01007387 */ /* 0x0001e80000100800 */
[----:B0-----:R-:W3:Y:S01]  /*178d0*/  LDL.LU R11, [R1+0xf8] ;  /* 0x0000f800010b7983 */ /* 0x001ee20000300800 */
[----:B------:R-:W-:-:S05]  /*178e0*/  IADD3 R25, P1, PT, R5, R3, RZ ;  /* 0x0000000305197210 */ /* 0x000fca0007f3e0ff */
[----:B------:R4:W-:Y:S04]  /*178f0*/  STL [R1+0xbf8], R25 ;  /* 0x000bf81901007387 */ /* 0x0009e80000100800 */
[----:B------:R-:W3:Y:S04]  /*17900*/  LDL.LU R6, [R1+0xf4] ;  /* 0x0000f40001067983 */ /* 0x000ee80000300800 */
[----:B------:R0:W-:Y:S01]  /*17910*/  STL [R1+0xbc4], R26 ;  /* 0x000bc41a01007387 */ /* 0x0001e20000100800 */
[----:B----4-:R-:W-:Y:S02]  /*17920*/  IADD3 R25, P2, PT, R23, R3, RZ ;  /* 0x0000000317197210 */ /* 0x010fe40007f5e0ff */
[----:B0-----:R-:W-:-:S03]  /*17930*/  LEA.HI.X.SX32 R26, R10, R4, 0x1, P3 ;  /* 0x000000040a1a7211 */ /* 0x001fc600018f0eff */
[----:B------:R5:W-:Y:S04]  /*17940*/  STL [R1+0xc00], R25 ;  /* 0x000c001901007387 */ /* 0x000be80000100800 */
[----:B------:R-:W4:Y:S04]  /*17950*/  LDL.LU R10, [R1+0xf0] ;  /* 0x0000f000010a7983 */ /* 0x000f280000300800 */
[----:B------:R0:W-:Y:S01]  /*17960*/  STL [R1+0xbcc], R26 ;  /* 0x000bcc1a01007387 */ /* 0x0001e20000100800 */
[----:B-----5:R-:W-:Y:S02]  /*17970*/  IADD3 R25, P3, PT, R19, R3, RZ ;  /* 0x0000000313197210 */ /* 0x020fe40007f7e0ff */
[----:B0-----:R-:W-:-:S03]  /*17980*/  LEA.HI.X.SX32 R26, R24, R4, 0x1, P4 ;  /* 0x00000004181a7211 */ /* 0x001fc600020f0eff */
[----:B------:R0:W-:Y:S01]  /*17990*/  STL [R1+0xc08], R25 ;  /* 0x000c081901007387 */ /* 0x0001e20000100800 */
[----:B------:R-:W-:-:S03]  /*179a0*/  LEA.HI.X.SX32 R24, R9, R4, 0x1, P5 ;  /* 0x0000000409187211 */ /* 0x000fc600028f0eff */
[----:B------:R-:W-:Y:S04]  /*179b0*/  STL [R1+0xbd4], R26 ;  /* 0x000bd41a01007387 */ /* 0x000fe80000100800 */
[----:B------:R-:W5:Y:S01]  /*179c0*/  LDL.LU R9, [R1+0xec] ;  /* 0x0000ec0001097983 */ /* 0x000f620000300800 */
[----:B0-----:R-:W-:-:S05]  /*179d0*/  IADD3 R25, P4, PT, R2, R3, RZ ;  /* 0x0000000302197210 */ /* 0x001fca0007f9e0ff */
        /* <DEDUP_REMOVED lines=10> */
[----:B------:R0:W-:Y:S04]  /*17a80*/  STL [R1+0xc20], R25 ;  /* 0x000c201901007387 */ /* 0x0001e80000100800 */
[----:B------:R1:W-:Y:S01]  /*17a90*/  STL [R1+0xbec], R24 ;  /* 0x000bec1801007387 */ /* 0x0003e20000100800 */
[----:B------:R-:W-:-:S02]  /*17aa0*/  LEA.HI.X.SX32 R23, R23, R4, 0x1, P2 ;  /* 0x0000000417177211 */ /* 0x000fc400010f0eff */
[-C--:B0-----:R-:W-:Y:S02]  /*17ab0*/  IADD3 R25, P0, PT, R21, R3.reuse, RZ ;  /* 0x0000000315197210 */ /* 0x081fe40007f1e0ff */
[----:B-1----:R-:W-:Y:S02]  /*17ac0*/  LEA.HI.X.SX32 R24, R5, R4, 0x1, P1 ;  /* 0x0000000405187211 */ /* 0x002fe400008f0eff */
[----:B------:R-:W2:Y:S04]  /*17ad0*/  LDL.LU R5, [R1+0xe0] ;  /* 0x0000e00001057983 */ /* 0x000ea80000300800 */
[----:B------:R0:W-:Y:S04]  /*17ae0*/  STL [R1+0xc28], R25 ;  /* 0x000c281901007387 */ /* 0x0001e80000100800 */
[----:B------:R1:W-:Y:S01]  /*17af0*/  STL [R1+0xbf4], R24 ;  /* 0x000bf41801007387 */ /* 0x0003e20000100800 */
[----:B0-----:R-:W-:-:S03]  /*17b00*/  IADD3 R25, P1, PT, R18, R3, RZ ;  /* 0x0000000312197210 */ /* 0x001fc60007f3e0ff */
[----:B-1----:R-:W2:Y:S04]  /*17b10*/  LDL.LU R24, [R1+0xdc] ;  /* 0x0000dc0001187983 */ /* 0x002ea80000300800 */
[----:B------:R-:W-:Y:S04]  /*17b20*/  STL [R1+0xc30], R25 ;  /* 0x000c301901007387 */ /* 0x000fe80000100800 */
[----:B------:R0:W-:Y:S02]  /*17b30*/  STL [R1+0xbfc], R23 ;  /* 0x000bfc1701007387 */ /* 0x0001e40000100800 */
[----:B0-----:R-:W-:-:S02]  /*17b40*/  LEA.HI.X.SX32 R23, R19, R4, 0x1, P3 ;  /* 0x0000000413177211 */ /* 0x001fc400018f0eff */
[----:B------:R-:W-:Y:S01]  /*17b50*/  IADD3 R25, P2, PT, R14, R3, RZ ;  /* 0x000000030e197210 */ /* 0x000fe20007f5e0ff */
[----:B------:R-:W2:Y:S04]  /*17b60*/  LDL.LU R19, [R1+0xd8] ;  /* 0x0000d80001137983 */ /* 0x000ea80000300800 */
[----:B------:R-:W-:Y:S04]  /*17b70*/  STL [R1+0xc38], R25 ;  /* 0x000c381901007387 */ /* 0x000fe80000100800 */
[----:B------:R0:W-:Y:S02]  /*17b80*/  STL [R1+0xc04], R23 ;  /* 0x000c041701007387 */ /* 0x0001e40000100800 */
[----:B0-----:R-:W-:-:S02]  /*17b90*/  LEA.HI.X.SX32 R23, R2, R4, 0x1, P4 ;  /* 0x0000000402177211 */ /* 0x001fc400020f0eff */
[----:B------:R-:W2:Y:S01]  /*17ba0*/  LDL.LU R2, [R1+0xd4] ;  /* 0x0000d40001027983 */ /* 0x000ea20000300800 */
[----:B------:R-:W-:-:S05]  /*17bb0*/  IADD3 R25, P3, PT, R13, R3, RZ ;  /* 0x000000030d197210 */ /* 0x000fca0007f7e0ff */
[----:B------:R0:W-:Y:S04]  /*17bc0*/  STL [R1+0xc40], R25 ;  /* 0x000c401901007387 */ /* 0x0001e80000100800 */
[----:B------:R-:W-:Y:S01]  /*17bd0*/  STL [R1+0xc0c], R23 ;  /* 0x000c0c1701007387 */ /* 0x000fe20000100800 */
[----:B0-----:R-:W-:Y:S02]  /*17be0*/  LEA.HI.X.SX32 R25, R28, R4, 0x1, P5 ;  /* 0x000000041c197211 */ /* 0x001fe400028f0eff */
[----:B------:R-:W-:-:S05]  /*17bf0*/  IADD3 R26, P4, PT, R12, R3, RZ ;  /* 0x000000030c1a7210 */ /* 0x000fca0007f9e0ff */
[----:B------:R-:W-:Y:S04]  /*17c00*/  STL [R1+0xc48], R26 ;  /* 0x000c481a01007387 */ /* 0x000fe80000100800 */
[----:B------:R-:W2:Y:S04]  /*17c10*/  LDL.LU R28, [R1+0xd0] ;  /* 0x0000d000011c7983 */ /* 0x000ea80000300800 */
[----:B------:R0:W-:Y:S02]  /*17c20*/  STL [R1+0xc14], R25 ;  /* 0x000c141901007387 */ /* 0x0001e40000100800 */
[----:B0-----:R-:W-:-:S02]  /*17c30*/  LEA.HI.X.SX32 R25, R22, R4, 0x1, P6 ;  /* 0x0000000416197211 */ /* 0x001fc400030f0eff */
[----:B---3--:R-:W-:-:S05]  /*17c40*/  IADD3 R23, P5, PT, R11, R3, RZ ;  /* 0x000000030b177210 */ /* 0x008fca0007fbe0ff */
[----:B------:R0:W-:Y:S04]  /*17c50*/  STL [R1+0xc50], R23 ;  /* 0x000c501701007387 */ /* 0x0001e80000100800 */
[----:B------:R-:W3:Y:S01]  /*17c60*/  LDL.LU R22, [R1+0xcc] ;  /* 0x0000cc0001167983 */ /* 0x000ee20000300800 */
[----:B0-----:R-:W-:-:S03]  /*17c70*/  IADD3 R23, P6, PT, R6, R3, RZ ;  /* 0x0000000306177210 */ /* 0x001fc60007fde0ff */
[----:B------:R-:W-:Y:S04]  /*17c80*/  STL [R1+0xc1c], R25 ;  /* 0x000c1c1901007387 */ /* 0x000fe80000100800 */
[----:B------:R0:W-:Y:S04]  /*17c90*/  STL [R1+0xc58], R23 ;  /* 0x000c581701007387 */ /* 0x0001e80000100800 */
[----:B0-----:R-:W3:Y:S01]  /*17ca0*/  LDL.LU R23, [R1+0xc8] ;  /* 0x0000c80001177983 */ /* 0x001ee20000300800 */
[----:B------:R-:W-:Y:S02]  /*17cb0*/  LEA.HI.X.SX32 R25, R21, R4, 0x1, P0 ;  /* 0x0000000415197211 */ /* 0x000fe400000f0eff */
[----:B----4-:R-:W-:-:S03]  /*17cc0*/  IADD3 R21, P0, PT, R10, R3, RZ ;  /* 0x000000030a157210 */ /* 0x010fc60007f1e0ff */
[----:B------:R-:W-:Y:S01]  /*17cd0*/  STL [R1+0xc24], R25 ;  /* 0x000c241901007387 */ /* 0x000fe20000100800 */
[----:B------:R-:W-:-:S03]  /*17ce0*/  LEA.HI.X.SX32 R18, R18, R4, 0x1, P1 ;  /* 0x0000000412127211 */ /* 0x000fc600008f0eff */
[----:B------:R0:W-:Y:S01]  /*17cf0*/  STL [R1+0xc60], R21 ;  /* 0x000c601501007387 */ /* 0x0001e20000100800 */
[----:B------:R-:W-:-:S03]  /*17d00*/  LEA.HI.X.SX32 R14, R14, R4, 0x1, P2 ;  /* 0x000000040e0e7211 */ /* 0x000fc600010f0eff */
[----:B0-----:R-:W4:Y:S04]  /*17d10*/  LDL.LU R21, [R1+0xc4] ;  /* 0x0000c40001157983 */ /* 0x001f280000300800 */
[----:B------:R0:W-:Y:S01]  /*17d20*/  STL [R1+0xc2c], R18 ;  /* 0x000c2c1201007387 */ /* 0x0001e20000100800 */
[-C--:B-----5:R-:W-:Y:S02]  /*17d30*/  IADD3 R25, P1, PT, R9, R3.reuse, RZ ;  /* 0x0000000309197210 */ /* 0x0a0fe40007f3e0ff */
[----:B------:R-:W-:Y:S01]  /*17d40*/  LEA.HI.X.SX32 R13, R13, R4, 0x1, P3 ;  /* 0x000000040d0d7211 */ /* 0x000fe200018f0eff */
[----:B0-----:R-:W5:Y:S04]  /*17d50*/  LDL.LU R18, [R1+0xc0] ;  /* 0x0000c00001127983 */ /* 0x001f680000300800 */
[----:B------:R-:W-:Y:S04]  /*17d60*/  STL [R1+0xc68], R25 ;  /* 0x000c681901007387 */ /* 0x000fe80000100800 */
[----:B------:R0:W-:Y:S04]  /*17d70*/  STL [R1+0xc34], R14 ;  /* 0x000c340e01007387 */ /* 0x0001e80000100800 */
[----:B0-----:R-:W5:Y:S01]  /*17d80*/  LDL.LU R14, [R1+0xbc] ;  /* 0x0000bc00010e7983 */ /* 0x001f620000300800 */
[----:B------:R-:W-:-:S05]  /*17d90*/  IADD3 R25, P2, PT, R8, R3, RZ ;  /* 0x0000000308197210 */ /* 0x000fca0007f5e0ff */
[----:B------:R0:W-:Y:S04]  /*17da0*/  STL [R1+0xc70], R25 ;  /* 0x000c701901007387 */ /* 0x0001e80000100800 */
[----:B------:R1:W-:Y:S01]  /*17db0*/  STL [R1+0xc3c], R13 ;  /* 0x000c3c0d01007387 */ /* 0x0003e20000100800 */
[----:B0-----:R-:W-:-:S03]  /*17dc0*/  LEA.HI.X.SX32 R25, R12, R4, 0x1, P4 ;  /* 0x000000040c197211 */ /* 0x001fc600020f0eff */
[----:B-1----:R-:W5:Y:S01]  /*17dd0*/  LDL.LU R13, [R1+0xb8] ;  /* 0x0000b800010d7983 */ /* 0x002f620000300800 */
[----:B--2---:R-:W-:-:S05]  /*17de0*/  IADD3 R26, P3, PT, R7, R3, RZ ;  /* 0x00000003071a7210 */ /* 0x004fca0007f7e0ff */
[----:B------:R0:W-:Y:S04]  /*17df0*/  STL [R1+0xc78], R26 ;  /* 0x000c781a01007387 */ /* 0x0001e80000100800 */
[----:B------:R-:W2:Y:S04]  /*17e00*/  LDL.LU R12, [R1+0xb4] ;  /* 0x0000b400010c7983 */ /* 0x000ea80000300800 */
[----:B------:R1:W-:Y:S01]  /*17e10*/  STL [R1+0xc44], R25 ;  /* 0x000c441901007387 */ /* 0x0003e20000100800 */
[----:B0-----:R-:W-:Y:S02]  /*17e20*/  IADD3 R26, P4, PT, R5, R3, RZ ;  /* 0x00000003051a7210 */ /* 0x001fe40007f9e0ff */
[----:B-1----:R-:W-:-:S03]  /*17e30*/  LEA.HI.X.SX32 R25, R11, R4, 0x1, P5 ;  /* 0x000000040b197211 */ /* 0x002fc600028f0eff */
        /* <DEDUP_REMOVED lines=15> */
[----:B------:R-:W-:Y:S04]  /*17f30*/  STL [R1+0xc98], R26 ;  /* 0x000c981a01007387 */ /* 0x000fe80000100800 */
[----:B------:R-:W2:Y:S04]  /*17f40*/  LDL.LU R9, [R1+0xa4] ;  /* 0x0000a40001097983 */ /* 0x000ea80000300800 */
        /* <DEDUP_REMOVED lines=8> */
[----:B---3--:R-:W-:-:S05]  /*17fd0*/  IADD3 R26, P2, PT, R22, R3, RZ ;  /* 0x00000003161a7210 */ /* 0x008fca0007f5e0ff */
[----:B------:R0:W-:Y:S04]  /*17fe0*/  STL [R1+0xca8], R26 ;  /* 0x000ca81a01007387 */ /* 0x0001e80000100800 */
[----:B------:R4:W-:Y:S01]  /*17ff0*/  STL [R1+0xc74], R25 ;  /* 0x000c741901007387 */ /* 0x0009e20000100800 */
[----:B0-----:R-:W-:Y:S02]  /*18000*/  LEA.HI.X.SX32 R26, R5, R4, 0x1, P4 ;  /* 0x00000004051a7211 */ /* 0x001fe400020f0eff */
[----:B------:R-:W-:-:S05]  /*18010*/  IADD3 R27, P3, PT, R23, R3, RZ ;  /* 0x00000003171b7210 */ /* 0x000fca0007f7e0ff */
[----:B------:R-:W-:Y:S04]  /*18020*/  STL [R1+0xcb0], R27 ;  /* 0x000cb01b01007387 */ /* 0x000fe80000100800 */
[----:B------:R-:W3:Y:S04]  /*18030*/  LDL.LU R5, [R1+0x90] ;  /* 0x0000900001057983 */ /* 0x000ee80000300800 */
[----:B------:R0:W-:Y:S01]  /*18040*/  STL [R1+0xc7c], R26 ;  /* 0x000c7c1a01007387 */ /* 0x0001e20000100800 */
[----:B----4-:R-:W-:Y:S02]  /*18050*/  IADD3 R25, P4, PT, R21, R3, RZ ;  /* 0x0000000315197210 */ /* 0x010fe40007f9e0ff */
[----:B0-----:R-:W-:-:S03]  /*18060*/  LEA.HI.X.SX32 R26, R24, R4, 0x1, P5 ;  /* 0x00000004181a7211 */ /* 0x001fc600028f0eff */
[----:B------:R5:W-:Y:S01]  /*18070*/  STL [R1+0xcb8], R25 ;  /* 0x000cb81901007387 */ /* 0x000be20000100800 */
[----:B------:R-:W-:-:S03]  /*18080*/  LEA.HI.X.SX32 R24, R19, R4, 0x1, P6 ;  /* 0x0000000413187211 */ /* 0x000fc600030f0eff */
[----:B------:R-:W-:Y:S04]  /*18090*/  STL [R1+0xc84], R26 ;  /* 0x000c841a01007387 */ /* 0x000fe80000100800 */
[----:B------:R-:W4:Y:S01]  /*180a0*/  LDL.LU R19, [R1+0x88] ;  /* 0x0000880001137983 */ /* 0x000f220000300800 */
[----:B-----5:R-:W-:-:S05]  /*180b0*/  IADD3 R25, P5, PT, R18, R3, RZ ;  /* 0x0000000312197210 */ /* 0x020fca0007fbe0ff */
[----:B------:R0:W-:Y:S04]  /*180c0*/  STL [R1+0xcc0], R25 ;  /* 0x000cc01901007387 */ /* 0x0001e80000100800 */
[----:B------:R1:W-:Y:S01]  /*180d0*/  STL [R1+0xc8c], R24 ;  /* 0x000c8c1801007387 */ /* 0x0003e20000100800 */
[----:B0-----:R-:W-:Y:S02]  /*180e0*/  LEA.HI.X.SX32 R25, R2, R4, 0x1, P0 ;  /* 0x0000000402197211 */ /* 0x001fe400000f0eff */
[----:B------:R-:W-:-:S05]  /*180f0*/  IADD3 R26, P6, PT, R14, R3, RZ ;  /* 0x000000030e1a7210 */ /* 0x000fca0007fde0ff */
[----:B------:R-:W-:Y:S04]  /*18100*/  STL [R1+0xcc8], R26 ;  /* 0x000cc81a01007387 */ /* 0x000fe80000100800 */
[----:B------:R-:W5:Y:S04]  /*18110*/  LDL.LU R2, [R1+0x84] ;  /* 0x0000840001027983 */ /* 0x000f680000300800 */
[----:B------:R0:W-:Y:S01]  /*18120*/  STL [R1+0xc94], R25 ;  /* 0x000c941901007387 */ /* 0x0001e20000100800 */
[----:B------:R-:W-:Y:S02]  /*18130*/  LEA.HI.X.SX32 R22, R22, R4, 0x1, P2 ;  /* 0x0000000416167211 */ /* 0x000fe400010f0eff */
[----:B-1----:R-:W-:-:S02]  /*18140*/  IADD3 R24, P0, PT, R13, R3, RZ ;  /* 0x000000030d187210 */ /* 0x002fc40007f1e0ff */
[----:B0-----:R-:W-:-:S03]  /*18150*/  LEA.HI.X.SX32 R25, R28, R4, 0x1, P1 ;  /* 0x000000041c197211 */ /* 0x001fc600008f0eff */
[----:B------:R2:W-:Y:S04]  /*18160*/  STL [R1+0xcd0], R24 ;  /* 0x000cd01801007387 */ /* 0x0005e80000100800 */
[----:B------:R-:W-:Y:S04]  /*18170*/  STL [R1+0xc9c], R25 ;  /* 0x000c9c1901007387 */ /* 0x000fe80000100800 */
[----:B------:R-:W5:Y:S01]  /*18180*/  LDL.LU R28, [R1+0x80] ;  /* 0x00008000011c7983 */ /* 0x000f620000300800 */
[----:B--2---:R-:W-:-:S05]  /*18190*/  IADD3 R24, P1, PT, R12, R3, RZ ;  /* 0x000000030c187210 */ /* 0x004fca0007f3e0ff */
[----:B------:R0:W-:Y:S04]  /*181a0*/  STL [R1+0xcd8], R24 ;  /* 0x000cd81801007387 */ /* 0x0001e80000100800 */
[----:B------:R1:W-:Y:S01]  /*181b0*/  STL [R1+0xca4], R22 ;  /* 0x000ca41601007387 */ /* 0x0003e20000100800 */
[----:B0-----:R-:W-:-:S03]  /*181c0*/  LEA.HI.X.SX32 R24, R23, R4, 0x1, P3 ;  /* 0x0000000417187211 */ /* 0x001fc600018f0eff */
[----:B-1----:R-:W2:Y:S01]  /*181d0*/  LDL.LU R22, [R1+0x7c] ;  /* 0x00007c0001167983 */ /* 0x002ea20000300800 */
[----:B------:R-:W-:Y:S02]  /*181e0*/  IADD3 R25, P2, PT, R11, R3, RZ ;  /* 0x000000030b197210 */ /* 0x000fe40007f5e0ff */
[----:B------:R-:W-:-:S03]  /*181f0*/  LEA.HI.X.SX32 R21, R21, R4, 0x1, P4 ;  /* 0x0000000415157211 */ /* 0x000fc600020f0eff */
[----:B------:R-:W-:Y:S04]  /*18200*/  STL [R1+0xce0], R25 ;  /* 0x000ce01901007387 */ /* 0x000fe80000100800 */
[----:B------:R-:W-:Y:S04]  /*18210*/  STL [R1+0xcac], R24 ;  /* 0x000cac1801007387 */ /* 0x000fe80000100800 */
[----:B------:R-:W2:Y:S01]  /*18220*/  LDL.LU R27, [R1+0x78] ;  /* 0x00007800011b7983 */ /* 0x000ea20000300800 */
[----:B------:R-:W-:-:S05]  /*18230*/  IADD3 R23, P3, PT, R6, R3, RZ ;  /* 0x0000000306177210 */ /* 0x000fca0007f7e0ff */
[----:B------:R0:W-:Y:S04]  /*18240*/  STL [R1+0xce8], R23 ;  /* 0x000ce81701007387 */ /* 0x0001e80000100800 */
[----:B------:R1:W-:Y:S01]  /*18250*/  STL [R1+0xcb4], R21 ;  /* 0x000cb41501007387 */ /* 0x0003e20000100800 */
[----:B0-----:R-:W-:Y:S02]  /*18260*/  IADD3 R23, P4, PT, R10, R3, RZ ;  /* 0x000000030a177210 */ /* 0x001fe40007f9e0ff */
[----:B-1----:R-:W-:-:S03]  /*18270*/  LEA.HI.X.SX32 R21, R18, R4, 0x1, P5 ;  /* 0x0000000412157211 */ /* 0x002fc600028f0eff */
[----:B------:R-:W-:Y:S04]  /*18280*/  STL [R1+0xcf0], R23 ;  /* 0x000cf01701007387 */ /* 0x000fe80000100800 */
[----:B------:R-:W2:Y:S01]  /*18290*/  LDL.LU R26, [R1+0x74] ;  /* 0x00007400011a7983 */ /* 0x000ea20000300800 */
[----:B------:R-:W-:-:S03]  /*182a0*/  LEA.HI.X.SX32 R14, R14, R4, 0x1, P6 ;  /* 0x000000040e0e7211 */ /* 0x000fc600030f0eff */
[----:B------:R-:W-:Y:S01]  /*182b0*/  STL [R1+0xcbc], R21 ;  /* 0x000cbc1501007387 */ /* 0x000fe20000100800 */
[----:B------:R-:W-:-:S05]  /*182c0*/  IADD3 R18, P5, PT, R9, R3, RZ ;  /* 0x0000000309127210 */ /* 0x000fca0007fbe0ff */
[----:B------:R0:W-:Y:S04]  /*182d0*/  STL [R1+0xcf8], R18 ;  /* 0x000cf81201007387 */ /* 0x0001e80000100800 */
[----:B------:R-:W2:Y:S01]  /*182e0*/  LDL.LU R25, [R1+0x70] ;  /* 0x0000700001197983 */ /* 0x000ea20000300800 */
[----:B0-----:R-:W-:-:S03]  /*182f0*/  IADD3 R18, P6, PT, R8, R3, RZ ;  /* 0x0000000308127210 */ /* 0x001fc60007fde0ff */
[----:B------:R0:W-:Y:S04]  /*18300*/  STL [R1+0xcc4], R14 ;  /* 0x000cc40e01007387 */ /* 0x0001e80000100800 */
[----:B------:R-:W-:Y:S04]  /*18310*/  STL [R1+0xd00], R18 ;  /* 0x000d001201007387 */ /* 0x000fe80000100800 */
[----:B------:R-:W2:Y:S01]  /*18320*/  LDL.LU R24, [R1+0x6c] ;  /* 0x00006c0001187983 */ /* 0x000ea20000300800 */
[----:B0-----:R-:W-:-:S05]  /*18330*/  LEA.HI.X.SX32 R14, R13, R4, 0x1, P0 ;  /* 0x000000040d0e7211 */ /* 0x001fca00000f0eff */
[----:B------:R-:W-:Y:S01]  /*18340*/  STL [R1+0xccc], R14 ;  /* 0x000ccc0e01007387 */ /* 0x000fe20000100800 */
[----:B------:R-:W-:Y:S02]  /*18350*/  LEA.HI.X.SX32 R12, R12, R4, 0x1, P1 ;  /* 0x000000040c0c7211 */ /* 0x000fe400008f0eff */
[----:B------:R-:W-:-:S05]  /*18360*/  IADD3 R13, P0, PT, R7, R3, RZ ;  /* 0x00000003070d7210 */ /* 0x000fca0007f1e0ff */
[----:B------:R3:W-:Y:S04]  /*18370*/  STL [R1+0xd08], R13 ;  /* 0x000d080d01007387 */ /* 0x0007e80000100800 */
[----:B------:R-:W2:Y:S04]  /*18380*/  LDL.LU R23, [R1+0x68] ;  /* 0x0000680001177983 */ /* 0x000ea80000300800 */
[----:B------:R0:W-:Y:S04]  /*18390*/  STL [R1+0xcd4], R12 ;  /* 0x000cd40c01007387 */ /* 0x0001e80000100800 */
[----:B------:R-:W2:Y:S01]  /*183a0*/  LDL.LU R21, [R1+0x60] ;  /* 0x0000600001157983 */ /* 0x000ea20000300800 */
[----:B---3--:R-:W-:-:S05]  /*183b0*/  IADD3 R13, P1, PT, R5, R3, RZ ;  /* 0x00000003050d7210 */ /* 0x008fca0007f3e0ff */
[----:B------:R-:W-:Y:S04]  /*183c0*/  STL [R1+0xd10], R13 ;  /* 0x000d100d01007387 */ /* 0x000fe80000100800 */
[----:B------:R-:W3:Y:S01]  /*183d0*/  LDL.LU R18, [R1+0x58] ;  /* 0x0000580001127983 */ /* 0x000ee20000300800 */
[----:B0-----:R-:W-:-:S05]  /*183e0*/  LEA.HI.X.SX32 R12, R11, R4, 0x1, P2 ;  /* 0x000000040b0c7211 */ /* 0x001fca00010f0eff */
[----:B------:R0:W-:Y:S04]  /*183f0*/  STL [R1+0xcdc], R12 ;  /* 0x000cdc0c01007387 */ /* 0x0001e80000100800 */
[----:B------:R-:W3:Y:S01]  /*18400*/  LDL.LU R14, [R1+0x54] ;  /* 0x00005400010e7983 */ /* 0x000ee20000300800 */
[----:B----4-:R-:W-:Y:S02]  /*18410*/  IADD3 R11, P2, PT, R19, R3, RZ ;  /* 0x00000003130b7210 */ /* 0x010fe40007f5e0ff */
[----:B0-----:R-:W-:-:S03]  /*18420*/  LEA.HI.X.SX32 R12, R6, R4, 0x1, P3 ;  /* 0x00000004060c7211 */ /* 0x001fc600018f0eff */
[----:B------:R5:W-:Y:S01]  /*18430*/  STL [R1+0xd18], R11 ;  /* 0x000d180b01007387 */ /* 0x000be20000100800 */
[----:B------:R-:W-:-:S03]  /*18440*/  LEA.HI.X.SX32 R10, R10, R4, 0x1, P4 ;  /* 0x000000040a0a7211 */ /* 0x000fc600020f0eff */
[----:B------:R-:W4:Y:S04]  /*18450*/  LDL.LU R6, [R1+0x4c] ;  /* 0x00004c0001067983 */ /* 0x000f280000300800 */
[----:B------:R0:W-:Y:S04]  /*18460*/  STL [R1+0xce4], R12 ;  /* 0x000ce40c01007387 */ /* 0x0001e80000100800 */
[----:B------:R-:W4:Y:S01]  /*18470*/  LDL.LU R13, [R1+0x44] ;  /* 0x00004400010d7983 */ /* 0x000f220000300800 */
[----:B------:R-:W-:Y:S02]  /*18480*/  LEA.HI.X.SX32 R9, R9, R4, 0x1, P5 ;  /* 0x0000000409097211 */ /* 0x000fe400028f0eff */
[----:B-----5:R-:W-:-:S05]  /*18490*/  IADD3 R11, P3, PT, R2, R3, RZ ;  /* 0x00000003020b7210 */ /* 0x020fca0007f7e0ff */
[----:B------:R1:W-:Y:S04]  /*184a0*/  STL [R1+0xd20], R11 ;  /* 0x000d200b01007387 */ /* 0x0003e80000100800 */
[----:B0-----:R-:W5:Y:S04]  /*184b0*/  LDL.LU R12, [R1+0x40] ;  /* 0x00004000010c7983 */ /* 0x001f680000300800 */
[----:B------:R-:W-:Y:S01]  /*184c0*/  STL [R1+0xcec], R10 ;  /* 0x000cec0a01007387 */ /* 0x000fe20000100800 */
[----:B------:R-:W-:Y:S02]  /*184d0*/  LEA.HI.X.SX32 R7, R7, R4, 0x1, P0 ;  /* 0x0000000407077211 */ /* 0x000fe400000f0eff */
[----:B-1----:R-:W-:-:S05]  /*184e0*/  IADD3 R11, P4, PT, R28, R3, RZ ;  /* 0x000000031c0b7210 */ /* 0x002fca0007f9e0ff */
[----:B------:R0:W-:Y:S04]  /*184f0*/  STL [R1+0xd28], R11 ;  /* 0x000d280b01007387 */ /* 0x0001e80000100800 */
[----:B0-----:R-:W5:Y:S04]  /*18500*/  LDL.LU R11, [R1+0x38] ;  /* 0x00003800010b7983 */ /* 0x001f680000300800 */
[----:B------:R0:W-:Y:S01]  /*18510*/  STL [R1+0xcf4], R9 ;  /* 0x000cf40901007387 */ /* 0x0001e20000100800 */
[----:B--2---:R-:W-:Y:S02]  /*18520*/  IADD3 R10, P5, PT, R22, R3, RZ ;  /* 0x00000003160a7210 */ /* 0x004fe40007fbe0ff */
[----:B0-----:R-:W-:-:S03]  /*18530*/  LEA.HI.X.SX32 R9, R8, R4, 0x1, P6 ;  /* 0x0000000408097211 */ /* 0x001fc600030f0eff */
[----:B------:R0:W-:Y:S01]  /*18540*/  STL [R1+0xd30], R10 ;  /* 0x000d300a01007387 */ /* 0x0001e20000100800 */
[----:B------:R-:W-:-:S03]  /*18550*/  IADD3 R8, P6, PT, R27, R3, RZ ;  /* 0x000000031b087210 */ /* 0x000fc60007fde0ff */
[----:B0-----:R-:W2:Y:S04]  /*18560*/  LDL.LU R10, [R1+0x2c] ;  /* 0x00002c00010a7983 */ /* 0x001ea80000300800 */
[----:B------:R0:W-:Y:S01]  /*18570*/  STL [R1+0xcfc], R9 ;  /* 0x000cfc0901007387 */ /* 0x0001e20000100800 */
[----:B------:R-:W-:-:S03]  /*18580*/  LEA.HI.X.SX32 R5, R5, R4, 0x1, P1 ;  /* 0x0000000405057211 */ /* 0x000fc600008f0eff */
[----:B0-----:R-:W2:Y:S04]  /*18590*/  LDL.LU R9, [R1+0x24] ;  /* 0x0000240001097983 */ /* 0x001ea80000300800 */
[----:B------:R0:W-:Y:S04]  /*185a0*/  STL [R1+0xd38], R8 ;  /* 0x000d380801007387 */ /* 0x0001e80000100800 */
[----:B0-----:R-:W2:Y:S04]  /*185b0*/  LDL.LU R8, [R1+0x1c] ;  /* 0x00001c0001087983 */ /* 0x001ea80000300800 */
[----:B------:R0:W-:Y:S02]  /*185c0*/  STL [R1+0xd04], R7 ;  /* 0x000d040701007387 */ /* 0x0001e40000100800 */
[----:B0-----:R-:W-:-:S05]  /*185d0*/  IADD3 R7, P0, PT, R26, R3, RZ ;  /* 0x000000031a077210 */ /* 0x001fca0007f1e0ff */
[----:B------:R0:W-:Y:S01]  /*185e0*/  STL [R1+0xd40], R7 ;  /* 0x000d400701007387 */ /* 0x0001e20000100800 */
[----:B------:R-:W-:-:S03]  /*185f0*/  LEA.HI.X.SX32 R19, R19, R4, 0x1, P2 ;  /* 0x0000000413137211 */ /* 0x000fc600010f0eff */
[----:B0-----:R-:W2:Y:S04]  /*18600*/  LDL.LU R7, [R1+0x14] ;  /* 0x0000140001077983 */ /* 0x001ea80000300800 */
[----:B------:R0:W-:Y:S02]  /*18610*/  STL [R1+0xd0c], R5 ;  /* 0x000d0c0501007387 */ /* 0x0001e40000100800 */
[----:B0-----:R-:W-:-:S05]  /*18620*/  IADD3 R5, P1, PT, R25, R3, RZ ;  /* 0x0000000319057210 */ /* 0x001fca0007f3e0ff */
[----:B------:R0:W-:Y:S01]  /*18630*/  STL [R1+0xd48], R5 ;  /* 0x000d480501007387 */ /* 0x0001e20000100800 */
[----:B------:R-:W-:-:S03]  /*18640*/  LEA.HI.X.SX32 R2, R2, R4, 0x1, P3 ;  /* 0x0000000402027211 */ /* 0x000fc600018f0eff */
[----:B0-----:R-:W2:Y:S04]  /*18650*/  LDL.LU R5, [R1] ;  /* 0x0000000001057983 */ /* 0x001ea80000300800 */
        /* <DEDUP_REMOVED lines=12> */
[----:B------:R0:W-:Y:S04]  /*18720*/  STL [R1+0xd60], R28 ;  /* 0x000d601c01007387 */ /* 0x0001e80000100800 */
[----:B0-----:R-:W2:Y:S04]  /*18730*/  LDL.LU R28, [R1+0xf2c] ;  /* 0x000f2c00011c7983 */ /* 0x001ea80000300800 */
[----:B------:R3:W-:Y:S02]  /*18740*/  STL [R1+0xd2c], R22 ;  /* 0x000d2c1601007387 */ /* 0x0007e40000100800 */
[----:B---3--:R-:W-:-:S05]  /*18750*/  IADD3 R22, P5, PT, R18, R3, RZ ;  /* 0x0000000312167210 */ /* 0x008fca0007fbe0ff */
[----:B------:R0:W-:Y:S04]  /*18760*/  STL [R1+0xd68], R22 ;  /* 0x000d681601007387 */ /* 0x0001e80000100800 */
[----:B0-----:R-:W3:Y:S01]  /*18770*/  LDL.LU R22, [R1+0xf28] ;  /* 0x000f280001167983 */ /* 0x001ee20000300800 */
[----:B------:R-:W-:-:S05]  /*18780*/  LEA.HI.X.SX32 R27, R27, R4, 0x1, P6 ;  /* 0x000000041b1b7211 */ /* 0x000fca00030f0eff */
[----:B------:R0:W-:Y:S02]  /*18790*/  STL [R1+0xd34], R27 ;  /* 0x000d341b01007387 */ /* 0x0001e40000100800 */
[----:B0-----:R-:W-:-:S05]  /*187a0*/  IADD3 R27, P6, PT, R14, R3, RZ ;  /* 0x000000030e1b7210 */ /* 0x001fca0007fde0ff */
[----:B------:R0:W-:Y:S01]  /*187b0*/  STL [R1+0xd70], R27 ;  /* 0x000d701b01007387 */ /* 0x0001e20000100800 */
[----:B------:R-:W-:Y:S01]  /*187c0*/  IMAD R0, R0, UR5, RZ ;  /* 0x0000000500007c24 */ /* 0x000fe2000f8e02ff */
[----:B0-----:R-:W-:Y:S02]  /*187d0*/  LEA.HI.X.SX32 R27, R26, R4, 0x1, P0 ;  /* 0x000000041a1b7211 */ /* 0x001fe400000f0eff */
[----:B----4-:R-:W-:-:S03]  /*187e0*/  IADD3 R26, P0, PT, R6, R3, RZ ;  /* 0x00000003061a7210 */ /* 0x010fc60007f1e0ff */
[----:B------:R0:W-:Y:S04]  /*187f0*/  STL [R1+0xd3c], R27 ;  /* 0x000d3c1b01007387 */ /* 0x0001e80000100800 */
[----:B------:R1:W-:Y:S01]  /*18800*/  STL [R1+0xd78], R26 ;  /* 0x000d781a01007387 */ /* 0x0003e20000100800 */
[-C--:B------:R-:W-:Y:S02]  /*18810*/  LEA.HI.X.SX32 R23, R23, R4.reuse, 0x1, P3 ;  /* 0x0000000417177211 */ /* 0x080fe400018f0eff */
[-C--:B0-----:R-:W-:Y:S02]  /*18820*/  LEA.HI.X.SX32 R27, R25, R4.reuse, 0x1, P1 ;  /* 0x00000004191b7211 */ /* 0x081fe400008f0eff */
[----:B------:R-:W-:Y:S02]  /*18830*/  LEA.HI.X.SX32 R25, R24, R4, 0x1, P2 ;  /* 0x0000000418197211 */ /* 0x000fe400010f0eff */
[----:B-1----:R-:W-:-:S02]  /*18840*/  IADD3 R26, P1, PT, R13, R3, RZ ;  /* 0x000000030d1a7210 */ /* 0x002fc40007f3e0ff */
[-C--:B-----5:R-:W-:Y:S01]  /*18850*/  IADD3 R24, P2, PT, R12, R3.reuse, RZ ;  /* 0x000000030c187210 */ /* 0x0a0fe20007f5e0ff */
[----:B------:R-:W-:Y:S04]  /*18860*/  STL [R1+0xd44], R27 ;  /* 0x000d441b01007387 */ /* 0x000fe80000100800 */
[----:B------:R-:W-:Y:S04]  /*18870*/  STL [R1+0xd80], R26 ;  /* 0x000d801a01007387 */ /* 0x000fe80000100800 */
[----:B------:R0:W-:Y:S04]  /*18880*/  STL [R1+0xd4c], R25 ;  /* 0x000d4c1901007387 */ /* 0x0001e80000100800 */
[----:B------:R1:W-:Y:S04]  /*18890*/  STL [R1+0xde8], R24 ;  /* 0x000de81801007387 */ /* 0x0003e80000100800 */
[----:B------:R4:W-:Y:S01]  /*188a0*/  STL [R1+0xd54], R23 ;  /* 0x000d541701007387 */ /* 0x0009e20000100800 */
[----:B0-----:R-:W-:-:S02]  /*188b0*/  IADD3 R25, P3, PT, R0, R3, RZ ;  /* 0x0000000300197210 */ /* 0x001fc40007f7e0ff */
[-C--:B-1----:R-:W-:Y:S02]  /*188c0*/  LEA.HI.X.SX32 R24, R21, R4.reuse, 0x1, P4 ;  /* 0x0000000415187211 */ /* 0x082fe400020f0eff */
[-C--:B------:R-:W-:Y:S02]  /*188d0*/  LEA.HI.X.SX32 R21, R18, R4.reuse, 0x1, P5 ;  /* 0x0000000412157211 */ /* 0x080fe400028f0eff */
[----:B----4-:R-:W-:Y:S01]  /*188e0*/  IADD3 R23, P4, PT, R11, R3, RZ ;  /* 0x000000030b177210 */ /* 0x010fe20007f9e0ff */
[----:B------:R-:W-:Y:S01]  /*188f0*/  STL [R1+0xd88], R25 ;  /* 0x000d881901007387 */ /* 0x000fe20000100800 */
[----:B------:R-:W-:-:S03]  /*18900*/  LEA.HI.X.SX32 R14, R14, R4, 0x1, P6 ;  /* 0x000000040e0e7211 */ /* 0x000fc600030f0eff */
[----:B------:R-:W-:Y:S04]  /*18910*/  STL [R1+0xd5c], R24 ;  /* 0x000d5c1801007387 */ /* 0x000fe80000100800 */
[----:B------:R-:W-:Y:S04]  /*18920*/  STL [R1+0xd90], R23 ;  /* 0x000d901701007387 */ /* 0x000fe80000100800 */
[----:B------:R0:W-:Y:S01]  /*18930*/  STL [R1+0xd64], R21 ;  /* 0x000d641501007387 */ /* 0x0001e20000100800 */
[----:B--2---:R-:W-:-:S05]  /*18940*/  IADD3 R18, P5, PT, R10, R3, RZ ;  /* 0x000000030a127210 */ /* 0x004fca0007fbe0ff */
[----:B------:R1:W-:Y:S04]  /*18950*/  STL [R1+0xd98], R18 ;  /* 0x000d981201007387 */ /* 0x0003e80000100800 */
[----:B------:R2:W-:Y:S01]  /*18960*/  STL [R1+0xd6c], R14 ;  /* 0x000d6c0e01007387 */ /* 0x0005e20000100800 */
[-C--:B0-----:R-:W-:Y:S02]  /*18970*/  IADD3 R21, P6, PT, R9, R3.reuse, RZ ;  /* 0x0000000309157210 */ /* 0x081fe40007fde0ff */
[-C--:B-1----:R-:W-:Y:S02]  /*18980*/  LEA.HI.X.SX32 R18, R6, R4.reuse, 0x1, P0 ;  /* 0x0000000406127211 */ /* 0x082fe400000f0eff */
[----:B------:R-:W-:Y:S01]  /*18990*/  LEA.HI.X.SX32 R13, R13, R4, 0x1, P1 ;  /* 0x000000040d0d7211 */ /* 0x000fe200008f0eff */
[----:B------:R-:W-:Y:S04]  /*189a0*/  STL [R1+0xda0], R21 ;  /* 0x000da01501007387 */ /* 0x000fe80000100800 */
[----:B------:R-:W4:Y:S01]  /*189b0*/  LDL.LU R6, [R1+0x384] ;  /* 0x0003840001067983 */ /* 0x000f220000300800 */
[----:B--2---:R-:W-:-:S03]  /*189c0*/  IADD3 R14, P0, PT, R8, R3, RZ ;  /* 0x00000003080e7210 */ /* 0x004fc60007f1e0ff */
[----:B------:R-:W-:Y:S01]  /*189d0*/  STL [R1+0xd74], R18 ;  /* 0x000d741201007387 */ /* 0x000fe20000100800 */
[----:B------:R-:W-:-:S03]  /*189e0*/  LEA.HI.X.SX32 R12, R12, R4, 0x1, P2 ;  /* 0x000000040c0c7211 */ /* 0x000fc600010f0eff */
[----:B------:R0:W-:Y:S04]  /*189f0*/  STL [R1+0xda8], R14 ;  /* 0x000da80e01007387 */ /* 0x0001e80000100800 */
[----:B------:R-:W-:Y:S01]  /*18a00*/  STL [R1+0xd7c], R13 ;  /* 0x000d7c0d01007387 */ /* 0x000fe20000100800 */
[----:B------:R-:W-:Y:S01]  /*18a10*/  IMAD R29, R29, UR5, RZ ;  /* 0x000000051d1d7c24 */ /* 0x000fe2000f8e02ff */
[----:B0-----:R-:W-:-:S05]  /*18a20*/  IADD3 R14, P1, PT, R7, R3, RZ ;  /* 0x00000003070e7210 */ /* 0x001fca0007f3e0ff */
[----:B------:R-:W-:Y:S04]  /*18a30*/  STL [R1+0xdb0], R14 ;  /* 0x000db00e01007387 */ /* 0x000fe80000100800 */
[----:B------:R-:W2:Y:S04]  /*18a40*/  LDL.LU R24, [R1+0x30] ;  /* 0x0000300001187983 */ /* 0x000ea80000300800 */
[----:B------:R0:W-:Y:S02]  /*18a50*/  STL [R1+0xde4], R12 ;  /* 0x000de40c01007387 */ /* 0x0001e40000100800 */
[----:B0-----:R-:W-:-:S02]  /*18a60*/  LEA.HI.X.SX32 R12, R0, R4, 0x1, P3 ;  /* 0x00000004000c7211 */ /* 0x001fc400018f0eff */
[----:B------:R-:W-:Y:S02]  /*18a70*/  IADD3 R13, P2, PT, R5, R3, RZ ;  /* 0x00000003050d7210 */ /* 0x000fe40007f5e0ff */
[----:B------:R-:W-:-:S03]  /*18a80*/  LEA.HI.X.SX32 R0, R11, R4, 0x1, P4 ;  /* 0x000000040b007211 */ /* 0x000fc600020f0eff */
[----:B------:R-:W-:Y:S01]  /*18a90*/  STL [R1+0xdb8], R13 ;  /* 0x000db80d01007387 */ /* 0x000fe20000100800 */
[----:B------:R-:W-:-:S03]  /*18aa0*/  LEA.HI.X.SX32 R11, R10, R4, 0x1, P5 ;  /* 0x000000040a0b7211 */ /* 0x000fc600028f0eff */
[----:B------:R0:W-:Y:S01]  /*18ab0*/  STL [R1+0xd84], R12 ;  /* 0x000d840c01007387 */ /* 0x0001e20000100800 */
[-C--:B------:R-:W-:Y:S01]  /*18ac0*/  LEA.HI.X.SX32 R10, R9, R4.reuse, 0x1, P6 ;  /* 0x00000004090a7211 */ /* 0x080fe200030f0eff */
[----:B------:R-:W-:Y:S01]  /*18ad0*/  IMAD R17, R17, UR5, RZ ;  /* 0x0000000511117c24 */ /* 0x000fe2000f8e02ff */
[----:B------:R-:W-:Y:S02]  /*18ae0*/  LEA.HI.X.SX32 R7, R7, R4, 0x1, P1 ;  /* 0x0000000407077211 */ /* 0x000fe400008f0eff */
[-C--:B------:R-:W-:Y:S01]  /*18af0*/  IADD3 R9, P6, PT, R19, R3.reuse, RZ ;  /* 0x0000000313097210 */ /* 0x080fe20007fde0ff */
[----:B------:R-:W-:Y:S02]  /*18b00*/  IMAD R16, R16, UR5, RZ ;  /* 0x0000000510107c24 */ /* 0x000fe4000f8e02ff */
[----:B------:R-:W-:Y:S01]  /*18b10*/  IMAD R15, R15, UR5, RZ ;  /* 0x000000050f0f7c24 */ /* 0x000fe2000f8e02ff */
[-C--:B0-----:R-:W-:Y:S02]  /*18b20*/  IADD3 R12, P4, PT, R28, R3.reuse, RZ ;  /* 0x000000031c0c7210 */ /* 0x081fe40007f9e0ff */
[----:B---3--:R-:W-:-:S05]  /*18b30*/  IADD3 R13, P3, PT, R22, R3, RZ ;  /* 0x00000003160d7210 */ /* 0x008fca0007f7e0ff */
[----:B------:R-:W-:Y:S04]  /*18b40*/  STL [R1+0xdc0], R13 ;  /* 0x000dc00d01007387 */ /* 0x000fe80000100800 */
[----:B------:R0:W-:Y:S04]  /*18b50*/  STL [R1+0xd8c], R0 ;  /* 0x000d8c0001007387 */ /* 0x0001e80000100800 */
[----:B------:R-:W-:Y:S01]  /*18b60*/  STL [R1+0xdc8], R12 ;  /* 0x000dc80c01007387 */ /* 0x000fe20000100800 */
[----:B0-----:R-:W-:-:S03]  /*18b70*/  IADD3 R0, P5, PT, R2, R3, RZ ;  /* 0x0000000302007210 */ /* 0x001fc60007fbe0ff */
[----:B------:R-:W-:Y:S04]  /*18b80*/  STL [R1+0xd94], R11 ;  /* 0x000d940b01007387 */ /* 0x000fe80000100800 */
[----:B------:R0:W-:Y:S04]  /*18b90*/  STL [R1+0xdcc], R0 ;  /* 0x000dcc0001007387 */ /* 0x0001e80000100800 */
[----:B------:R-:W-:Y:S01]  /*18ba0*/  STL [R1+0xd9c], R10 ;  /* 0x000d9c0a01007387 */ /* 0x000fe20000100800 */
[----:B0-----:R-:W-:Y:S02]  /*18bb0*/  LEA.HI.X.SX32 R0, R8, R4, 0x1, P0 ;  /* 0x0000000408007211 */ /* 0x001fe400000f0eff */
[-C--:B------:R-:W-:Y:S01]  /*18bc0*/  IADD3 R8, P0, PT, R29, R3.reuse, RZ ;  /* 0x000000031d087210 */ /* 0x080fe20007f1e0ff */
[----:B------:R-:W-:Y:S04]  /*18bd0*/  STL [R1+0xdd0], R9 ;  /* 0x000dd00901007387 */ /* 0x000fe80000100800 */
[----:B------:R0:W-:Y:S04]  /*18be0*/  STL [R1+0xda4], R0 ;  /* 0x000da40001007387 */ /* 0x0001e80000100800 */
[----:B------:R-:W-:Y:S04]  /*18bf0*/  STL [R1+0xdd4], R8 ;  /* 0x000dd40801007387 */ /* 0x000fe80000100800 */
[----:B------:R-:W3:Y:S01]  /*18c00*/  LDL.LU R23, [R1+0x40c] ;  /* 0x00040c0001177983 */ /* 0x000ee20000300800 */
[----:B0-----:R-:W-:-:S03]  /*18c10*/  IADD3 R0, P1, PT, R17, R3, RZ ;  /* 0x0000000311007210 */ /* 0x001fc60007f3e0ff */
[----:B------:R-:W-:Y:S04]  /*18c20*/  STL [R1+0xdac], R7 ;  /* 0x000dac0701007387 */ /* 0x000fe80000100800 */
[----:B------:R-:W5:Y:S04]  /*18c30*/  LDL.LU R21, [R1+0x410] ;  /* 0x0004100001157983 */ /* 0x000f680000300800 */
[----:B------:R0:W-:Y:S04]  /*18c40*/  STL [R1+0xdd8], R0 ;  /* 0x000dd80001007387 */ /* 0x0001e80000100800 */
[----:B------:R-:W5:Y:S04]  /*18c50*/  LDL.LU R18, [R1+0x3e8] ;  /* 0x0003e80001127983 */ /* 0x000f680000300800 */
[----:B------:R-:W5:Y:S01]  /*18c60*/  LDL.LU R14, [R1+0x3ec] ;  /* 0x0003ec00010e7983 */ /* 0x000f620000300800 */
[----:B0-----:R-:W-:-:S03]  /*18c70*/  LEA.HI.X.SX32 R0, R5, R4, 0x1, P2 ;  /* 0x0000000405007211 */ /* 0x001fc600010f0eff */
[----:B------:R-:W5:Y:S04]  /*18c80*/  LDL.LU R13, [R1+0x3f0] ;  /* 0x0003f000010d7983 */ /* 0x000f680000300800 */
[----:B------:R-:W5:Y:S01]  /*18c90*/  LDL.LU R12, [R1+0x3f4] ;  /* 0x0003f400010c7983 */ /* 0x000f620000300800 */
[----:B------:R-:W-:-:S03]  /*18ca0*/  IADD3 R5, P2, PT, R16, R3, RZ ;  /* 0x0000000310057210 */ /* 0x000fc60007f5e0ff */
[----:B------:R0:W-:Y:S04]  /*18cb0*/  STL [R1+0xdb4], R0 ;  /* 0x000db40001007387 */ /* 0x0001e80000100800 */
[----:B------:R-:W5:Y:S01]  /*18cc0*/  LDL.LU R11, [R1+0x3f8] ;  /* 0x0003f800010b7983 */ /* 0x000f620000300800 */
[----:B0-----:R-:W-:-:S03]  /*18cd0*/  LEA.HI.X.SX32 R0, R22, R4, 0x1, P3 ;  /* 0x0000000416007211 */ /* 0x001fc600018f0eff */
[----:B------:R0:W-:Y:S04]  /*18ce0*/  STL [R1+0xddc], R5 ;  /* 0x000ddc0501007387 */ /* 0x0001e80000100800 */
[----:B------:R-:W5:Y:S04]  /*18cf0*/  LDL.LU R10, [R1+0x400] ;  /* 0x00040000010a7983 */ /* 0x000f680000300800 */
[----:B------:R1:W-:Y:S01]  /*18d00*/  STL [R1+0xdbc], R0 ;  /* 0x000dbc0001007387 */ /* 0x0003e20000100800 */
[----:B0-----:R-:W-:-:S03]  /*18d10*/  IADD3 R5, P3, PT, R15, R3, RZ ;  /* 0x000000030f057210 */ /* 0x001fc60007f7e0ff */
[----:B------:R-:W5:Y:S01]  /*18d20*/  LDL.LU R9, [R1+0x3fc] ;  /* 0x0003fc0001097983 */ /* 0x000f620000300800 */
[----:B-1----:R-:W-:-:S03]  /*18d30*/  LEA.HI.X.SX32 R0, R28, R4, 0x1, P4 ;  /* 0x000000041c007211 */ /* 0x002fc600020f0eff */
[----:B------:R0:W-:Y:S04]  /*18d40*/  STL [R1+0xde0], R5 ;  /* 0x000de00501007387 */ /* 0x0001e80000100800 */
[----:B------:R-:W5:Y:S04]  /*18d50*/  LDL.LU R8, [R1+0x408] ;  /* 0x0004080001087983 */ /* 0x000f680000300800 */
[----:B------:R1:W-:Y:S04]  /*18d60*/  STL [R1+0xdc4], R0 ;  /* 0x000dc40001007387 */ /* 0x0003e80000100800 */
[----:B------:R-:W5:Y:S01]  /*18d70*/  LDL.LU R7, [R1+0x404] ;  /* 0x0004040001077983 */ /* 0x000f620000300800 */
[----:B------:R-:W-:Y:S01]  /*18d80*/  IMAD R20, R20, UR5, RZ ;  /* 0x0000000514147c24 */ /* 0x000fe2000f8e02ff */
[----:B0-----:R-:W-:-:S04]  /*18d90*/  LEA.HI.X.SX32 R5, R19, R4, 0x1, P6 ;  /* 0x0000000413057211 */ /* 0x001fc800030f0eff */
[----:B------:R-:W-:Y:S02]  /*18da0*/  IADD3 R3, P4, PT, R20, R3, RZ ;  /* 0x0000000314037210 */ /* 0x000fe40007f9e0ff */
[----:B-1----:R-:W-:-:S03]  /*18db0*/  LEA.HI.X.SX32 R0, R2, R4, 0x1, P5 ;  /* 0x0000000402007211 */ /* 0x002fc600028f0eff */
[----:B------:R-:W-:Y:S04]  /*18dc0*/  STL [R1+0x6a4], R3 ;  /* 0x0006a40301007387 */ /* 0x000fe80000100800 */
[----:B------:R-:W-:Y:S04]  /*18dd0*/  STL [R1+0x68c], R0 ;  /* 0x00068c0001007387 */ /* 0x000fe80000100800 */
[----:B------:R0:W-:Y:S02]  /*18de0*/  STL [R1+0x690], R5 ;  /* 0x0006900501007387 */ /* 0x0001e40000100800 */
[----:B0-----:R-:W0:Y:S01]  /*18df0*/  S2R R5, SR_TID.X ;  /* 0x0000000000057919 */ /* 0x001e220000002100 */
[----:B------:R-:W-:-:S02]  /*18e00*/  LEA.HI.X.SX32 R3, R29, R4, 0x1, P0 ;  /* 0x000000041d037211 */ /* 0x000fc400000f0eff */
[----:B------:R-:W-:-:S03]  /*18e10*/  LEA.HI.X.SX32 R0, R17, R4, 0x1, P1 ;  /* 0x0000000411007211 */ /* 0x000fc600008f0eff */
[----:B------:R1:W-:Y:S04]  /*18e20*/  STL [R1+0x694], R3 ;  /* 0x0006940301007387 */ /* 0x0003e80000100800 */
[----:B------:R4:W-:Y:S01]  /*18e30*/  STL [R1+0x698], R0 ;  /* 0x0006980001007387 */ /* 0x0009e20000100800 */
[----:B--2---:R-:W-:Y:S02]  /*18e40*/  IADD3 R2, P5, PT, R24, UR6, RZ ;  /* 0x0000000618027c10 */ /* 0x004fe4000ffbe0ff */
[-C--:B-1----:R-:W-:Y:S02]  /*18e50*/  LEA.HI.X.SX32 R3, R16, R4.reuse, 0x1, P2 ;  /* 0x0000000410037211 */ /* 0x082fe400010f0eff */
[----:B----4-:R-:W-:-:S03]  /*18e60*/  LEA.HI.X.SX32 R0, R15, R4, 0x1, P3 ;  /* 0x000000040f007211 */ /* 0x010fc600018f0eff */
[----:B------:R-:W-:Y:S04]  /*18e70*/  STL [R1+0x69c], R3 ;  /* 0x00069c0301007387 */ /* 0x000fe80000100800 */
[----:B------:R1:W-:Y:S01]  /*18e80*/  STL [R1+0x6a0], R0 ;  /* 0x0006a00001007387 */ /* 0x0003e20000100800 */
[----:B0-----:R-:W-:-:S04]  /*18e90*/  SHF.R.U32.HI R5, RZ, 0x5, R5 ;  /* 0x00000005ff057819 */ /* 0x001fc80000011605 */
[----:B------:R-:W-:Y:S02]  /*18ea0*/  SGXT.U32 R5, R5, 0x3 ;  /* 0x000000030505781a */ /* 0x000fe40000000000 */
[----:B-1----:R-:W-:Y:S02]  /*18eb0*/  LEA.HI.X.SX32 R0, R24, UR7, 0x1, P5 ;  /* 0x0000000718007c11 */ /* 0x002fe4000a8f0eff */
[----:B------:R-:W-:-:S05]  /*18ec0*/  LOP3.LUT R24, R5, 0x78, RZ, 0xfc, !PT ;  /* 0x0000007805187812 */ /* 0x000fca00078efcff */
[----:B------:R-:W-:Y:S01]  /*18ed0*/  IMAD R24, R24, UR10, RZ ;  /* 0x0000000a18187c24 */ /* 0x000fe2000f8e02ff */
[----:B------:R-:W-:-:S04]  /*18ee0*/  LEA.HI.X.SX32 R4, R20, R4, 0x1, P4 ;  /* 0x0000000414047211 */ /* 0x000fc800020f0eff */
[----:B------:R-:W-:Y:S01]  /*18ef0*/  IADD3 R16, P2, PT, R24, R2, RZ ;  /* 0x0000000218107210 */ /* 0x000fe20007f5e0ff */
[----:B------:R0:W-:Y:S04]  /*18f00*/  STL [R1+0x608], R4 ;  /* 0x0006080401007387 */ /* 0x0001e80000100800 */
[----:B------:R1:W-:Y:S01]  /*18f10*/  STL [R1+0x610], R16 ;  /* 0x0006101001007387 */ /* 0x0003e20000100800 */
[----:B------:R-:W-:-:S04]  /*18f20*/  IMAD R25, RZ, RZ, -UR10 ;  /* 0x8000000aff197e24 */ /* 0x000fc8000f8e02ff */
[----:B------:R-:W-:Y:S02]  /*18f30*/  IMAD R3, R25, 0x8, R6 ;  /* 0x0000000819037824 */ /* 0x000fe400078e0206 */
[----:B------:R-:W-:Y:S01]  /*18f40*/  IMAD R5, R5, UR10, RZ ;  /* 0x0000000a05057c24 */ /* 0x000fe2000f8e02ff */
[----:B------:R-:W2:Y:S01]  /*18f50*/  LDCU UR10, c[0x0][0x3a8] ;  /* 0x00007500ff0a77ac */ /* 0x000ea20008000800 */
[----:B0-----:R-:W-:Y:S01]  /*18f60*/  IMAD R4, R25, 0x8, R3 ;  /* 0x0000000819047824 */ /* 0x001fe200078e0203 */
[----:B---3--:R-:W-:-:S05]  /*18f70*/  IADD3 R15, P6, PT, R23, R2, RZ ;  /* 0x00000002170f7210 */ /* 0x008fca0007fde0ff */
[----:B------:R0:W-:Y:S01]  /*18f80*/  STL [R1+0x618], R15 ;  /* 0x0006180f01007387 */ /* 0x0001e20000100800 */
[-C--:B-----5:R-:W-:Y:S02]  /*18f90*/  IADD3 R17, P1, PT, R21, R2.reuse, RZ ;  /* 0x0000000215117210 */ /* 0x0a0fe40007f3e0ff */
[----:B-1----:R-:W-:-:S03]  /*18fa0*/  IADD3 R16, P0, PT, R18, R2, RZ ;  /* 0x0000000212107210 */ /* 0x002fc60007f1e0ff */
[----:B------:R1:W-:Y:S01]  /*18fb0*/  STL [R1+0x620], R17 ;  /* 0x0006201101007387 */ /* 0x0003e20000100800 */
[----:B0-----:R-:W-:-:S03]  /*18fc0*/  IADD3 R15, P5, PT, R14, R2, RZ ;  /* 0x000000020e0f7210 */ /* 0x001fc60007fbe0ff */
[----:B------:R0:W-:Y:S04]  /*18fd0*/  STL [R1+0x628], R16 ;  /* 0x0006281001007387 */ /* 0x0001e80000100800 */
[----:B------:R3:W-:Y:S01]  /*18fe0*/  STL [R1+0x630], R15 ;  /* 0x0006300f01007387 */ /* 0x0007e20000100800 */
[----:B-1----:R-:W-:Y:S02]  /*18ff0*/  IADD3 R17, P4, PT, R13, R2, RZ ;  /* 0x000000020d117210 */ /* 0x002fe40007f9e0ff */
[----:B0-----:R-:W-:-:S03]  /*19000*/  LEA.HI.X.SX32 R16, R24, R0, 0x1, P2 ;  /* 0x0000000018107211 */ /* 0x001fc600010f0eff */
[----:B------:R0:W-:Y:S01]  /*19010*/  STL [R1+0x638], R17 ;  /* 0x0006381101007387 */ /* 0x0001e20000100800 */
[----:B---3--:R-:W-:-:S03]  /*19020*/  IADD3 R15, P3, PT, R12, R2, RZ ;  /* 0x000000020c0f7210 */ /* 0x008fc60007f7e0ff */
[----:B------:R1:W-:Y:S04]  /*19030*/  STL [R1+0x60c], R16 ;  /* 0x00060c1001007387 */ /* 0x0003e80000100800 */
[----:B------:R3:W-:Y:S01]  /*19040*/  STL [R1+0x640], R15 ;  /* 0x0006400f01007387 */ /* 0x0007e20000100800 */
[----:B0-----:R-:W-:Y:S02]  /*19050*/  LEA.HI.X.SX32 R17, R23, R0, 0x1, P6 ;  /* 0x0000000017117211 */ /* 0x001fe400030f0eff */
[----:B-1----:R-:W-:-:S03]  /*19060*/  IADD3 R16, P2, PT, R11, R2, RZ ;  /* 0x000000020b107210 */ /* 0x002fc60007f5e0ff */
[----:B------:R0:W-:Y:S01]  /*19070*/  STL [R1+0x614], R17 ;  /* 0x0006141101007387 */ /* 0x0001e20000100800 */
[----:B---3--:R-:W-:-:S03]  /*19080*/  LEA.HI.X.SX32 R15, R21, R0, 0x1, P1 ;  /* 0x00000000150f7211 */ /* 0x008fc600008f0eff */
[----:B------:R1:W-:Y:S01]  /*19090*/  STL [R1+0x648], R16 ;  /* 0x0006481001007387 */ /* 0x0003e20000100800 */
[----:B------:R-:W-:-:S03]  /*190a0*/  LEA.HI.X.SX32 R14, R14, R0, 0x1, P5 ;  /* 0x000000000e0e7211 */ /* 0x000fc600028f0eff */
[----:B------:R3:W-:Y:S01]  /*190b0*/  STL [R1+0x61c], R15 ;  /* 0x00061c0f01007387 */ /* 0x0007e20000100800 */
[----:B0-----:R-:W-:Y:S02]  /*190c0*/  IADD3 R17, P1, PT, R10, R2, RZ ;  /* 0x000000020a117210 */ /* 0x001fe40007f3e0ff */
[----:B-1----:R-:W-:-:S03]  /*190d0*/  LEA.HI.X.SX32 R16, R18, R0, 0x1, P0 ;  /* 0x0000000012107211 */ /* 0x002fc600000f0eff */
[----:B------:R-:W-:Y:S01]  /*190e0*/  STL [R1+0x650], R17 ;  /* 0x0006501101007387 */ /* 0x000fe20000100800 */
[----:B---3--:R-:W-:-:S03]  /*190f0*/  IADD3 R15, P0, PT, R9, R2, RZ ;  /* 0x00000002090f7210 */ /* 0x008fc60007f1e0ff */
[----:B------:R0:W-:Y:S04]  /*19100*/  STL [R1+0x624], R16 ;  /* 0x0006241001007387 */ /* 0x0001e80000100800 */
[----:B------:R1:W-:Y:S04]  /*19110*/  STL [R1+0x658], R15 ;  /* 0x0006580f01007387 */ /* 0x0003e80000100800 */
[----:B------:R3:W-:Y:S01]  /*19120*/  STL [R1+0x62c], R14 ;  /* 0x00062c0e01007387 */ /* 0x0007e20000100800 */
[----:B0-----:R-:W-:Y:S02]  /*19130*/  IADD3 R16, P5, PT, R8, R2, RZ ;  /* 0x0000000208107210 */ /* 0x001fe40007fbe0ff */
[----:B-1----:R-:W-:-:S02]  /*19140*/  LEA.HI.X.SX32 R15, R13, R0, 0x1, P4 ;  /* 0x000000000d0f7211 */ /* 0x002fc400020f0eff */
[----:B------:R-:W-:Y:S02]  /*19150*/  LEA.HI.X.SX32 R13, R12, R0, 0x1, P3 ;  /* 0x000000000c0d7211 */ /* 0x000fe400018f0eff */
[-C--:B---3--:R-:W-:Y:S01]  /*19160*/  IADD3 R14, P4, PT, R7, R2.reuse, RZ ;  /* 0x00000002070e7210 */ /* 0x088fe20007f9e0ff */
[----:B------:R-:W-:Y:S01]  /*19170*/  STL [R1+0x660], R16 ;  /* 0x0006601001007387 */ /* 0x000fe20000100800 */
[----:B------:R-:W-:Y:S02]  /*19180*/  IADD3 R12, P3, PT, R6, R2, RZ ;  /* 0x00000002060c7210 */ /* 0x000fe40007f7e0ff */
[----:B------:R-:W-:Y:S01]  /*19190*/  LEA.HI.X.SX32 R11, R11, R0, 0x1, P2 ;  /* 0x000000000b0b7211 */ /* 0x000fe200010f0eff */
[----:B------:R-:W-:Y:S04]  /*191a0*/  STL [R1+0x634], R15 ;  /* 0x0006340f01007387 */ /* 0x000fe80000100800 */
[----:B------:R-:W-:Y:S04]  /*191b0*/  STL [R1+0x668], R14 ;  /* 0x0006680e01007387 */ /* 0x000fe80000100800 */
[----:B------:R0:W-:Y:S04]  /*191c0*/  STL [R1+0x63c], R13 ;  /* 0x00063c0d01007387 */ /* 0x0001e80000100800 */
[----:B------:R1:W-:Y:S04]  /*191d0*/  STL [R1+0x670], R12 ;  /* 0x0006700c01007387 */ /* 0x0003e80000100800 */
[----:B------:R3:W-:Y:S01]  /*191e0*/  STL [R1+0x644], R11 ;  /* 0x0006440b01007387 */ /* 0x0007e20000100800 */
[----:B0-----:R-:W-:-:S02]  /*191f0*/  IADD3 R13, P2, PT, R3, R2, RZ ;  /* 0x00000002030d7210 */ /* 0x001fc40007f5e0ff */
[-C--:B-1----:R-:W-:Y:S02]  /*19200*/  LEA.HI.X.SX32 R12, R10, R0.reuse, 0x1, P1 ;  /* 0x000000000a0c7211 */ /* 0x082fe400008f0eff */
[----:B------:R-:W-:Y:S02]  /*19210*/  LEA.HI.X.SX32 R10, R9, R0, 0x1, P0 ;  /* 0x00000000090a7211 */ /* 0x000fe400000f0eff */
[-C--:B---3--:R-:W-:Y:S01]  /*19220*/  IADD3 R11, P1, PT, R4, R2.reuse, RZ ;  /* 0x00000002040b7210 */ /* 0x088fe20007f3e0ff */
[----:B------:R-:W-:Y:S01]  /*19230*/  STL [R1+0x67c], R13 ;  /* 0x00067c0d01007387 */ /* 0x000fe20000100800 */
[----:B------:R-:W-:Y:S02]  /*19240*/  IADD3 R9, P0, PT, R5, R2, RZ ;  /* 0x0000000205097210 */ /* 0x000fe40007f1e0ff */
[-C--:B------:R-:W-:Y:S01]  /*19250*/  LEA.HI.X.SX32 R8, R8, R0.reuse, 0x1, P5 ;  /* 0x0000000008087211 */ /* 0x080fe200028f0eff */
[----:B------:R-:W-:Y:S01]  /*19260*/  STL [R1+0x64c], R12 ;  /* 0x00064c0c01007387 */ /* 0x000fe20000100800 */
[----:B------:R-:W-:-:S03]  /*19270*/  LEA.HI.X.SX32 R2, R7, R0, 0x1, P4 ;  /* 0x0000000007027211 */ /* 0x000fc600020f0eff */
[----:B------:R-:W-:Y:S01]  /*19280*/  STL [R1+0x688], R11 ;  /* 0x0006880b01007387 */ /* 0x000fe20000100800 */
[----:B------:R-:W-:-:S03]  /*19290*/  LEA.HI.X.SX32 R6, R6, R0, 0x1, P3 ;  /* 0x0000000006067211 */ /* 0x000fc600018f0eff */
[----:B------:R-:W-:Y:S01]  /*192a0*/  STL [R1+0x654], R10 ;  /* 0x0006540a01007387 */ /* 0x000fe20000100800 */
[----:B------:R-:W-:-:S03]  /*192b0*/  LEA.HI.X.SX32 R3, R3, R0, 0x1, P2 ;  /* 0x0000000003037211 */ /* 0x000fc600010f0eff */
[----:B------:R-:W-:Y:S04]  /*192c0*/  STL [R1+0x684], R9 ;  /* 0x0006840901007387 */ /* 0x000fe80000100800 */
[----:B------:R-:W-:Y:S04]  /*192d0*/  STL [R1+0x65c], R8 ;  /* 0x00065c0801007387 */ /* 0x000fe80000100800 */
[----:B------:R0:W-:Y:S04]  /*192e0*/  STL [R1+0x664], R2 ;  /* 0x0006640201007387 */ /* 0x0001e80000100800 */
[----:B------:R1:W-:Y:S01]  /*192f0*/  STL [R1+0x66c], R6 ;  /* 0x00066c0601007387 */ /* 0x0003e20000100800 */
[----:B0-----:R-:W-:-:S02]  /*19300*/  LEA.HI.X.SX32 R2, R4, R0, 0x1, P1 ;  /* 0x0000000004027211 */ /* 0x001fc400008f0eff */
[----:B------:R-:W-:Y:S01]  /*19310*/  LEA.HI.X.SX32 R0, R5, R0, 0x1, P0 ;  /* 0x0000000005007211 */ /* 0x000fe200000f0eff */
[----:B------:R1:W-:Y:S04]  /*19320*/  STL [R1+0x678], R3 ;  /* 0x0006780301007387 */ /* 0x0003e80000100800 */
[----:B------:R1:W-:Y:S04]  /*19330*/  STL [R1+0x680], R2 ;  /* 0x0006800201007387 */ /* 0x0003e80000100800 */
        /* <DEDUP_REMOVED lines=28> */
[----:B------:R1:W-:Y:S01]  /*19500*/  STL [R1+0x21c], RZ ;  /* 0x00021cff01007387 */ /* 0x0003e20000100800 */
[----:B------:R-:W-:-:S03]  /*19510*/  UMOV UR4, URZ ;  /* 0x000000ff00047c82 */ /* 0x000fc60008000000 */
        /* <DEDUP_REMOVED lines=35> */
[----:B--2---:R1:W-:Y:S02]  /*19750*/  STL [R1+0x2c], RZ ;  /* 0x00002cff01007387 */ /* 0x0043e40000100800 */
.L_x_1:
[----:B0-----:R-:W2:Y:S04]  /*19760*/  LDL R7, [R1+0x680] ;  /* 0x0006800001077983 */ /* 0x001ea80000100800 */
[----:B-1----:R-:W2:Y:S04]  /*19770*/  LDL R6, [R1+0x688] ;  /* 0x0006880001067983 */ /* 0x002ea80000100800 */
[----:B------:R-:W3:Y:S04]  /*19780*/  LDL R11, [R1+0x678] ;  /* 0x00067800010b7983 */ /* 0x000ee80000100800 */
[----:B------:R-:W4:Y:S04]  /*19790*/  LDL R10, [R1+0x67c] ;  /* 0x00067c00010a7983 */ /* 0x000f280000100800 */
[----:B------:R-:W5:Y:S04]  /*197a0*/  LDL R9, [R1+0x66c] ;  /* 0x00066c0001097983 */ /* 0x000f680000100800 */
[----:B------:R-:W5:Y:S01]  /*197b0*/  LDL R8, [R1+0x670] ;  /* 0x0006700001087983 */ /* 0x000f620000100800 */
[----:B------:R-:W-:-:S03]  /*197c0*/  UIMAD UR7, UR4, -0x80, UR16 ;  /* 0xffffff80040778a4 */ /* 0x000fc6000f8e0210 */
[----:B------:R-:W-:Y:S04]  /*197d0*/  STL [R1+0x16b8], R29 ;  /* 0x0016b81d01007387 */ /* 0x000fe80000100800 */
        /* <DEDUP_REMOVED lines=108> */
[----:B------:R0:W-:Y:S04]  /*19ea0*/  STL [R1+0x1a18], R29 ;  /* 0x001a181d01007387 */ /* 0x0001e80000100800 */
        /* <DEDUP_REMOVED lines=58> */
[----:B------:R-:W-:Y:S01]  /*1a250*/  STL [R1+0x188c], R28 ;  /* 0x00188c1c01007387 */ /* 0x000fe20000100800 */
[----:B------:R-:W1:Y:S03]  /*1a260*/  S2R R22, SR_TID.X ;  /* 0x0000000000167919 */ /* 0x000e660000002100 */
        /* <DEDUP_REMOVED lines=8> */
[----:B-1----:R-:W-:-:S03]  /*1a2f0*/  SHF.R.U32.HI R0, RZ, 0x5, R22 ;  /* 0x00000005ff007819 */ /* 0x002fc60000011616 */
[----:B------:R-:W-:Y:S01]  /*1a300*/  STL [R1+0x18d4], R28 ;  /* 0x0018d41c01007387 */ /* 0x000fe20000100800 */
[----:B------:R-:W-:-:S03]  /*1a310*/  SGXT.U32 R0, R0, 0x3 ;  /* 0x000000030000781a */ /* 0x000fc60000000000 */
[----:B------:R-:W-:Y:S01]  /*1a320*/  STL [R1+0x18dc], R28 ;  /* 0x0018dc1c01007387 */ /* 0x000fe20000100800 */
[C---:B------:R-:W-:Y:S02]  /*1a330*/  LOP3.LUT R3, R0.reuse, 0x8, RZ, 0xfc, !PT ;  /* 0x0000000800037812 */ /* 0x040fe400078efcff */
[C---:B------:R-:W-:Y:S01]  /*1a340*/  LOP3.LUT R4, R0.reuse, 0x10, RZ, 0xfc, !PT ;  /* 0x0000001000047812 */ /* 0x040fe200078efcff */
[----:B------:R-:W-:Y:S01]  /*1a350*/  STL [R1+0x18e4], R28 ;  /* 0x0018e41c01007387 */ /* 0x000fe20000100800 */
[----:B------:R-:W-:Y:S02]  /*1a360*/  LOP3.LUT R2, R0, 0x18, RZ, 0xfc, !PT ;  /* 0x0000001800027812 */ /* 0x000fe400078efcff */
[----:B------:R-:W-:Y:S01]  /*1a370*/  ISETP.GE.AND P3, PT, R3, UR7, PT ;  /* 0x0000000703007c0c */ /* 0x000fe2000bf66270 */
[----:B------:R-:W-:Y:S01]  /*1a380*/  STL [R1+0x18ec], R28 ;  /* 0x0018ec1c01007387 */ /* 0x000fe20000100800 */
[----:B------:R-:W-:Y:S02]  /*1a390*/  ISETP.GE.AND P4, PT, R4, UR7, PT ;  /* 0x0000000704007c0c */ /* 0x000fe4000bf86270 */
[----:B------:R-:W-:Y:S01]  /*1a3a0*/  ISETP.GE.AND P5, PT, R2, UR7, PT ;  /* 0x0000000702007c0c */ /* 0x000fe2000bfa6270 */
[----:B------:R-:W-:Y:S01]  /*1a3b0*/  STL [R1+0x18f4], R28 ;  /* 0x0018f41c01007387 */ /* 0x000fe20000100800 */
[----:B------:R-:W-:-:S02]  /*1a3c0*/  LOP3.LUT R2, R0, 0x28, RZ, 0xfc, !PT ;  /* 0x0000002800027812 */ /* 0x000fc400078efcff */
[----:B------:R-:W-:Y:S01]  /*1a3d0*/  LOP3.LUT R3, R0, 0x20, RZ, 0xfc, !PT ;  /* 0x0000002000037812 */ /* 0x000fe200078efcff */
[----:B------:R-:W-:Y:S01]  /*1a3e0*/  STL [R1+0x18fc], R28 ;  /* 0x0018fc1c01007387 */ /* 0x000fe20000100800 */
[----:B------:R-:W-:Y:S02]  /*1a3f0*/  ISETP.GE.AND P0, PT, R2, UR7, PT ;  /* 0x0000000702007c0c */ /* 0x000fe4000bf06270 */
[----:B------:R-:W-:Y:S01]  /*1a400*/  PRMT R2, RZ, 0x7610, R2 ;  /* 0x00007610ff027816 */ /* 0x000fe20000000002 */
[----:B------:R-:W-:Y:S01]  /*1a410*/  STL [R1+0x1904], R28 ;  /* 0x0019041c01007387 */ /* 0x000fe20000100800 */
[----:B------:R-:W-:Y:S02]  /*1a420*/  LOP3.LUT R4, R0, 0x30, RZ, 0xfc, !PT ;  /* 0x0000003000047812 */ /* 0x000fe400078efcff */
[----:B------:R-:W-:Y:S01]  /*1a430*/  ISETP.GE.AND P6, PT, R3, UR7, PT ;  /* 0x0000000703007c0c */ /* 0x000fe2000bfc6270 */
[----:B------:R-:W-:Y:S01]  /*1a440*/  STL [R1+0x190c], R28 ;  /* 0x00190c1c01007387 */ /* 0x000fe20000100800 */
[----:B------:R-:W-:-:S02]  /*1a450*/  ISETP.GE.AND P1, PT, R4, UR7, PT ;  /* 0x0000000704007c0c */ /* 0x000fc4000bf26270 */
[----:B------:R-:W-:Y:S01]  /*1a460*/  PRMT R4, RZ, 0x7610, R4 ;  /* 0x00007610ff047816 */ /* 0x000fe20000000004 */
[----:B------:R-:W-:Y:S01]  /*1a470*/  STL [R1+0x1914], R28 ;  /* 0x0019141c01007387 */ /* 0x000fe20000100800 */
[----:B------:R-:W-:Y:S02]  /*1a480*/  PRMT R5, RZ, 0x7610, R5 ;  /* 0x00007610ff057816 */ /* 0x000fe40000000005 */
[C---:B------:R-:W-:Y:S01]  /*1a490*/  LOP3.LUT R3, R0.reuse, 0x38, RZ, 0xfc, !PT ;  /* 0x0000003800037812 */ /* 0x040fe200078efcff */
[----:B------:R-:W-:Y:S03]  /*1a4a0*/  STL [R1+0x191c], R28 ;  /* 0x00191c1c01007387 */ /* 0x000fe60000100800 */
[----:B------:R-:W-:Y:S01]  /*1a4b0*/  ISETP.GE.AND P2, PT, R3, UR7, PT ;  /* 0x0000000703007c0c */ /* 0x000fe2000bf46270 */
[----:B------:R-:W-:Y:S01]  /*1a4c0*/  STL [R1+0x1924], R28 ;  /* 0x0019241c01007387 */ /* 0x000fe20000100800 */
[----:B------:R-:W-:-:S03]  /*1a4d0*/  LOP3.LUT R3, R0, 0x40, RZ, 0xfc, !PT ;  /* 0x0000004000037812 */ /* 0x000fc600078efcff */
        /* <DEDUP_REMOVED lines=33> */
[----:B------:R-:W5:Y:S04]  /*1a6f0*/  LDL R13, [R1+0x664] ;  /* 0x00066400010d7983 */ /* 0x000f680000100800 */
[----:B------:R-:W5:Y:S04]  /*1a700*/  LDL R12, [R1+0x668] ;  /* 0x00066800010c7983 */ /* 0x000f680000100800 */
[----:B--2---:R4:W2:Y:S01]  /*1a710*/  @!P3 LDG.E.U8 R2, desc[UR8][R6.64] ;  /* 0x000000080602b981 */ /* 0x0048a2000c1e1100 */
[----:B------:R-:W-:-:S02]  /*1a720*/  ISETP.GE.AND P3, PT, R3, UR7, PT ;  /* 0x0000000703007c0c */ /* 0x000fc4000bf66270 */
[----:B------:R-:W-:Y:S01]  /*1a730*/  LOP3.LUT R3, R0, 0x48, RZ, 0xfc, !PT ;  /* 0x0000004800037812 */ /* 0x000fe200078efcff */
[----:B------:R-:W2:Y:S04]  /*1a740*/  LDL R15, [R1+0x654] ;  /* 0x00065400010f7983 */ /* 0x000ea80000100800 */
[----:B------:R-:W2:Y:S01]  /*1a750*/  LDL R14, [R1+0x658] ;  /* 0x00065800010e7983 */ /* 0x000ea20000100800 */
[----:B----4-:R-:W-:Y:S02]  /*1a760*/  @!P4 IMAD.MOV.U32 R6, RZ, RZ, R10 ;  /* 0x000000ffff06c224 */ /* 0x010fe400078e000a */
[----:B---3--:R-:W-:Y:S01]  /*1a770*/  @!P4 IMAD.MOV.U32 R7, RZ, RZ, R11 ;  /* 0x000000ffff07c224 */ /* 0x008fe200078e000b */
[----:B------:R-:W3:Y:S04]  /*1a780*/  LDL R10, [R1+0x660] ;  /* 0x00066000010a7983 */ /* 0x000ee80000100800 */
[----:B------:R-:W3:Y:S04]  /*1a790*/  LDL R11, [R1+0x65c] ;  /* 0x00065c00010b7983 */ /* 0x000ee80000100800 */
[----:B------:R-:W4:Y:S04]  /*1a7a0*/  LDL R17, [R1+0x64c] ;  /* 0x00064c0001117983 */ /* 0x000f280000100800 */
[----:B------:R-:W2:Y:S04]  /*1a7b0*/  LDL R16, [R1+0x650] ;  /* 0x0006500001107983 */ /* 0x000ea80000100800 */
[----:B------:R1:W4:Y:S04]  /*1a7c0*/  @!P4 LDG.E.U8 R4, desc[UR8][R6.64] ;  /* 0x000000080604c981 */ /* 0x000328000c1e1100 */
[----:B-----5:R5:W4:Y:S04]  /*1a7d0*/  @!P5 LDG.E.U8 R5, desc[UR8][R8.64] ;  /* 0x000000080805d981 */ /* 0x020b28000c1e1100 */
[----:B------:R-:W4:Y:S01]  /*1a7e0*/  LDL R23, [R1+0x674] ;  /* 0x0006740001177983 */ /* 0x000f220000100800 */
[----:B-1----:R-:W-:-:S02]  /*1a7f0*/  PRMT R6, RZ, 0x7610, R6 ;  /* 0x00007610ff067816 */ /* 0x002fc40000000006 */
[----:B------:R-:W-:Y:S01]  /*1a800*/  PRMT R7, RZ, 0x7610, R7 ;  /* 0x00007610ff077816 */ /* 0x000fe20000000007 */
[----:B------:R-:W4:Y:S04]  /*1a810*/  LDL R21, [R1+0x684] ;  /* 0x0006840001157983 */ /* 0x000f280000100800 */
[----:B0-----:R-:W4:Y:S04]  /*1a820*/  LDL R29, [R1+0x62c] ;  /* 0x00062c00011d7983 */ /* 0x001f280000100800 */
[----:B------:R-:W4:Y:S01]  /*1a830*/  LDL R24, [R1+0x630] ;  /* 0x0006300001187983 */ /* 0x000f220000100800 */
[----:B-----5:R-:W-:-:S03]  /*1a840*/  @!P6 IMAD.MOV.U32 R9, RZ, RZ, R13 ;  /* 0x000000ffff09e224 */ /* 0x020fc600078e000d */
[----:B------:R-:W5:Y:S01]  /*1a850*/  LDL R13, [R1+0x644] ;  /* 0x00064400010d7983 */ /* 0x000f620000100800 */
[----:B------:R-:W-:-:S03]  /*1a860*/  @!P6 IMAD.MOV.U32 R8, RZ, RZ, R12 ;  /* 0x000000ffff08e224 */ /* 0x000fc600078e000c */
[----:B------:R-:W5:Y:S04]  /*1a870*/  LDL R12, [R1+0x648] ;  /* 0x00064800010c7983 */ /* 0x000f680000100800 */
[----:B------:R0:W5:Y:S02]  /*1a880*/  @!P6 LDG.E.U8 R6, desc[UR8][R8.64] ;  /* 0x000000080806e981 */ /* 0x000164000c1e1100 */
[----:B0-----:R-:W-:Y:S02]  /*1a890*/  PRMT R8, RZ, 0x7610, R8 ;  /* 0x00007610ff087816 */ /* 0x001fe40000000008 */
[----:B---3--:R2:W3:Y:S02]  /*1a8a0*/  @!P0 LDG.E.U8 R7, desc[UR8][R10.64] ;  /* 0x000000080a078981 */ /* 0x0084e4000c1e1100 */
[----:B--2---:R-:W-:-:S02]  /*1a8b0*/  @!P1 IMAD.MOV.U32 R10, RZ, RZ, R14 ;  /* 0x000000ffff0a9224 */ /* 0x004fc400078e000e */
[----:B------:R-:W-:Y:S01]  /*1a8c0*/  @!P1 IMAD.MOV.U32 R11, RZ, RZ, R15 ;  /* 0x000000ffff0b9224 */ /* 0x000fe200078e000f */
[----:B------:R-:W-:Y:S01]  /*1a8d0*/  ISETP.GE.AND P4, PT, R3, UR7, PT ;  /* 0x0000000703007c0c */ /* 0x000fe2000bf86270 */
[----:B------:R-:W2:Y:S04]  /*1a8e0*/  LDL R15, [R1+0x634] ;  /* 0x00063400010f7983 */ /* 0x000ea80000100800 */
[----:B------:R0:W2:Y:S01]  /*1a8f0*/  @!P1 LDG.E.U8 R8, desc[UR8][R10.64] ;  /* 0x000000080a089981 */ /* 0x0000a2000c1e1100 */
[----:B------:R-:W-:-:S03]  /*1a900*/  PRMT R9, RZ, 0x7610, R9 ;  /* 0x00007610ff097816 */ /* 0x000fc60000000009 */
[----:B------:R-:W2:Y:S01]  /*1a910*/  LDL R14, [R1+0x638] ;  /* 0x00063800010e7983 */ /* 0x000ea20000100800 */
[----:B0-----:R-:W-:Y:S02]  /*1a920*/  @!P2 IMAD.MOV.U32 R10, RZ, RZ, R16 ;  /* 0x000000ffff0aa224 */ /* 0x001fe400078e0010 */
[----:B----4-:R-:W-:Y:S01]  /*1a930*/  @!P2 IMAD.MOV.U32 R11, RZ, RZ, R17 ;  /* 0x000000ffff0ba224 */ /* 0x010fe200078e0011 */
[----:B------:R-:W4:Y:S04]  /*1a940*/  LDL R16, [R1+0x628] ;  /* 0x0006280001107983 */ /* 0x000f280000100800 */
[----:B------:R-:W4:Y:S01]  /*1a950*/  LDL R17, [R1+0x624] ;  /* 0x0006240001117983 */ /* 0x000f220000100800 */
[----:B------:R-:W-:-:S03]  /*1a960*/  LOP3.LUT R3, R0, 0x50, RZ, 0xfc, !PT ;  /* 0x0000005000037812 */ /* 0x000fc600078efcff */
[----:B------:R0:W2:Y:S01]  /*1a970*/  @!P2 LDG.E.U8 R9, desc[UR8][R10.64] ;  /* 0x000000080a09a981 */ /* 0x0000a2000c1e1100 */
[----:B------:R-:W-:Y:S02]  /*1a980*/  ISETP.GE.AND P5, PT, R3, UR7, PT ;  /* 0x0000000703007c0c */ /* 0x000fe4000bfa6270 */
[----:B------:R-:W-:-:S04]  /*1a990*/  LOP3.LUT R3, R0, 0x58, RZ, 0xfc, !PT ;  /* 0x0000005800037812 */ /* 0x000fc800078efcff */
[----:B------:R-:W-:Y:S02]  /*1a9a0*/  ISETP.GE.AND P6, PT, R3, UR7, PT ;  /* 0x0000000703007c0c */ /* 0x000fe4000bfc6270 */
[----:B------:R-:W-:Y:S02]  /*1a9b0*/  LOP3.LUT R3, R0, 0x60, RZ, 0xfc, !PT ;  /* 0x0000006000037812 */ /* 0x000fe400078efcff */
[----:B0-----:R-:W-:Y:S02]  /*1a9c0*/  PRMT R10, RZ, 0x7610, R10 ;  /* 0x00007610ff0a7816 */ /* 0x001fe4000000000a */
[----:B------:R-:W-:-:S04]  /*1a9d0*/  ISETP.GE.AND P0, PT, R3, UR7, PT ;  /* 0x0000000703007c0c */ /* 0x000fc8000bf06270 */
[----:B-----5:R0:W5:Y:S02]  /*1a9e0*/  @!P3 LDG.E.U8 R10, desc[UR8][R12.64] ;  /* 0x000000080c0ab981 */ /* 0x020164000c1e1100 */
[----:B0-----:R-:W-:-:S07]  /*1a9f0*/  PRMT R13, RZ, 0x7610, R13 ;  /* 0x00007610ff0d7816 */ /* 0x001fce000000000d */
[----:B----4-:R-:W4:Y:S04]  /*1aa00*/  @!P0 LDG.E.U8 R13, desc[UR8][R16.64] ;  /* 0x00000008100d8981 */ /* 0x010f28000c1e1100 */
[----:B------:R-:W3:Y:S04]  /*1aa10*/  LDL R16, [R1+0x614] ;  /* 0x0006140001107983 */ /* 0x000ee80000100800 */
[----:B------:R-:W3:Y:S01]  /*1aa20*/  LDL R17, [R1+0x618] ;  /* 0x0006180001117983 */ /* 0x000ee20000100800 */
[----:B------:R-:W-:-:S04]  /*1aa30*/  LOP3.LUT R3, R0, 0x68, RZ, 0xfc, !PT ;  /* 0x0000006800037812 */ /* 0x000fc800078efcff */
[----:B------:R-:W-:Y:S02]  /*1aa40*/  ISETP.GE.AND P2, PT, R3, UR7, PT ;  /* 0x0000000703007c0c */ /* 0x000fe4000bf46270 */
[C---:B------:R-:W-:Y:S02]  /*1aa50*/  LOP3.LUT R3, R0.reuse, 0x70, RZ, 0xfc, !PT ;  /* 0x0000007000037812 */ /* 0x040fe400078efcff */
[----:B------:R-:W-:Y:S02]  /*1aa60*/  ISETP.GE.AND P1, PT, R0, UR7, PT ;  /* 0x0000000700007c0c */ /* 0x000fe4000bf26270 */
[----:B------:R-:W-:Y:S02]  /*1aa70*/  ISETP.GE.AND P3, PT, R3, UR7, PT ;  /* 0x0000000703007c0c */ /* 0x000fe4000bf66270 */
[----:B------:R-:W-:Y:S01]  /*1aa80*/  PRMT R11, RZ, 0x7610, R11 ;  /* 0x00007610ff0b7816 */ /* 0x000fe2000000000b */
[----:B------:R-:W4:Y:S01]  /*1aa90*/  LDL R3, [R1+0x60c] ;  /* 0x00060c0001037983 */ /* 0x000f220000100800 */
[----:B------:R-:W-:-:S04]  /*1aaa0*/  PRMT R12, RZ, 0x7610, R12 ;  /* 0x00007610ff0c7816 */ /* 0x000fc8000000000c */
[----:B--2---:R0:W2:Y:S03]  /*1aab0*/  @!P5 LDG.E.U8 R11, desc[UR8][R14.64] ;  /* 0x000000080e0bd981 */ /* 0x0040a6000c1e1100 */
[----:B0-----:R-:W-:Y:S02]  /*1aac0*/  @!P1 IMAD.MOV.U32 R14, RZ, RZ, R21 ;  /* 0x000000ffff0e9224 */ /* 0x001fe400078e0015 */
[----:B------:R-:W-:Y:S01]  /*1aad0*/  @!P1 IMAD.MOV.U32 R15, RZ, RZ, R23 ;  /* 0x000000ffff0f9224 */ /* 0x000fe200078e0017 */
[----:B------:R-:W-:Y:S01]  /*1aae0*/  LOP3.LUT R0, R0, 0x78, RZ, 0xfc, !PT ;  /* 0x0000007800007812 */ /* 0x000fe200078efcff */
[----:B------:R-:W2:Y:S04]  /*1aaf0*/  LDL R23, [R1+0x61c] ;  /* 0x00061c0001177983 */ /* 0x000ea80000100800 */
[----:B------:R0:W2:Y:S04]  /*1ab00*/  @!P1 LDG.E.U8 R12, desc[UR8][R14.64] ;  /* 0x000000080e0c9981 */ /* 0x0000a8000c1e1100 */
[----:B------:R-:W2:Y:S01]  /*1ab10*/  LDL R21, [R1+0x620] ;  /* 0x0006200001157983 */ /* 0x000ea20000100800 */
[----:B0-----:R-:W-:-:S02]  /*1ab20*/  PRMT R14, RZ, 0x7610, R14 ;  /* 0x00007610ff0e7816 */ /* 0x001fc4000000000e */
[----:B------:R-:W-:Y:S02]  /*1ab30*/  ISETP.GE.AND P5, PT, R0, UR7, PT ;  /* 0x0000000700007c0c */ /* 0x000fe4000bfa6270 */
[----:B------:R-:W2:Y:S01]  /*1ab40*/  LDL R0, [R1+0x610] ;  /* 0x0006100001007983 */ /* 0x000ea20000100800 */
[----:B---3--:R-:W-:-:S04]  /*1ab50*/  @!P3 LOP3.LUT R17, R17, R16, RZ, 0x3c, !PT ;  /* 0x000000101111b212 */ /* 0x008fc800078e3cff */
[----:B------:R-:W-:-:S04]  /*1ab60*/  @!P3 LOP3.LUT R16, R17, R16, RZ, 0x3c, !PT ;  /* 0x000000101110b212 */ /* 0x000fc800078e3cff */
[----:B------:R-:W-:-:S05]  /*1ab70*/  @!P3 LOP3.LUT R17, R17, R16, RZ, 0x3c, !PT ;  /* 0x000000101111b212 */ /* 0x000fca00078e3cff */
[----:B------:R0:W3:Y:S04]  /*1ab80*/  @!P3 LDG.E.U8 R14, desc[UR8][R16.64] ;  /* 0x00000008100eb981 */ /* 0x0000e8000c1e1100 */
[----:B------:R-:W0:Y:S04]  /*1ab90*/  LDL R16, [R1+0x63c] ;  /* 0x00063c0001107983 */ /* 0x000e280000100800 */
[----:B------:R-:W0:Y:S01]  /*1aba0*/  LDL R17, [R1+0x640] ;  /* 0x0006400001117983 */ /* 0x000e220000100800 */
[----:B------:R-:W-:Y:S02]  /*1abb0*/  PRMT R15, RZ, 0x7610, R15 ;  /* 0x00007610ff0f7816 */ /* 0x000fe4000000000f */
[----:B------:R-:W-:-:S02]  /*1abc0*/  PRMT R18, RZ, 0x7610, R18 ;  /* 0x00007610ff127816 */ /* 0x000fc40000000012 */
[----:B------:R-:W-:Y:S02]  /*1abd0*/  PRMT R19, RZ, 0x7610, R19 ;  /* 0x00007610ff137816 */ /* 0x000fe40000000013 */
[----:B------:R-:W-:Y:S01]  /*1abe0*/  PRMT R20, RZ, 0x7610, R20 ;  /* 0x00007610ff147816 */ /* 0x000fe20000000014 */
[----:B------:R-:W1:Y:S01]  /*1abf0*/  S2UR UR6, SR_CgaCtaId ;  /* 0x00000000000679c3 */ /* 0x000e620000008800 */
[----:B0-----:R-:W-:-:S04]  /*1ac00*/  @!P4 LOP3.LUT R17, R17, R16, RZ, 0x3c, !PT ;  /* 0x000000101111c212 */ /* 0x001fc800078e3cff */
[----:B------:R-:W-:-:S04]  /*1ac10*/  @!P4 LOP3.LUT R16, R17, R16, RZ, 0x3c, !PT ;  /* 0x000000101110c212 */ /* 0x000fc800078e3cff */
[----:B------:R-:W-:-:S05]  /*1ac20*/  @!P4 LOP3.LUT R17, R17, R16, RZ, 0x3c, !PT ;  /* 0x000000101111c212 */ /* 0x000fca00078e3cff */
[----:B------:R0:W3:Y:S02]  /*1ac30*/  @!P4 LDG.E.U8 R15, desc[UR8][R16.64] ;  /* 0x00000008100fc981 */ /* 0x0000e4000c1e1100 */
[----:B0-----:R-:W-:Y:S02]  /*1ac40*/  @!P6 IMAD.MOV.U32 R16, RZ, RZ, R24 ;  /* 0x000000ffff10e224 */ /* 0x001fe400078e0018 */
[----:B------:R-:W-:-:S05]  /*1ac50*/  @!P6 IMAD.MOV.U32 R17, RZ, RZ, R29 ;  /* 0x000000ffff11e224 */ /* 0x000fca00078e001d */
[----:B------:R2:W3:Y:S02]  /*1ac60*/  @!P6 LDG.E.U8 R18, desc[UR8][R16.64] ;  /* 0x000000081012e981 */ /* 0x0004e4000c1e1100 */
[----:B--2---:R-:W-:Y:S02]  /*1ac70*/  @!P2 IMAD.MOV.U32 R16, RZ, RZ, R21 ;  /* 0x000000ffff10a224 */ /* 0x004fe400078e0015 */
[----:B------:R-:W-:-:S05]  /*1ac80*/  @!P2 IMAD.MOV.U32 R17, RZ, RZ, R23 ;  /* 0x000000ffff11a224 */ /* 0x000fca00078e0017 */
[----:B------:R0:W2:Y:S02]  /*1ac90*/  @!P2 LDG.E.U8 R19, desc[UR8][R16.64] ;  /* 0x000000081013a981 */ /* 0x0000a4000c1e1100 */
[----:B0-----:R-:W-:Y:S02]  /*1aca0*/  @!P5 IMAD.MOV.U32 R16, RZ, RZ, R0 ;  /* 0x000000ffff10d224 */ /* 0x001fe400078e0000 */
[----:B----4-:R-:W-:-:S05]  /*1acb0*/  @!P5 IMAD.MOV.U32 R17, RZ, RZ, R3 ;  /* 0x000000ffff11d224 */ /* 0x010fca00078e0003 */
[----:B------:R0:W4:Y:S01]  /*1acc0*/  @!P5 LDG.E.U8 R20, desc[UR8][R16.64] ;  /* 0x000000081014d981 */ /* 0x000122000c1e1100 */
[----:B------:R-:W-:Y:S02]  /*1acd0*/  LOP3.LUT R0, R22, 0x7f, RZ, 0xc0, !PT ;  /* 0x0000007f16007812 */ /* 0x000fe400078ec0ff */
[----:B------:R-:W-:Y:S02]  /*1ace0*/  SHF.R.S32.HI R3, RZ, 0x7, R22 ;  /* 0x00000007ff037819 */ /* 0x000fe40000011416 */
[----:B------:R-:W-:Y:S02]  /*1acf0*/  ISETP.GE.AND P0, PT, R0, UR7, PT ;  /* 0x0000000700007c0c */ /* 0x000fe4000bf06270 */
[C---:B------:R-:W-:Y:S02]  /*1ad00*/  LOP3.LUT R0, R22.reuse, 0x7, RZ, 0xc0, !PT ;  /* 0x0000000716007812 */ /* 0x040fe400078ec0ff */
[C---:B0-----:R-:W-:Y:S02]  /*1ad10*/  LOP3.LUT R16, R22.reuse, 0xe0, RZ, 0xc0, !PT ;  /* 0x000000e016107812 */ /* 0x041fe400078ec0ff */
[----:B------:R-:W-:Y:S01]  /*1ad20*/  SGXT R3, R3, 0x1 ;  /* 0x000000010303781a */ /* 0x000fe20000000200 */
[----:B------:R-:W-:Y:S01]  /*1ad30*/  UMOV UR5, 0x400 ;  /* 0x0000040000057882 */ /* 0x000fe20000000000 */
[----:B------:R-:W-:-:S02]  /*1ad40*/  IMAD.SHL.U32 R21, R22, 0x2, RZ ;  /* 0x0000000216157824 */ /* 0x000fc400078e00ff */
[C---:B------:R-:W-:Y:S01]  /*1ad50*/  IMAD.SHL.U32 R17, R0.reuse, 0x10, RZ ;  /* 0x0000001000117824 */ /* 0x040fe200078e00ff */
[----:B-1----:R-:W-:Y:S01]  /*1ad60*/  ULEA UR5, UR6, UR5, 0x18 ;  /* 0x0000000506057291 */ /* 0x002fe2000f8ec0ff */
[----:B------:R-:W-:Y:S01]  /*1ad70*/  IMAD R16, R0, 0x4, R16 ;  /* 0x0000000400107824 */ /* 0x000fe200078e0210 */
[----:B------:R-:W-:Y:S02]  /*1ad80*/  LOP3.LUT R0, R3, 0x88, RZ, 0xc0, !PT ;  /* 0x0000008803007812 */ /* 0x000fe400078ec0ff */
[----:B------:R-:W-:Y:S02]  /*1ad90*/  LOP3.LUT R17, R17, 0x30, R21, 0x78, !PT ;  /* 0x0000003011117812 */ /* 0x000fe400078e7815 */
[----:B------:R-:W-:Y:S01]  /*1ada0*/  LOP3.LUT R21, R0, 0x7f, R22, 0x78, !PT ;  /* 0x0000007f00157812 */ /* 0x000fe200078e7816 */
[----:B------:R-:W-:Y:S02]  /*1adb0*/  BAR.SYNC.DEFER_BLOCKING 0x0 ;  /* 0x0000000000007b1d */ /* 0x000fe40000010000 */
[----:B------:R-:W-:-:S05]  /*1adc0*/  IMAD.U32 R29, R16, 0x20, R17 ;  /* 0x00000020101d7824 */ /* 0x000fca00078e0011 */
[----:B------:R0:W-:Y:S04]  /*1add0*/  STL [R1+0x1e0], R29 ;  /* 0x0001e01d01007387 */ /* 0x0001e80000100800 */
[----:B0-----:R-:W4:Y:S04]  /*1ade0*/  LDL.LU R29, [R1+0x1a18] ;  /* 0x001a1800011d7983 */ /* 0x001f280000300800 */
[----:B------:R0:W-:Y:S04]  /*1adf0*/  STS.U8 [R21+UR5+0x200], R4 ;  /* 0x0002000415007988 */ /* 0x0001e80008000005 */
[----:B------:R-:W-:Y:S01]  /*1ae00*/  STS.U8 [R21+UR5], R12 ;  /* 0x0000000c15007988 */ /* 0x000fe20008000005 */
[----:B0-----:R-:W-:-:S03]  /*1ae10*/  LOP3.LUT R4, R21, 0x10, RZ, 0x3c, !PT ;  /* 0x0000001015047812 */ /* 0x001fc600078e3cff */
[----:B------:R-:W-:Y:S04]  /*1ae20*/  STS.U8 [R21+UR5+0x400], R6 ;  /* 0x0004000615007988 */ /* 0x000fe80008000005 */
[----:B------:R-:W-:Y:S04]  /*1ae30*/  STS.U8 [R21+UR5+0x600], R8 ;  /* 0x0006000815007988 */ /* 0x000fe80008000005 */
[----:B-----5:R-:W-:Y:S04]  /*1ae40*/  STS.U8 [R21+UR5+0x800], R10 ;  /* 0x0008000a15007988 */ /* 0x020fe80008000005 */
[----:B------:R-:W-:Y:S04]  /*1ae50*/  STS.U8 [R21+UR5+0xa00], R11 ;  /* 0x000a000b15007988 */ /* 0x000fe80008000005 */
[----:B------:R-:W-:Y:S04]  /*1ae60*/  STS.U8 [R21+UR5+0xc00], R13 ;  /* 0x000c000d15007988 */ /* 0x000fe80008000005 */
[----:B---3--:R-:W-:Y:S04]  /*1ae70*/  STS.U8 [R21+UR5+0xe00], R14 ;  /* 0x000e000e15007988 */ /* 0x008fe80008000005 */
[----:B------:R-:W-:Y:S04]  /*1ae80*/  STS.U8 [R4+UR5+0x100], R2 ;  /* 0x0001000204007988 */ /* 0x000fe80008000005 */
[----:B------:R0:W-:Y:S04]  /*1ae90*/  STS.U8 [R4+UR5+0x300], R5 ;  /* 0x0003000504007988 */ /* 0x0001e80008000005 */
[----:B------:R-:W-:Y:S04]  /*1aea0*/  STS.U8 [R4+UR5+0x500], R7 ;  /* 0x0005000704007988 */ /* 0x000fe80008000005 */
[----:B------:R-:W-:Y:S04]  /*1aeb0*/  STS.U8 [R4+UR5+0x700], R9 ;  /* 0x0007000904007988 */ /* 0x000fe80008000005 */
[----:B0-----:R-:W3:Y:S04]  /*1aec0*/  LDL R5, [R1+0xe6c] ;  /* 0x000e6c0001057983 */ /* 0x001ee80000100800 */
[----:B------:R-:W-:Y:S04]  /*1aed0*/  STS.U8 [R4+UR5+0x900], R15 ;  /* 0x0009000f04007988 */ /* 0x000fe80008000005 */
[----:B------:R-:W-:Y:S04]  /*1aee0*/  STS.U8 [R4+UR5+0xb00], R18 ;  /* 0x000b001204007988 */ /* 0x000fe80008000005 */
[----:B--2---:R-:W-:Y:S04]  /*1aef0*/  STS.U8 [R4+UR5+0xd00], R19 ;  /* 0x000d001304007988 */ /* 0x004fe80008000005 */
[----:B----4-:R0:W-:Y:S04]  /*1af00*/  STS.U8 [R4+UR5+0xf00], R20 ;  /* 0x000f001404007988 */ /* 0x0101e80008000005 */
[----:B0-----:R-:W3:Y:S01]  /*1af10*/  LDL R4, [R1+0xe64] ;  /* 0x000e640001047983 */ /* 0x001ee20000100800 */
[----:B------:R-:W-:Y:S01]  /*1af20*/  PRMT R28, RZ, 0x7610, R28 ;  /* 0x00007610ff1c7816 */ /* 0x000fe2000000001c */
[----:B------:R-:W-:Y:S01]  /*1af30*/  BAR.SYNC.DEFER_BLOCKING 0x0 ;  /* 0x0000000000007b1d */ /* 0x000fe20000010000 */
[----:B---3--:R-:W-:-:S04]  /*1af40*/  @!P0 LOP3.LUT R5, R5, R4, RZ, 0x3c, !PT ;  /* 0x0000000405058212 */ /* 0x008fc800078e3cff */
[----:B------:R-:W-:-:S04]  /*1af50*/  @!P0 LOP3.LUT R4, R5, R4, RZ, 0x3c, !PT ;  /* 0x0000000405048212 */ /* 0x000fc800078e3cff */
[----:B------:R-:W-:-:S05]  /*1af60*/  @!P0 LOP3.LUT R5, R5, R4, RZ, 0x3c, !PT ;  /* 0x0000000405058212 */ /* 0x000fca00078e3cff */
[----:B------:R-:W2:Y:S04]  /*1af70*/  @!P0 LDG.E.U8 R28, desc[UR8][R4.64] ;  /* 0x00000008041c8981 */ /* 0x000ea8000c1e1100 */
[----:B--2---:R0:W-:Y:S04]  /*1af80*/  STL [R1+0x52c], R28 ;  /* 0x00052c1c01007387 */ /* 0x0041e80000100800 */
[----:B0-----:R-:W2:Y:S04]  /*1af90*/  LDL.LU R28, [R1+0x1a14] ;  /* 0x001a1400011c7983 */ /* 0x001ea80000300800 */
[----:B------:R-:W3:Y:S04]  /*1afa0*/  LDL R4, [R1+0xde4] ;  /* 0x000de40001047983 */ /* 0x000ee80000100800 */
[----:B------:R-:W3:Y:S01]  /*1afb0*/  LDL R5, [R1+0xde8] ;  /* 0x000de80001057983 */ /* 0x000ee20000100800 */
[----:B------:R-:W-:-:S02]  /*1afc0*/  PRMT R29, RZ, 0x7610, R29 ;  /* 0x00007610ff1d7816 */ /* 0x000fc4000000001d */
[----:B---3--:R-:W-:-:S04]  /*1afd0*/  @!P0 LOP3.LUT R5, R5, R4, RZ, 0x3c, !PT ;  /* 0x0000000405058212 */ /* 0x008fc800078e3cff */
[----:B------:R-:W-:-:S04]  /*1afe0*/  @!P0 LOP3.LUT R4, R5, R4, RZ, 0x3c, !PT ;  /* 0x0000000405048212 */ /* 0x000fc800078e3cff */
[----:B------:R-:W-:-:S05]  /*1aff0*/  @!P0 LOP3.LUT R5, R5, R4, RZ, 0x3c, !PT ;  /* 0x0000000405058212 */ /* 0x000fca00078e3cff */
[----:B------:R-:W3:Y:S04]  /*1b000*/  @!P0 LDG.E.U8 R29, desc[UR8][R4.64] ;  /* 0x00000008041d8981 */ /* 0x000ee8000c1e1100 */
[----:B---3--:R0:W-:Y:S04]  /*1b010*/  STL [R1+0x51c], R29 ;  /* 0x00051c1d01007387 */ /* 0x0081e80000100800 */
[----:B0-----:R-:W3:Y:S04]  /*1b020*/  LDL.LU R29, [R1+0x1a10] ;  /* 0x001a1000011d7983 */ /* 0x001ee80000300800 */
[----:B------:R-:W4:Y:S04]  /*1b030*/  LDL R4, [R1+0x608] ;  /* 0x0006080001047983 */ /* 0x000f280000100800 */
[----:B------:R-:W4:Y:S01]  /*1b040*/  LDL R5, [R1+0x6a4] ;  /* 0x0006a40001057983 */ /* 0x000f220000100800 */
[----:B--2---:R-:W-:-:S02]  /*1b050*/  PRMT R28, RZ, 0x7610, R28 ;  /* 0x00007610ff1c7816 */ /* 0x004fc4000000001c */
[----:B----4-:R-:W-:-:S04]  /*1b060*/  @!P0 LOP3.LUT R5, R5, R4, RZ, 0x3c, !PT ;  /* 0x0000000405058212 */ /* 0x010fc800078e3cff */
[----:B------:R-:W-:-:S04]  /*1b070*/  @!P0 LOP3.LUT R4, R5, R4, RZ, 0x3c, !PT ;  /* 0x0000000405048212 */ /* 0x000fc800078e3cff */
[----:B------:R-:W-:-:S05]  /*1b080*/  @!P0 LOP3.LUT R5, R5, R4, RZ, 0x3c, !PT ;  /* 0x0000000405058212 */ /* 0x000fca00078e3cff */
[----:B------:R-:W2:Y:S04]  /*1b090*/  @!P0 LDG.E.U8 R28, desc[UR8][R4.64] ;  /* 0x00000008041c8981 */ /* 0x000ea8000c1e1100 */
[----:B--2---:R0:W-:Y:S04]  /*1b0a0*/  STL [R1+0x518], R28 ;  /* 0x0005181c01007387 */ /* 0x0041e80000100800 */
[----:B0-----:R-:W2:Y:S04]  /*1b0b0*/  LDL.LU R28, [R1+0x1a0c] ;  /* 0x001a0c00011c7983 */ /* 0x001ea80000300800 */
[----:B------:R-:W4:Y:S04]  /*1b0c0*/  LDL R4, [R1+0x6a0] ;  /* 0x0006a00001047983 */ /* 0x000f280000100800 */
[----:B------:R-:W4:Y:S01]  /*1b0d0*/  LDL R5, [R1+0xde0] ;  /* 0x000de00001057983 */ /* 0x000f220000100800 */
[----:B---3--:R-:W-:-:S02]  /*1b0e0*/  PRMT R29, RZ, 0x7610, R29 ;  /* 0x00007610ff1d7816 */ /* 0x008fc4000000001d */
[----:B----4-:R-:W-:-:S04]  /*1b0f0*/  @!P0 LOP3.LUT R5, R5, R4, RZ, 0x3c, !PT ;  /* 0x0000000405058212 */ /* 0x010fc800078e3cff */
        /* <DEDUP_REMOVED lines=1879> */
[----:B------:R-:W-:-:S02]  /*22670*/  PRMT R14, RZ, 0x7610, R14 ;  /* 0x00007610ff0e7816 */ /* 0x000fc4000000000e */
[----:B----4-:R-:W-:-:S04]  /*22680*/  @!P0 LOP3.LUT R5, R5, R4, RZ, 0x3c, !PT ;  /* 0x0000000405058212 */ /* 0x010fc800078e3cff */
[----:B------:R-:W-:-:S04]  /*22690*/  @!P0 LOP3.LUT R4, R5, R4, RZ, 0x3c, !PT ;  /* 0x0000000405048212 */ /* 0x000fc800078e3cff */
[----:B------:R-:W-:-:S05]  /*226a0*/  @!P0 LOP3.LUT R5, R5, R4, RZ, 0x3c, !PT ;  /* 0x0000000405058212 */ /* 0x000fca00078e3cff */
[----:B------:R0:W4:Y:S04]  /*226b0*/  @!P0 LDG.E.U8 R14, desc[UR8][R4.64] ;  /* 0x00000008040e8981 */ /* 0x000128000c1e1100 */
[----:B------:R-:W0:Y:S04]  /*226c0*/  LDL R4, [R1+0x704] ;  /* 0x0007040001047983 */ /* 0x000e280000100800 */
[----:B------:R-:W0:Y:S01]  /*226d0*/  LDL R5, [R1+0x708] ;  /* 0x0007080001057983 */ /* 0x000e220000100800 */
[----:B---3--:R-:W-:Y:S02]  /*226e0*/  PRMT R29, RZ, 0x7610, R29 ;  /* 0x00007610ff1d7816 */ /* 0x008fe4000000001d */
[----:B0-----:R-:W-:-:S04]  /*226f0*/  @!P0 LOP3.LUT R5, R5, R4, RZ, 0x3c, !PT ;  /* 0x0000000405058212 */ /* 0x001fc800078e3cff */
[----:B------:R-:W-:-:S04]  /*22700*/  @!P0 LOP3.LUT R4, R5, R4, RZ, 0x3c, !PT ;  /* 0x0000000405048212 */ /* 0x000fc800078e3cff */
[----:B------:R-:W-:-:S05]  /*22710*/  @!P0 LOP3.LUT R5, R5, R4, RZ, 0x3c, !PT ;  /* 0x0000000405058212 */ /* 0x000fca00078e3cff */
[----:B------:R-:W3:Y:S04]  /*22720*/  @!P0 LDG.E.U8 R29, desc[UR8][R4.64] ;  /* 0x00000008041d8981 */ /* 0x000ee8000c1e1100 */
[----:B----4-:R0:W-:Y:S04]  /*22730*/  STL [R1+0x8c], R14 ;  /* 0x00008c0e01007387 */ /* 0x0101e80000100800 */
[----:B0-----:R-:W4:Y:S04]  /*22740*/  LDL R14, [R1+0xe48] ;  /* 0x000e4800010e7983 */ /* 0x001f280000100800 */
[----:B---3--:R0:W-:Y:S04]  /*22750*/  STL [R1+0x88], R29 ;  /* 0x0000881d01007387 */ /* 0x0081e80000100800 */
[----:B0-----:R-:W3:Y:S04]  /*22760*/  LDL.LU R29, [R1+0x16c4] ;  /* 0x0016c400011d7983 */ /* 0x001ee80000300800 */
[----:B------:R-:W5:Y:S04]  /*22770*/  LDL R4, [R1+0x6e4] ;  /* 0x0006e40001047983 */ /* 0x000f680000100800 */
[----:B------:R-:W5:Y:S01]  /*22780*/  LDL R5, [R1+0x6e8] ;  /* 0x0006e80001057983 */ /* 0x000f620000100800 */
[----:B--2---:R-:W-:-:S02]  /*22790*/  PRMT R28, RZ, 0x7610, R28 ;  /* 0x00007610ff1c7816 */ /* 0x004fc4000000001c */
[----:B-----5:R-:W-:-:S04]  /*227a0*/  @!P0 LOP3.LUT R5, R5, R4, RZ, 0x3c, !PT ;  /* 0x0000000405058212 */ /* 0x020fc800078e3cff */
[----:B------:R-:W-:-:S04]  /*227b0*/  @!P0 LOP3.LUT R4, R5, R4, RZ, 0x3c, !PT ;  /* 0x0000000405048212 */ /* 0x000fc800078e3cff */
[----:B------:R-:W-:-:S05]  /*227c0*/  @!P0 LOP3.LUT R5, R5, R4, RZ, 0x3c, !PT ;  /* 0x0000000405058212 */ /* 0x000fca00078e3cff */
[----:B------:R-:W2:Y:S04]  /*227d0*/  @!P0 LDG.E.U8 R28, desc[UR8][R4.64] ;  /* 0x00000008041c8981 */ /* 0x000ea8000c1e1100 */
[----:B--2---:R0:W-:Y:S04]  /*227e0*/  STL [R1+0x84], R28 ;  /* 0x0000841c01007387 */ /* 0x0041e80000100800 */
[----:B0-----:R-:W2:Y:S04]  /*227f0*/  LDL.LU R28, [R1+0x16c0] ;  /* 0x0016c000011c7983 */ /* 0x001ea80000300800 */
[----:B------:R-:W5:Y:S04]  /*22800*/  LDL R4, [R1+0x6c4] ;  /* 0x0006c40001047983 */ /* 0x000f680000100800 */
[----:B------:R-:W5:Y:S01]  /*22810*/  LDL R5, [R1+0x6c8] ;  /* 0x0006c80001057983 */ /* 0x000f620000100800 */
[----:B---3--:R-:W-:-:S02]  /*22820*/  PRMT R29, RZ, 0x7610, R29 ;  /* 0x00007610ff1d7816 */ /* 0x008fc4000000001d */
[----:B-----5:R-:W-:-:S04]  /*22830*/  @!P0 LOP3.LUT R5, R5, R4, RZ, 0x3c, !PT ;  /* 0x0000000405058212 */ /* 0x020fc800078e3cff */
[----:B------:R-:W-:-:S04]  /*22840*/  @!P0 LOP3.LUT R4, R5, R4, RZ, 0x3c, !PT ;  /* 0x0000000405048212 */ /* 0x000fc800078e3cff */
[----:B------:R-:W-:-:S05]  /*22850*/  @!P0 LOP3.LUT R5, R5, R4, RZ, 0x3c, !PT ;  /* 0x0000000405058212 */ /* 0x000fca00078e3cff */
[----:B------:R-:W3:Y:S04]  /*22860*/  @!P0 LDG.E.U8 R29, desc[UR8][R4.64] ;  /* 0x00000008041d8981 */ /* 0x000ee8000c1e1100 */
[----:B---3--:R0:W-:Y:S04]  /*22870*/  STL [R1+0x80], R29 ;  /* 0x0000801d01007387 */ /* 0x0081e80000100800 */
[----:B0-----:R-:W3:Y:S04]  /*22880*/  LDL.LU R29, [R1+0x16bc] ;  /* 0x0016bc00011d7983 */ /* 0x001ee80000300800 */
[----:B------:R-:W5:Y:S04]  /*22890*/  LDL R4, [R1+0x6b4] ;  /* 0x0006b40001047983 */ /* 0x000f680000100800 */
[----:B------:R-:W5:Y:S01]  /*228a0*/  LDL R5, [R1+0xe08] ;  /* 0x000e080001057983 */ /* 0x000f620000100800 */
[----:B------:R-:W-:-:S02]  /*228b0*/  PRMT R2, RZ, 0x7610, R2 ;  /* 0x00007610ff027816 */ /* 0x000fc40000000002 */
[----:B-----5:R-:W-:-:S04]  /*228c0*/  @!P0 LOP3.LUT R5, R5, R4, RZ, 0x3c, !PT ;  /* 0x0000000405058212 */ /* 0x020fc800078e3cff */
[----:B------:R-:W-:-:S04]  /*228d0*/  @!P0 LOP3.LUT R4, R5, R4, RZ, 0x3c, !PT ;  /* 0x0000000405048212 */ /* 0x000fc800078e3cff */
[----:B------:R-:W-:-:S05]  /*228e0*/  @!P0 LOP3.LUT R5, R5, R4, RZ, 0x3c, !PT ;  /* 0x0000000405058212 */ /* 0x000fca00078e3cff */
[----:B------:R0:W5:Y:S04]  /*228f0*/  @!P0 LDG.E.U8 R2, desc[UR8][R4.64] ;  /* 0x0000000804028981 */ /* 0x000168000c1e1100 */
[----:B------:R-:W0:Y:S04]  /*22900*/  LDL R4, [R1+0xdec] ;  /* 0x000dec0001047983 */ /* 0x000e280000100800 */
[----:B------:R-:W0:Y:S01]  /*22910*/  LDL R5, [R1+0xe28] ;  /* 0x000e280001057983 */ /* 0x000e220000100800 */
[----:B---3--:R-:W-:Y:S02]  /*22920*/  PRMT R29, RZ, 0x7610, R29 ;  /* 0x00007610ff1d7816 */ /* 0x008fe4000000001d */
[----:B0-----:R-:W-:-:S04]  /*22930*/  @!P0 LOP3.LUT R5, R5, R4, RZ, 0x3c, !PT ;  /* 0x0000000405058212 */ /* 0x001fc800078e3cff */
[----:B------:R-:W-:-:S04]  /*22940*/  @!P0 LOP3.LUT R4, R5, R4, RZ, 0x3c, !PT ;  /* 0x0000000405048212 */ /* 0x000fc800078e3cff */
[----:B------:R-:W-:-:S05]  /*22950*/  @!P0 LOP3.LUT R5, R5, R4, RZ, 0x3c, !PT ;  /* 0x0000000405058212 */ /* 0x000fca00078e3cff */
[----:B------:R-:W3:Y:S04]  /*22960*/  @!P0 LDG.E.U8 R29, desc[UR8][R4.64] ;  /* 0x00000008041d8981 */ /* 0x000ee8000c1e1100 */
[----:B-----5:R-:W-:Y:S01]  /*22970*/  STL [R1+0x1698], R2 ;  /* 0x0016980201007387 */ /* 0x020fe20000100800 */
[----:B--2---:R-:W-:-:S03]  /*22980*/  PRMT R28, RZ, 0x7610, R28 ;  /* 0x00007610ff1c7816 */ /* 0x004fc6000000001c */
[----:B---3--:R0:W-:Y:S04]  /*22990*/  STL [R1+0x7c], R29 ;  /* 0x00007c1d01007387 */ /* 0x0081e80000100800 */
[----:B0-----:R-:W2:Y:S04]  /*229a0*/  LDL.LU R29, [R1+0x16b8] ;  /* 0x0016b800011d7983 */ /* 0x001ea80000300800 */
[----:B------:R-:W3:Y:S01]  /*229b0*/  LDL R5, [R1+0xe0c] ;  /* 0x000e0c0001057983 */ /* 0x000ee20000100800 */
[----:B----4-:R-:W-:-:S03]  /*229c0*/  @!P0 IMAD.MOV.U32 R4, RZ, RZ, R14 ;  /* 0x000000ffff048224 */ /* 0x010fc600078e000e */
[----:B------:R-:W4:Y:S04]  /*229d0*/  LDL R14, [R1+0x770] ;  /* 0x00077000010e7983 */ /* 0x000f280000100800 */
[----:B---3--:R-:W3:Y:S04]  /*229e0*/  @!P0 LDG.E.U8 R28, desc[UR8][R4.64] ;  /* 0x00000008041c8981 */ /* 0x008ee8000c1e1100 */
        /* <DEDUP_REMOVED lines=8> */
[----:B------:R-:W5:Y:S04]  /*22a70*/  @!P0 LDG.E.U8 R27, desc[UR8][R4.64] ;  /* 0x00000008041b8981 */ /* 0x000f68000c1e1100 */
[----:B-----5:R0:W-:Y:S04]  /*22a80*/  STL [R1+0x74], R27 ;  /* 0x0000741b01007387 */ /* 0x0201e80000100800 */
[----:B0-----:R-:W5:Y:S04]  /*22a90*/  LDL.LU R27, [R1+0x16b0] ;  /* 0x0016b000011b7983 */ /* 0x001f680000300800 */
[----:B------:R-:W3:Y:S04]  /*22aa0*/  LDL R4, [R1+0xe4c] ;  /* 0x000e4c0001047983 */ /* 0x000ee80000100800 */
[----:B------:R-:W3:Y:S01]  /*22ab0*/  LDL R5, [R1+0xe78] ;  /* 0x000e780001057983 */ /* 0x000ee20000100800 */
[----:B--2---:R-:W-:-:S02]  /*22ac0*/  PRMT R29, RZ, 0x7610, R29 ;  /* 0x00007610ff1d7816 */ /* 0x004fc4000000001d */
[----:B---3--:R-:W-:-:S04]  /*22ad0*/  @!P0 LOP3.LUT R5, R5, R4, RZ, 0x3c, !PT ;  /* 0x0000000405058212 */ /* 0x008fc800078e3cff */
[----:B------:R-:W-:-:S04]  /*22ae0*/  @!P0 LOP3.LUT R4, R5, R4, RZ, 0x3c, !PT ;  /* 0x0000000405048212 */ /* 0x000fc800078e3cff */
[----:B------:R-:W-:-:S05]  /*22af0*/  @!P0 LOP3.LUT R5, R5, R4, RZ, 0x3c, !PT ;  /* 0x0000000405058212 */ /* 0x000fca00078e3cff */
[----:B------:R0:W2:Y:S04]  /*22b00*/  @!P0 LDG.E.U8 R29, desc[UR8][R4.64] ;  /* 0x00000008041d8981 */ /* 0x0000a8000c1e1100 */
[----:B------:R-:W0:Y:S04]  /*22b10*/  LDL R4, [R1+0x77c] ;  /* 0x00077c0001047983 */ /* 0x000e280000100800 */
[----:B------:R-:W0:Y:S01]  /*22b20*/  LDL R5, [R1+0x780] ;  /* 0x0007800001057983 */ /* 0x000e220000100800 */
[----:B------:R-:W-:Y:S02]  /*22b30*/  PRMT R15, RZ, 0x7610, R15 ;  /* 0x00007610ff0f7816 */ /* 0x000fe4000000000f */
[----:B0-----:R-:W-:-:S04]  /*22b40*/  @!P0 LOP3.LUT R5, R5, R4, RZ, 0x3c, !PT ;  /* 0x0000000405058212 */ /* 0x001fc800078e3cff */
[----:B------:R-:W-:-:S04]  /*22b50*/  @!P0 LOP3.LUT R4, R5, R4, RZ, 0x3c, !PT ;  /* 0x0000000405048212 */ /* 0x000fc800078e3cff */
[----:B------:R-:W-:Y:S01]  /*22b60*/  @!P0 LOP3.LUT R5, R5, R4, RZ, 0x3c, !PT ;  /* 0x0000000405058212 */ /* 0x000fe200078e3cff */
[----:B--2---:R0:W-:Y:S04]  /*22b70*/  STL [R1+0x70], R29 ;  /* 0x0000701d01007387 */ /* 0x0041e80000100800 */
[----:B------:R1:W2:Y:S01]  /*22b80*/  @!P0 LDG.E.U8 R15, desc[UR8][R4.64] ;  /* 0x00000008040f8981 */ /* 0x0002a2000c1e1100 */
[----:B------:R-:W-:-:S03]  /*22b90*/  PRMT R26, RZ, 0x7610, R26 ;  /* 0x00007610ff1a7816 */ /* 0x000fc6000000001a */
[----:B0-----:R-:W3:Y:S04]  /*22ba0*/  LDL R29, [R1+0x758] ;  /* 0x00075800011d7983 */ /* 0x001ee80000100800 */
[----:B------:R-:W1:Y:S04]  /*22bb0*/  LDL R4, [R1+0x774] ;  /* 0x0007740001047983 */ /* 0x000e680000100800 */
[----:B------:R-:W1:Y:S02]  /*22bc0*/  LDL R5, [R1+0x778] ;  /* 0x0007780001057983 */ /* 0x000e640000100800 */
[----:B-1----:R-:W-:-:S04]  /*22bd0*/  @!P0 LOP3.LUT R5, R5, R4, RZ, 0x3c, !PT ;  /* 0x0000000405058212 */ /* 0x002fc800078e3cff */
[----:B------:R-:W-:-:S04]  /*22be0*/  @!P0 LOP3.LUT R4, R5, R4, RZ, 0x3c, !PT ;  /* 0x0000000405048212 */ /* 0x000fc800078e3cff */
[----:B------:R-:W-:-:S05]  /*22bf0*/  @!P0 LOP3.LUT R5, R5, R4, RZ, 0x3c, !PT ;  /* 0x0000000405058212 */ /* 0x000fca00078e3cff */
[----:B------:R-:W3:Y:S04]  /*22c00*/  @!P0 LDG.E.U8 R26, desc[UR8][R4.64] ;  /* 0x00000008041a8981 */ /* 0x000ee8000c1e1100 */
[----:B--2---:R0:W-:Y:S04]  /*22c10*/  STL [R1+0x6c], R15 ;  /* 0x00006c0f01007387 */ /* 0x0041e80000100800 */
[----:B0-----:R-:W2:Y:S04]  /*22c20*/  LDL R15, [R1+0x750] ;  /* 0x00075000010f7983 */ /* 0x001ea80000100800 */
[----:B---3--:R0:W-:Y:S04]  /*22c30*/  STL [R1+0x68], R26 ;  /* 0x0000681a01007387 */ /* 0x0081e80000100800 */
[----:B0-----:R-:W3:Y:S04]  /*22c40*/  LDL.LU R26, [R1+0x16ac] ;  /* 0x0016ac00011a7983 */ /* 0x001ee80000300800 */
[----:B------:R-:W2:Y:S01]  /*22c50*/  LDL R5, [R1+0x76c] ;  /* 0x00076c0001057983 */ /* 0x000ea20000100800 */
[----:B------:R-:W-:Y:S01]  /*22c60*/  PRMT R25, RZ, 0x7610, R25 ;  /* 0x00007610ff197816 */ /* 0x000fe20000000019 */
[----:B----4-:R-:W-:-:S02]  /*22c70*/  @!P0 IMAD.MOV.U32 R4, RZ, RZ, R14 ;  /* 0x000000ffff048224 */ /* 0x010fc400078e000e */
[----:B------:R-:W4:Y:S04]  /*22c80*/  LDL R14, [R1+0x740] ;  /* 0x00074000010e7983 */ /* 0x000f280000100800 */
[----:B--2---:R-:W2:Y:S04]  /*22c90*/  @!P0 LDG.E.U8 R25, desc[UR8][R4.64] ;  /* 0x0000000804198981 */ /* 0x004ea8000c1e1100 */
[----:B--2---:R0:W-:Y:S04]  /*22ca0*/  STL [R1+0x60], R25 ;  /* 0x0000601901007387 */ /* 0x0041e80000100800 */
[----:B0-----:R-:W2:Y:S04]  /*22cb0*/  LDL.LU R25, [R1+0x16a8] ;  /* 0x0016a80001197983 */ /* 0x001ea80000300800 */
[----:B------:R-:W2:Y:S04]  /*22cc0*/  LDL R4, [R1+0x75c] ;  /* 0x00075c0001047983 */ /* 0x000ea80000100800 */
[----:B------:R-:W2:Y:S01]  /*22cd0*/  LDL R5, [R1+0x760] ;  /* 0x0007600001057983 */ /* 0x000ea20000100800 */
[----:B------:R-:W-:-:S02]  /*22ce0*/  PRMT R13, RZ, 0x7610, R13 ;  /* 0x00007610ff0d7816 */ /* 0x000fc4000000000d */
[----:B--2---:R-:W-:-:S04]  /*22cf0*/  @!P0 LOP3.LUT R5, R5, R4, RZ, 0x3c, !PT ;  /* 0x0000000405058212 */ /* 0x004fc800078e3cff */
[----:B------:R-:W-:-:S04]  /*22d00*/  @!P0 LOP3.LUT R4, R5, R4, RZ, 0x3c, !PT ;  /* 0x0000000405048212 */ /* 0x000fc800078e3cff */
[----:B------:R-:W-:-:S05]  /*22d10*/  @!P0 LOP3.LUT R5, R5, R4, RZ, 0x3c, !PT ;  /* 0x0000000405058212 */ /* 0x000fca00078e3cff */
[----:B------:R0:W2:Y:S04]  /*22d20*/  @!P0 LDG.E.U8 R13, desc[UR8][R4.64] ;  /* 0x00000008040d8981 */ /* 0x0000a8000c1e1100 */
[----:B------:R-:W3:Y:S01]  /*22d30*/  LDL R5, [R1+0x754] ;  /* 0x0007540001057983 */ /* 0x000ee20000100800 */
[----:B------:R-:W-:Y:S01]  /*22d40*/  PRMT R7, RZ, 0x7610, R7 ;  /* 0x00007610ff077816 */ /* 0x000fe20000000007 */
[----:B0-----:R-:W-:Y:S02]  /*22d50*/  @!P0 IMAD.MOV.U32 R4, RZ, RZ, R29 ;  /* 0x000000ffff048224 */ /* 0x001fe400078e001d */
[----:B--2---:R0:W-:Y:S01]  /*22d60*/  STL [R1+0x3c], R13 ;  /* 0x00003c0d01007387 */ /* 0x0041e20000100800 */
[----:B------:R-:W-:-:S03]  /*22d70*/  PRMT R12, RZ, 0x7610, R12 ;  /* 0x00007610ff0c7816 */ /* 0x000fc6000000000c */
[----:B------:R-:W2:Y:S04]  /*22d80*/  LDL R29, [R1+0x72c] ;  /* 0x00072c00011d7983 */ /* 0x000ea80000100800 */
[----:B---3--:R1:W3:Y:S04]  /*22d90*/  @!P0 LDG.E.U8 R7, desc[UR8][R4.64] ;  /* 0x0000000804078981 */ /* 0x0082e8000c1e1100 */
[----:B0-----:R-:W2:Y:S04]  /*22da0*/  LDL R13, [R1+0x738] ;  /* 0x00073800010d7983 */ /* 0x001ea80000100800 */
[----:B------:R-:W2:Y:S01]  /*22db0*/  LDL R5, [R1+0x74c] ;  /* 0x00074c0001057983 */ /* 0x000ea20000100800 */
[----:B-1----:R-:W-:-:S03]  /*22dc0*/  @!P0 IMAD.MOV.U32 R4, RZ, RZ, R15 ;  /* 0x000000ffff048224 */ /* 0x002fc600078e000f */
[----:B---3--:R0:W-:Y:S01]  /*22dd0*/  STL [R1+0x34], R7 ;  /* 0x0000340701007387 */ /* 0x0081e20000100800 */
[----:B------:R-:W-:-:S03]  /*22de0*/  PRMT R10, RZ, 0x7610, R10 ;  /* 0x00007610ff0a7816 */ /* 0x000fc6000000000a */
[----:B------:R-:W3:Y:S04]  /*22df0*/  LDL R15, [R1+0x71c] ;  /* 0x00071c00010f7983 */ /* 0x000ee80000100800 */
[----:B--2---:R4:W2:Y:S04]  /*22e00*/  @!P0 LDG.E.U8 R12, desc[UR8][R4.64] ;  /* 0x00000008040c8981 */ /* 0x0048a8000c1e1100 */
[----:B0-----:R-:W3:Y:S04]  /*22e10*/  LDL R7, [R1+0x730] ;  /* 0x0007300001077983 */ /* 0x001ee80000100800 */
[----:B------:R-:W3:Y:S01]  /*22e20*/  LDL R5, [R1+0x73c] ;  /* 0x00073c0001057983 */ /* 0x000ee20000100800 */
[----:B----4-:R-:W-:-:S03]  /*22e30*/  @!P0 IMAD.MOV.U32 R4, RZ, RZ, R14 ;  /* 0x000000ffff048224 */ /* 0x010fc600078e000e */
[----:B--2---:R0:W-:Y:S01]  /*22e40*/  STL [R1+0x30], R12 ;  /* 0x0000300c01007387 */ /* 0x0041e20000100800 */
[----:B------:R-:W-:-:S03]  /*22e50*/  PRMT R2, RZ, 0x7610, R2 ;  /* 0x00007610ff027816 */ /* 0x000fc60000000002 */
[----:B------:R-:W2:Y:S04]  /*22e60*/  LDL R14, [R1+0x714] ;  /* 0x00071400010e7983 */ /* 0x000ea80000100800 */
[----:B---3--:R1:W3:Y:S04]  /*22e70*/  @!P0 LDG.E.U8 R10, desc[UR8][R4.64] ;  /* 0x00000008040a8981 */ /* 0x0082e8000c1e1100 */
[----:B0-----:R-:W4:Y:S04]  /*22e80*/  LDL R12, [R1+0x720] ;  /* 0x00072000010c7983 */ /* 0x001f280000100800 */
[----:B------:R-:W2:Y:S01]  /*22e90*/  LDL R5, [R1+0x734] ;  /* 0x0007340001057983 */ /* 0x000ea20000100800 */
[----:B-1----:R-:W-:-:S05]  /*22ea0*/  @!P0 IMAD.MOV.U32 R4, RZ, RZ, R13 ;  /* 0x000000ffff048224 */ /* 0x002fca00078e000d */
[----:B--2---:R0:W2:Y:S04]  /*22eb0*/  @!P0 LDG.E.U8 R2, desc[UR8][R4.64] ;  /* 0x0000000804028981 */ /* 0x0040a8000c1e1100 */
[----:B---3--:R1:W-:Y:S04]  /*22ec0*/  STL [R1+0x1c], R10 ;  /* 0x00001c0a01007387 */ /* 0x0083e80000100800 */
[----:B------:R-:W3:Y:S04]  /*22ed0*/  LDL R13, [R1+0x70c] ;  /* 0x00070c00010d7983 */ /* 0x000ee80000100800 */
[----:B-1----:R-:W3:Y:S01]  /*22ee0*/  LDL R10, [R1+0x718] ;  /* 0x00071800010a7983 */ /* 0x002ee20000100800 */
[----:B------:R-:W-:Y:S01]  /*22ef0*/  PRMT R6, RZ, 0x7610, R6 ;  /* 0x00007610ff067816 */ /* 0x000fe20000000006 */
[----:B0-----:R-:W-:-:S02]  /*22f00*/  @!P0 IMAD.MOV.U32 R4, RZ, RZ, R7 ;  /* 0x000000ffff048224 */ /* 0x001fc400078e0007 */
[----:B------:R-:W-:Y:S01]  /*22f10*/  @!P0 IMAD.MOV.U32 R5, RZ, RZ, R29 ;  /* 0x000000ffff058224 */ /* 0x000fe200078e001d */
[----:B------:R-:W-:-:S04]  /*22f20*/  PRMT R11, RZ, 0x7610, R11 ;  /* 0x00007610ff0b7816 */ /* 0x000fc8000000000b */
[----:B------:R4:W5:Y:S04]  /*22f30*/  @!P0 LDG.E.U8 R6, desc[UR8][R4.64] ;  /* 0x0000000804068981 */ /* 0x000968000c1e1100 */
[----:B--2---:R0:W-:Y:S01]  /*22f40*/  STL [R1+0x18], R2 ;  /* 0x0000180201007387 */ /* 0x0041e20000100800 */
[----:B----4-:R-:W-:Y:S02]  /*22f50*/  @!P0 IMAD.MOV.U32 R4, RZ, RZ, R12 ;  /* 0x000000ffff048224 */ /* 0x010fe400078e000c */
[----:B------:R-:W-:Y:S01]  /*22f60*/  @!P0 IMAD.MOV.U32 R5, RZ, RZ, R15 ;  /* 0x000000ffff058224 */ /* 0x000fe200078e000f */
[----:B------:R-:W-:Y:S02]  /*22f70*/  PRMT R9, RZ, 0x7610, R9 ;  /* 0x00007610ff097816 */ /* 0x000fe40000000009 */
[----:B------:R-:W-:Y:S01]  /*22f80*/  PRMT R8, RZ, 0x7610, R8 ;  /* 0x00007610ff087816 */ /* 0x000fe20000000008 */
[----:B------:R-:W2:Y:S04]  /*22f90*/  LDL R7, [R1+0x6fc] ;  /* 0x0006fc0001077983 */ /* 0x000ea80000100800 */
[----:B------:R3:W4:Y:S04]  /*22fa0*/  @!P0 LDG.E.U8 R11, desc[UR8][R4.64] ;  /* 0x00000008040b8981 */ /* 0x000728000c1e1100 */
[----:B0-----:R-:W2:Y:S01]  /*22fb0*/  LDL R2, [R1+0x710] ;  /* 0x0007100001027983 */ /* 0x001ea20000100800 */
[----:B---3--:R-:W-:-:S02]  /*22fc0*/  @!P0 IMAD.MOV.U32 R4, RZ, RZ, R10 ;  /* 0x000000ffff048224 */ /* 0x008fc400078e000a */
[----:B------:R-:W-:-:S05]  /*22fd0*/  @!P0 IMAD.MOV.U32 R5, RZ, RZ, R14 ;  /* 0x000000ffff058224 */ /* 0x000fca00078e000e */
[----:B------:R0:W3:Y:S02]  /*22fe0*/  @!P0 LDG.E.U8 R9, desc[UR8][R4.64] ;  /* 0x0000000804098981 */ /* 0x0000e4000c1e1100 */
[----:B0-----:R-:W-:Y:S02]  /*22ff0*/  @!P0 IMAD.MOV.U32 R5, RZ, RZ, R13 ;  /* 0x000000ffff058224 */ /* 0x001fe400078e000d */
[----:B--2---:R-:W-:-:S05]  /*23000*/  @!P0 IMAD.MOV.U32 R4, RZ, RZ, R2 ;  /* 0x000000ffff048224 */ /* 0x004fca00078e0002 */
[----:B------:R-:W2:Y:S04]  /*23010*/  @!P0 LDG.E.U8 R8, desc[UR8][R4.64] ;  /* 0x0000000804088981 */ /* 0x000ea8000c1e1100 */
[----:B-----5:R0:W-:Y:S04]  /*23020*/  STL [R1+0x14], R6 ;  /* 0x0000140601007387 */ /* 0x0201e80000100800 */
[----:B------:R-:W5:Y:S04]  /*23030*/  LDL R12, [R1+0x6f4] ;  /* 0x0006f400010c7983 */ /* 0x000f680000100800 */
[----:B0-----:R-:W5:Y:S04]  /*23040*/  LDL R6, [R1+0x700] ;  /* 0x0007000001067983 */ /* 0x001f680000100800 */
[----:B----4-:R0:W-:Y:S04]  /*23050*/  STL [R1+0x8], R11 ;  /* 0x0000080b01007387 */ /* 0x0101e80000100800 */
[----:B------:R-:W4:Y:S04]  /*23060*/  LDL R10, [R1+0x6ec] ;  /* 0x0006ec00010a7983 */ /* 0x000f280000100800 */
[----:B0-----:R-:W4:Y:S04]  /*23070*/  LDL R11, [R1+0x6f8] ;  /* 0x0006f800010b7983 */ /* 0x001f280000100800 */
[----:B---3--:R0:W-:Y:S04]  /*23080*/  STL [R1+0x4], R9 ;  /* 0x0000040901007387 */ /* 0x0081e80000100800 */
[----:B------:R-:W3:Y:S04]  /*23090*/  LDL R2, [R1+0x6e0] ;  /* 0x0006e00001027983 */ /* 0x000ee80000100800 */
[----:B0-----:R-:W3:Y:S04]  /*230a0*/  LDL R9, [R1+0x6f0] ;  /* 0x0006f00001097983 */ /* 0x001ee80000100800 */
[----:B--2---:R0:W-:Y:S04]  /*230b0*/  STL [R1], R8 ;  /* 0x0000000801007387 */ /* 0x0041e80000100800 */
[----:B0-----:R-:W2:Y:S01]  /*230c0*/  LDL R8, [R1+0x6dc] ;  /* 0x0006dc0001087983 */ /* 0x001ea20000100800 */
[----:B------:R-:W-:Y:S01]  /*230d0*/  PRMT R28, RZ, 0x7610, R28 ;  /* 0x00007610ff1c7816 */ /* 0x000fe2000000001c */
[----:B-----5:R-:W-:-:S02]  /*230e0*/  @!P0 IMAD.MOV.U32 R4, RZ, RZ, R6 ;  /* 0x000000ffff048224 */ /* 0x020fc400078e0006 */
[----:B------:R-:W-:Y:S01]  /*230f0*/  @!P0 IMAD.MOV.U32 R5, RZ, RZ, R7 ;  /* 0x000000ffff058224 */ /* 0x000fe200078e0007 */
[----:B------:R-:W-:Y:S02]  /*23100*/  PRMT R27, RZ, 0x7610, R27 ;  /* 0x00007610ff1b7816 */ /* 0x000fe4000000001b */
[----:B------:R-:W-:Y:S02]  /*23110*/  PRMT R26, RZ, 0x7610, R26 ;  /* 0x00007610ff1a7816 */ /* 0x000fe4000000001a */
[----:B------:R-:W-:Y:S02]  /*23120*/  LOP3.LUT R3, R3, 0x90, RZ, 0xc0, !PT ;  /* 0x0000009003037812 */ /* 0x000fe400078ec0ff */
[----:B------:R-:W-:Y:S01]  /*23130*/  SHF.R.U32.HI R24, RZ, 0x2, R22 ;  /* 0x00000002ff187819 */ /* 0x000fe20000011616 */
[----:B------:R4:W5:Y:S01]  /*23140*/  @!P0 LDG.E.U8 R28, desc[UR8][R4.64] ;  /* 0x00000008041c8981 */ /* 0x000962000c1e1100 */
[----:B------:R-:W-:-:S03]  /*23150*/  LOP3.LUT R23, R22, 0x3, RZ, 0xc0, !PT ;  /* 0x0000000316177812 */ /* 0x000fc600078ec0ff */
[----:B------:R-:W5:Y:S04]  /*23160*/  LDL R7, [R1+0x6c0] ;  /* 0x0006c00001077983 */ /* 0x000f680000100800 */
[----:B------:R-:W5:Y:S01]  /*23170*/  LDL R6, [R1+0xdf0] ;  /* 0x000df00001067983 */ /* 0x000f620000100800 */
[----:B----4-:R-:W-:Y:S02]  /*23180*/  @!P0 IMAD.MOV.U32 R4, RZ, RZ, R11 ;  /* 0x000000ffff048224 */ /* 0x010fe400078e000b */
[----:B------:R-:W-:-:S05]  /*23190*/  @!P0 IMAD.MOV.U32 R5, RZ, RZ, R12 ;  /* 0x000000ffff058224 */ /* 0x000fca00078e000c */
[----:B------:R3:W4:Y:S01]  /*231a0*/  @!P0 LDG.E.U8 R27, desc[UR8][R4.64] ;  /* 0x00000008041b8981 */ /* 0x000722000c1e1100 */
[--C-:B------:R-:W-:Y:S02]  /*231b0*/  LOP3.LUT R3, R3, 0x7f, R22.reuse, 0x78, !PT ;  /* 0x0000007f03037812 */ /* 0x100fe400078e7816 */
[----:B------:R-:W-:Y:S01]  /*231c0*/  PRMT R22, RZ, 0x7610, R22 ;  /* 0x00007610ff167816 */ /* 0x000fe20000000016 */
[----:B---3--:R-:W-:Y:S02]  /*231d0*/  @!P0 IMAD.MOV.U32 R4, RZ, RZ, R9 ;  /* 0x000000ffff048224 */ /* 0x008fe400078e0009 */
[----:B------:R-:W-:-:S05]  /*231e0*/  @!P0 IMAD.MOV.U32 R5, RZ, RZ, R10 ;  /* 0x000000ffff058224 */ /* 0x000fca00078e000a */
[----:B------:R0:W3:Y:S02]  /*231f0*/  @!P0 LDG.E.U8 R26, desc[UR8][R4.64] ;  /* 0x00000008041a8981 */ /* 0x0000e4000c1e1100 */
[----:B0-----:R-:W-:Y:S02]  /*23200*/  @!P0 IMAD.MOV.U32 R4, RZ, RZ, R2 ;  /* 0x000000ffff048224 */ /* 0x001fe400078e0002 */
[----:B--2---:R-:W-:-:S05]  /*23210*/  @!P0 IMAD.MOV.U32 R5, RZ, RZ, R8 ;  /* 0x000000ffff058224 */ /* 0x004fca00078e0008 */
[----:B------:R-:W2:Y:S04]  /*23220*/  @!P0 LDG.E.U8 R22, desc[UR8][R4.64] ;  /* 0x0000000804168981 */ /* 0x000ea8000c1e1100 */
[----:B-----5:R-:W-:Y:S01]  /*23230*/  STL [R1+0x1660], R28 ;  /* 0x0016601c01007387 */ /* 0x020fe20000100800 */
[----:B------:R-:W-:-:S06]  /*23240*/  PRMT R16, RZ, 0x7610, R16 ;  /* 0x00007610ff107816 */ /* 0x000fcc0000000010 */
[----:B------:R0:W5:Y:S04]  /*23250*/  @!P0 LDG.E.U8 R16, desc[UR8][R6.64] ;  /* 0x0000000806108981 */ /* 0x000168000c1e1100 */
[----:B----4-:R-:W-:Y:S04]  /*23260*/  STL [R1+0x1628], R27 ;  /* 0x0016281b01007387 */ /* 0x010fe80000100800 */
[----:B------:R-:W0:Y:S04]  /*23270*/  LDL R14, [R1+0x6b0] ;  /* 0x0006b000010e7983 */ /* 0x000e280000100800 */
[----:B------:R-:W4:Y:S04]  /*23280*/  LDL R9, [R1+0xe10] ;  /* 0x000e100001097983 */ /* 0x000f280000100800 */
[----:B---3--:R-:W-:Y:S04]  /*23290*/  STL [R1+0x1614], R26 ;  /* 0x0016141a01007387 */ /* 0x008fe80000100800 */
[----:B------:R-:W3:Y:S04]  /*232a0*/  LDL R8, [R1+0xdf4] ;  /* 0x000df40001087983 */ /* 0x000ee80000100800 */
[----:B------:R-:W5:Y:S04]  /*232b0*/  LDL R2, [R1+0xe30] ;  /* 0x000e300001027983 */ /* 0x000f680000100800 */
[----:B--2---:R-:W-:Y:S04]  /*232c0*/  STL [R1+0x1664], R22 ;  /* 0x0016641601007387 */ /* 0x004fe80000100800 */
[----:B------:R-:W2:Y:S04]  /*232d0*/  LDL R13, [R1+0xe14] ;  /* 0x000e1400010d7983 */ /* 0x000ea80000100800 */
[----:B------:R-:W2:Y:S01]  /*232e0*/  LDL R12, [R1+0xe50] ;  /* 0x000e5000010c7983 */ /* 0x000ea20000100800 */
[----:B------:R-:W-:-:S02]  /*232f0*/  PRMT R4, RZ, 0x7610, R4 ;  /* 0x00007610ff047816 */ /* 0x000fc40000000004 */
[----:B------:R-:W-:Y:S01]  /*23300*/  PRMT R5, RZ, 0x7610, R5 ;  /* 0x00007610ff057816 */ /* 0x000fe20000000005 */
[----:B------:R-:W2:Y:S04]  /*23310*/  LDL R11, [R1+0xe34] ;  /* 0x000e3400010b7983 */ /* 0x000ea80000100800 */
[----:B------:R-:W2:Y:S01]  /*23320*/  LDL R10, [R1+0xe84] ;  /* 0x000e8400010a7983 */ /* 0x000ea20000100800 */
[----:B0-----:R-:W-:Y:S02]  /*23330*/  @!P0 IMAD.MOV.U32 R7, RZ, RZ, R14 ;  /* 0x000000ffff078224 */ /* 0x001fe400078e000e */
[----:B----4-:R-:W-:-:S05]  /*23340*/  @!P0 IMAD.MOV.U32 R6, RZ, RZ, R9 ;  /* 0x000000ffff068224 */ /* 0x010fca00078e0009 */
[----:B------:R0:W4:Y:S01]  /*23350*/  @!P0 LDG.E.U8 R4, desc[UR8][R6.64] ;  /* 0x0000000806048981 */ /* 0x000122000c1e1100 */
[----:B---3--:R-:W-:Y:S02]  /*23360*/  @!P0 IMAD.MOV.U32 R9, RZ, RZ, R8 ;  /* 0x000000ffff098224 */ /* 0x008fe400078e0008 */
[----:B-----5:R-:W-:Y:S01]  /*23370*/  @!P0 IMAD.MOV.U32 R8, RZ, RZ, R2 ;  /* 0x000000ffff088224 */ /* 0x020fe200078e0002 */
[----:B0-----:R-:W-:-:S04]  /*23380*/  PRMT R6, RZ, 0x7610, R6 ;  /* 0x00007610ff067816 */ /* 0x001fc80000000006 */
[----:B------:R2:W3:Y:S04]  /*23390*/  @!P0 LDG.E.U8 R5, desc[UR8][R8.64] ;  /* 0x0000000808058981 */ /* 0x0004e8000c1e1100 */
[----:B------:R-:W-:Y:S04]  /*233a0*/  STL [R1+0x1668], R16 ;  /* 0x0016681001007387 */ /* 0x000fe80000100800 */
[----:B------:R-:W5:Y:S04]  /*233b0*/  LDL R15, [R1+0xe54] ;  /* 0x000e5400010f7983 */ /* 0x000f680000100800 */
[----:B------:R-:W5:Y:S01]  /*233c0*/  LDL R14, [R1+0xe74] ;  /* 0x000e7400010e7983 */ /* 0x000f620000100800 */
[----:B--2---:R-:W-:-:S02]  /*233d0*/  @!P0 IMAD.MOV.U32 R9, RZ, RZ, R13 ;  /* 0x000000ffff098224 */ /* 0x004fc400078e000d */
[----:B------:R-:W-:-:S05]  /*233e0*/  @!P0 IMAD.MOV.U32 R8, RZ, RZ, R12 ;  /* 0x000000ffff088224 */ /* 0x000fca00078e000c */
[----:B------:R0:W2:Y:S01]  /*233f0*/  @!P0 LDG.E.U8 R6, desc[UR8][R8.64] ;  /* 0x0000000808068981 */ /* 0x0000a2000c1e1100 */
[----:B------:R-:W-:-:S06]  /*23400*/  PRMT R7, RZ, 0x7610, R7 ;  /* 0x00007610ff077816 */ /* 0x000fcc0000000007 */
[----:B------:R5:W2:Y:S04]  /*23410*/  @!P0 LDG.E.U8 R7, desc[UR8][R10.64] ;  /* 0x000000080a078981 */ /* 0x000aa8000c1e1100 */
[----:B----4-:R1:W-:Y:S04]  /*23420*/  STL [R1+0x166c], R4 ;  /* 0x00166c0401007387 */ /* 0x0103e80000100800 */
[----:B------:R-:W4:Y:S04]  /*23430*/  LDL R2, [R1+0x6d8] ;  /* 0x0006d80001027983 */ /* 0x000f280000100800 */
[----:B-1----:R-:W4:Y:S04]  /*23440*/  LDL R4, [R1+0x6d4] ;  /* 0x0006d40001047983 */ /* 0x002f280000100800 */
[----:B---3--:R-:W-:Y:S01]  /*23450*/  STL [R1+0x1670], R5 ;  /* 0x0016700501007387 */ /* 0x008fe20000100800 */
[----:B0-----:R-:W-:Y:S01]  /*23460*/  PRMT R8, RZ, 0x7610, R8 ;  /* 0x00007610ff087816 */ /* 0x001fe20000000008 */
[----:B-----5:R-:W-:-:S02]  /*23470*/  @!P0 IMAD.MOV.U32 R11, RZ, RZ, R15 ;  /* 0x000000ffff0b8224 */ /* 0x020fc400078e000f */
[----:B------:R-:W-:-:S05]  /*23480*/  @!P0 IMAD.MOV.U32 R10, RZ, RZ, R14 ;  /* 0x000000ffff0a8224 */ /* 0x000fca00078e000e */
[----:B------:R4:W3:Y:S04]  /*23490*/  @!P0 LDG.E.U8 R8, desc[UR8][R10.64] ;  /* 0x000000080a088981 */ /* 0x0008e8000c1e1100 */
[----:B--2---:R0:W-:Y:S04]  /*234a0*/  STL [R1+0x1674], R6 ;  /* 0x0016740601007387 */ /* 0x0041e80000100800 */
[----:B------:R-:W2:Y:S04]  /*234b0*/  LDL R13, [R1+0x6cc] ;  /* 0x0006cc00010d7983 */ /* 0x000ea80000100800 */
[----:B------:R-:W5:Y:S01]  /*234c0*/  LDL R12, [R1+0x6d0] ;  /* 0x0006d000010c7983 */ /* 0x000f620000100800 */
[----:B------:R-:W-:-:S02]  /*234d0*/  PRMT R20, RZ, 0x7610, R20 ;  /* 0x00007610ff147816 */ /* 0x000fc40000000014 */
[----:B------:R-:W-:Y:S01]  /*234e0*/  PRMT R18, RZ, 0x7610, R18 ;  /* 0x00007610ff127816 */ /* 0x000fe20000000012 */
[----:B----4-:R-:W-:Y:S02]  /*234f0*/  @!P0 IMAD.MOV.U32 R10, RZ, RZ, R2 ;  /* 0x000000ffff0a8224 */ /* 0x010fe400078e0002 */
[----:B------:R-:W-:-:S05]  /*23500*/  @!P0 IMAD.MOV.U32 R11, RZ, RZ, R4 ;  /* 0x000000ffff0b8224 */ /* 0x000fca00078e0004 */
[----:B------:R2:W4:Y:S04]  /*23510*/  @!P0 LDG.E.U8 R20, desc[UR8][R10.64] ;  /* 0x000000080a148981 */ /* 0x000528000c1e1100 */
[----:B------:R-:W-:Y:S04]  /*23520*/  STL [R1+0x1678], R7 ;  /* 0x0016780701007387 */ /* 0x000fe80000100800 */
[----:B0-----:R-:W4:Y:S04]  /*23530*/  LDL R6, [R1+0x6bc] ;  /* 0x0006bc0001067983 */ /* 0x001f280000100800 */
[----:B------:R-:W4:Y:S04]  /*23540*/  LDL R5, [R1+0xdf8] ;  /* 0x000df80001057983 */ /* 0x000f280000100800 */
[----:B---3--:R0:W-:Y:S04]  /*23550*/  STL [R1+0x167c], R8 ;  /* 0x00167c0801007387 */ /* 0x0081e80000100800 */
[----:B------:R-:W3:Y:S04]  /*23560*/  LDL R15, [R1+0x6b8] ;  /* 0x0006b800010f7983 */ /* 0x000ee80000100800 */
[----:B------:R-:W3:Y:S04]  /*23570*/  LDL R14, [R1+0xe00] ;  /* 0x000e0000010e7983 */ /* 0x000ee80000100800 */
[----:B------:R-:W3:Y:S04]  /*23580*/  LDL R4, [R1+0x6ac] ;  /* 0x0006ac0001047983 */ /* 0x000ee80000100800 */
[----:B------:R-:W3:Y:S01]  /*23590*/  LDL R2, [R1+0xe18] ;  /* 0x000e180001027983 */ /* 0x000ee20000100800 */
[----:B--2---:R-:W-:-:S02]  /*235a0*/  @!P0 IMAD.MOV.U32 R11, RZ, RZ, R13 ;  /* 0x000000ffff0b8224 */ /* 0x004fc400078e000d */
[----:B-----5:R-:W-:-:S05]  /*235b0*/  @!P0 IMAD.MOV.U32 R10, RZ, RZ, R12 ;  /* 0x000000ffff0a8224 */ /* 0x020fca00078e000c */
[----:B------:R1:W2:Y:S01]  /*235c0*/  @!P0 LDG.E.U8 R18, desc[UR8][R10.64] ;  /* 0x000000080a128981 */ /* 0x0002a2000c1e1100 */
[----:B------:R-:W-:Y:S02]  /*235d0*/  PRMT R9, RZ, 0x7610, R9 ;  /* 0x00007610ff097816 */ /* 0x000fe40000000009 */
[----:B-1----:R-:W-:Y:S01]  /*235e0*/  PRMT R10, RZ, 0x7610, R10 ;  /* 0x00007610ff0a7816 */ /* 0x002fe2000000000a */
[----:B----4-:R-:W-:Y:S04]  /*235f0*/  STL [R1+0x162c], R20 ;  /* 0x00162c1401007387 */ /* 0x010fe80000100800 */
[----:B0-----:R-:W4:Y:S04]  /*23600*/  LDL R8, [R1+0x6a8] ;  /* 0x0006a80001087983 */ /* 0x001f280000100800 */
[----:B------:R-:W5:Y:S01]  /*23610*/  LDL R7, [R1+0xe20] ;  /* 0x000e200001077983 */ /* 0x000f620000100800 */
[----:B------:R-:W-:-:S02]  /*23620*/  @!P0 IMAD.MOV.U32 R12, RZ, RZ, R5 ;  /* 0x000000ffff0c8224 */ /* 0x000fc400078e0005 */
[----:B------:R-:W-:-:S05]  /*23630*/  @!P0 IMAD.MOV.U32 R13, RZ, RZ, R6 ;  /* 0x000000ffff0d8224 */ /* 0x000fca00078e0006 */
[----:B------:R3:W5:Y:S02]  /*23640*/  @!P0 LDG.E.U8 R9, desc[UR8][R12.64] ;  /* 0x000000080c098981 */ /* 0x000764000c1e1100 */
[----:B---3--:R-:W-:Y:S02]  /*23650*/  @!P0 IMAD.MOV.U32 R12, RZ, RZ, R14 ;  /* 0x000000ffff0c8224 */ /* 0x008fe400078e000e */
[----:B------:R-:W-:-:S05]  /*23660*/  @!P0 IMAD.MOV.U32 R13, RZ, RZ, R15 ;  /* 0x000000ffff0d8224 */ /* 0x000fca00078e000f */
[----:B------:R0:W3:Y:S04]  /*23670*/  @!P0 LDG.E.U8 R10, desc[UR8][R12.64] ;  /* 0x000000080c0a8981 */ /* 0x0000e8000c1e1100 */
[----:B--2---:R-:W-:Y:S04]  /*23680*/  STL [R1+0x1618], R18 ;  /* 0x0016181201007387 */ /* 0x004fe80000100800 */
[----:B------:R-:W2:Y:S04]  /*23690*/  LDL R6, [R1+0xdfc] ;  /* 0x000dfc0001067983 */ /* 0x000ea80000100800 */
[----:B------:R-:W2:Y:S01]  /*236a0*/  LDL R5, [R1+0xe38] ;  /* 0x000e380001057983 */ /* 0x000ea20000100800 */
[----:B------:R-:W-:Y:S01]  /*236b0*/  PRMT R11, RZ, 0x7610, R11 ;  /* 0x00007610ff0b7816 */ /* 0x000fe2000000000b */
[----:B------:R-:W-:-:S02]  /*236c0*/  @!P0 IMAD.MOV.U32 R14, RZ, RZ, R2 ;  /* 0x000000ffff0e8224 */ /* 0x000fc400078e0002 */
[----:B------:R-:W-:Y:S01]  /*236d0*/  @!P0 IMAD.MOV.U32 R15, RZ, RZ, R4 ;  /* 0x000000ffff0f8224 */ /* 0x000fe200078e0004 */
[----:B0-----:R-:W-:-:S04]  /*236e0*/  PRMT R12, RZ, 0x7610, R12 ;  /* 0x00007610ff0c7816 */ /* 0x001fc8000000000c */
[----:B------:R4:W2:Y:S01]  /*236f0*/  @!P0 LDG.E.U8 R11, desc[UR8][R14.64] ;  /* 0x000000080e0b8981 */ /* 0x0008a2000c1e1100 */
[----:B------:R-:W-:Y:S01]  /*23700*/  PRMT R13, RZ, 0x7610, R13 ;  /* 0x00007610ff0d7816 */ /* 0x000fe2000000000d */
[----:B----4-:R-:W-:Y:S02]  /*23710*/  @!P0 IMAD.MOV.U32 R15, RZ, RZ, R8 ;  /* 0x000000ffff0f8224 */ /* 0x010fe400078e0008 */
[----:B-----5:R-:W-:-:S05]  /*23720*/  @!P0 IMAD.MOV.U32 R14, RZ, RZ, R7 ;  /* 0x000000ffff0e8224 */ /* 0x020fca00078e0007 */
[----:B------:R2:W4:Y:S04]  /*23730*/  @!P0 LDG.E.U8 R12, desc[UR8][R14.64] ;  /* 0x000000080e0c8981 */ /* 0x000528000c1e1100 */
[----:B------:R-:W-:Y:S04]  /*23740*/  STL [R1+0x1630], R9 ;  /* 0x0016300901007387 */ /* 0x000fe80000100800 */
[----:B---3--:R-:W-:Y:S04]  /*23750*/  STL [R1+0x161c], R10 ;  /* 0x00161c0a01007387 */ /* 0x008fe80000100800 */
[----:B------:R-:W3:Y:S04]  /*23760*/  LDL R4, [R1+0xe04] ;  /* 0x000e040001047983 */ /* 0x000ee80000100800 */
[----:B------:R-:W5:Y:S01]  /*23770*/  LDL R2, [R1+0xe40] ;  /* 0x000e400001027983 */ /* 0x000f620000100800 */
[----:B--2---:R-:W-:-:S02]  /*23780*/  @!P0 IMAD.MOV.U32 R15, RZ, RZ, R6 ;  /* 0x000000ffff0f8224 */ /* 0x004fc400078e0006 */
[----:B------:R-:W-:-:S05]  /*23790*/  @!P0 IMAD.MOV.U32 R14, RZ, RZ, R5 ;  /* 0x000000ffff0e8224 */ /* 0x000fca00078e0005 */
[----:B------:R3:W2:Y:S04]  /*237a0*/  @!P0 LDG.E.U8 R13, desc[UR8][R14.64] ;  /* 0x000000080e0d8981 */ /* 0x0006a8000c1e1100 */
[----:B------:R0:W-:Y:S04]  /*237b0*/  STL [R1+0x1634], R11 ;  /* 0x0016340b01007387 */ /* 0x0001e80000100800 */
[----:B------:R-:W2:Y:S04]  /*237c0*/  LDL R16, [R1+0xe1c] ;  /* 0x000e1c0001107983 */ /* 0x000ea80000100800 */
[----:B0-----:R-:W2:Y:S04]  /*237d0*/  LDL R11, [R1+0xe58] ;  /* 0x000e5800010b7983 */ /* 0x001ea80000100800 */
[----:B----4-:R-:W-:Y:S04]  /*237e0*/  STL [R1+0x1620], R12 ;  /* 0x0016200c01007387 */ /* 0x010fe80000100800 */
[----:B------:R-:W4:Y:S04]  /*237f0*/  LDL R10, [R1+0xe24] ;  /* 0x000e2400010a7983 */ /* 0x000f280000100800 */
[----:B------:R-:W4:Y:S04]  /*23800*/  LDL R9, [R1+0xe60] ;  /* 0x000e600001097983 */ /* 0x000f280000100800 */
[----:B------:R-:W4:Y:S04]  /*23810*/  LDL R8, [R1+0xe3c] ;  /* 0x000e3c0001087983 */ /* 0x000f280000100800 */
[----:B------:R-:W4:Y:S04]  /*23820*/  LDL R7, [R1+0xe80] ;  /* 0x000e800001077983 */ /* 0x000f280000100800 */
[----:B------:R-:W4:Y:S01]  /*23830*/  LDL R5, [R1+0xe7c] ;  /* 0x000e7c0001057983 */ /* 0x000f220000100800 */
[----:B---3--:R-:W-:-:S02]  /*23840*/  @!P0 IMAD.MOV.U32 R15, RZ, RZ, R4 ;  /* 0x000000ffff0f8224 */ /* 0x008fc400078e0004 */
[----:B-----5:R-:W-:Y:S01]  /*23850*/  @!P0 IMAD.MOV.U32 R14, RZ, RZ, R2 ;  /* 0x000000ffff0e8224 */ /* 0x020fe200078e0002 */
[----:B--2---:R-:W-:Y:S04]  /*23860*/  STL [R1+0x1638], R13 ;  /* 0x0016380d01007387 */ /* 0x004fe80000100800 */
[----:B------:R-:W2:Y:S04]  /*23870*/  LDL R6, [R1+0xe44] ;  /* 0x000e440001067983 */ /* 0x000ea80000100800 */
[----:B------:R-:W3:Y:S04]  /*23880*/  LDL R4, [R1+0xe5c] ;  /* 0x000e5c0001047983 */ /* 0x000ee80000100800 */
[----:B------:R-:W5:Y:S01]  /*23890*/  LDL R2, [R1+0xe70] ;  /* 0x000e700001027983 */ /* 0x000f620000100800 */
[----:B------:R-:W-:-:S02]  /*238a0*/  PRMT R17, RZ, 0x7610, R17 ;  /* 0x00007610ff117816 */ /* 0x000fc40000000011 */
[----:B------:R-:W-:-:S04]  /*238b0*/  PRMT R19, RZ, 0x7610, R19 ;  /* 0x00007610ff137816 */ /* 0x000fc80000000013 */
[----:B------:R0:W3:Y:S01]  /*238c0*/  @!P0 LDG.E.U8 R17, desc[UR8][R14.64] ;  /* 0x000000080e118981 */ /* 0x0000e2000c1e1100 */
[----:B------:R-:W-:Y:S01]  /*238d0*/  IMAD R23, R23, 0x88, RZ ;  /* 0x0000008817177824 */ /* 0x000fe200078e02ff */
[----:B------:R-:W-:Y:S02]  /*238e0*/  PRMT R21, RZ, 0x7610, R21 ;  /* 0x00007610ff157816 */ /* 0x000fe40000000015 */
[----:B------:R-:W-:Y:S01]  /*238f0*/  SGXT.U32 R24, R24, 0x3 ;  /* 0x000000031818781a */ /* 0x000fe20000000000 */
[----:B0-----:R-:W-:Y:S02]  /*23900*/  @!P0 IMAD.MOV.U32 R14, RZ, RZ, R11 ;  /* 0x000000ffff0e8224 */ /* 0x001fe400078e000b */
[----:B------:R-:W-:-:S05]  /*23910*/  @!P0 IMAD.MOV.U32 R15, RZ, RZ, R16 ;  /* 0x000000ffff0f8224 */ /* 0x000fca00078e0010 */
[----:B------:R4:W3:Y:S01]  /*23920*/  @!P0 LDG.E.U8 R19, desc[UR8][R14.64] ;  /* 0x000000080e138981 */ /* 0x0008e2000c1e1100 */
[----:B------:R-:W-:Y:S02]  /*23930*/  LOP3.LUT R0, R23, R24, RZ, 0xfc, !PT ;  /* 0x0000001817007212 */ /* 0x000fe400078efcff */
[----:B------:R-:W-:Y:S01]  /*23940*/  PRMT R23, RZ, 0x7610, R23 ;  /* 0x00007610ff177816 */ /* 0x000fe20000000017 */
[----:B----4-:R-:W-:Y:S02]  /*23950*/  @!P0 IMAD.MOV.U32 R14, RZ, RZ, R9 ;  /* 0x000000ffff0e8224 */ /* 0x010fe400078e0009 */
[----:B------:R-:W-:-:S05]  /*23960*/  @!P0 IMAD.MOV.U32 R15, RZ, RZ, R10 ;  /* 0x000000ffff0f8224 */ /* 0x000fca00078e000a */
[----:B------:R0:W4:Y:S01]  /*23970*/  @!P0 LDG.E.U8 R21, desc[UR8][R14.64] ;  /* 0x000000080e158981 */ /* 0x000122000c1e1100 */
[----:B------:R-:W-:Y:S01]  /*23980*/  PRMT R24, RZ, 0x7610, R24 ;  /* 0x00007610ff187816 */ /* 0x000fe20000000018 */
[----:B0-----:R-:W-:Y:S02]  /*23990*/  @!P0 IMAD.MOV.U32 R14, RZ, RZ, R7 ;  /* 0x000000ffff0e8224 */ /* 0x001fe400078e0007 */
[----:B------:R-:W-:-:S05]  /*239a0*/  @!P0 IMAD.MOV.U32 R15, RZ, RZ, R8 ;  /* 0x000000ffff0f8224 */ /* 0x000fca00078e0008 */
[----:B------:R0:W4:Y:S01]  /*239b0*/  @!P0 LDG.E.U8 R23, desc[UR8][R14.64] ;  /* 0x000000080e178981 */ /* 0x000122000c1e1100 */
[----:B------:R-:W-:Y:S01]  /*239c0*/  PRMT R25, RZ, 0x7610, R25 ;  /* 0x00007610ff197816 */ /* 0x000fe20000000019 */
[----:B0-----:R-:W-:Y:S02]  /*239d0*/  @!P0 IMAD.MOV.U32 R14, RZ, RZ, R5 ;  /* 0x000000ffff0e8224 */ /* 0x001fe400078e0005 */
[----:B------:R-:W0:Y:S01]  /*239e0*/  LDS.U8 R5, [R0+UR5] ;  /* 0x0000000500057984 */ /* 0x000e220008000000 */
[----:B--2---:R-:W-:-:S05]  /*239f0*/  @!P0 IMAD.MOV.U32 R15, RZ, RZ, R6 ;  /* 0x000000ffff0f8224 */ /* 0x004fca00078e0006 */
[----:B------:R5:W2:Y:S02]  /*23a00*/  @!P0 LDG.E.U8 R24, desc[UR8][R14.64] ;  /* 0x000000080e188981 */ /* 0x000aa4000c1e1100 */
[----:B-----5:R-:W-:Y:S02]  /*23a10*/  @!P0 IMAD.MOV.U32 R14, RZ, RZ, R2 ;  /* 0x000000ffff0e8224 */ /* 0x020fe400078e0002 */
[----:B---3--:R-:W-:Y:S01]  /*23a20*/  @!P0 IMAD.MOV.U32 R15, RZ, RZ, R4 ;  /* 0x000000ffff0f8224 */ /* 0x008fe200078e0004 */
[----:B------:R-:W-:Y:S04]  /*23a30*/  LDS.U8 R2, [R0+UR5+0x40] ;  /* 0x0000400500027984 */ /* 0x000fe80008000000 */
[----:B------:R-:W1:Y:S04]  /*23a40*/  LDS.U8 R4, [R0+UR5+0x20] ;  /* 0x0000200500047984 */ /* 0x000e680008000000 */
[----:B------:R-:W3:Y:S04]  /*23a50*/  @!P0 LDG.E.U8 R25, desc[UR8][R14.64] ;  /* 0x000000080e198981 */ /* 0x000ee8000c1e1100 */
[----:B------:R-:W-:Y:S04]  /*23a60*/  STL [R1+0x1624], R17 ;  /* 0x0016241101007387 */ /* 0x000fe80000100800 */
[----:B------:R-:W-:Y:S04]  /*23a70*/  STL [R1+0x163c], R19 ;  /* 0x00163c1301007387 */ /* 0x000fe80000100800 */
[----:B----4-:R-:W-:Y:S04]  /*23a80*/  STL [R1+0x1640], R21 ;  /* 0x0016401501007387 */ /* 0x010fe80000100800 */
[----:B------:R-:W-:Y:S04]  /*23a90*/  STL [R1+0x1644], R23 ;  /* 0x0016441701007387 */ /* 0x000fe80000100800 */
[----:B--2---:R-:W-:Y:S04]  /*23aa0*/  STL [R1+0x1648], R24 ;  /* 0x0016481801007387 */ /* 0x004fe80000100800 */
[----:B---3--:R-:W-:Y:S04]  /*23ab0*/  STL [R1+0x164c], R25 ;  /* 0x00164c1901007387 */ /* 0x008fe80000100800 */
[----:B0-----:R-:W-:Y:S04]  /*23ac0*/  STL [R1+0x10], R5 ;  /* 0x0000100501007387 */ /* 0x001fe80000100800 */
[----:B------:R-:W0:Y:S04]  /*23ad0*/  LDS.U8 R5, [R0+UR5+0x60] ;  /* 0x0000600500057984 */ /* 0x000e280008000000 */
[----:B-1----:R-:W-:Y:S04]  /*23ae0*/  STL [R1+0xc], R4 ;  /* 0x00000c0401007387 */ /* 0x002fe80000100800 */
[----:B------:R-:W1:Y:S04]  /*23af0*/  LDS.U8 R4, [R0+UR5+0x200] ;  /* 0x0002000500047984 */ /* 0x000e680008000000 */
[----:B------:R-:W-:Y:S04]  /*23b00*/  STL [R1+0x354], R2 ;  /* 0x0003540201007387 */ /* 0x000fe80000100800 */
[----:B------:R-:W2:Y:S04]  /*23b10*/  LDS.U8 R2, [R0+UR5+0x220] ;  /* 0x0002200500027984 */ /* 0x000ea80008000000 */
[----:B0-----:R-:W-:Y:S04]  /*23b20*/  STL [R1+0x34c], R5 ;  /* 0x00034c0501007387 */ /* 0x001fe80000100800 */
[----:B------:R-:W0:Y:S04]  /*23b30*/  LDS.U8 R5, [R0+UR5+0x240] ;  /* 0x0002400500057984 */ /* 0x000e280008000000 */
[----:B-1----:R-:W-:Y:S04]  /*23b40*/  STL [R1+0x58], R4 ;  /* 0x0000580401007387 */ /* 0x002fe80000100800 */
[----:B------:R-:W1:Y:S04]  /*23b50*/  LDS.U8 R4, [R0+UR5+0x260] ;  /* 0x0002600500047984 */ /* 0x000e680008000000 */
[----:B--2---:R-:W-:Y:S04]  /*23b60*/  STL [R1+0x54], R2 ;  /* 0x0000540201007387 */ /* 0x004fe80000100800 */
        /* <DEDUP_REMOVED lines=42> */
[----:B------:R-:W2:Y:S01]  /*23e10*/  LDS.U8 R2, [R0+UR5+0xe20] ;  /* 0x000e200500027984 */ /* 0x000ea20008000000 */
[----:B------:R-:W-:-:S02]  /*23e20*/  LOP3.LUT R14, R0, 0x8, RZ, 0x3c, !PT ;  /* 0x00000008000e7812 */ /* 0x000fc400078e3cff */
[C---:B------:R-:W-:Y:S02]  /*23e30*/  LOP3.LUT R15, R0.reuse, 0x10, RZ, 0x3c, !PT ;  /* 0x00000010000f7812 */ /* 0x040fe400078e3cff */
[----:B------:R-:W-:Y:S01]  /*23e40*/  LOP3.LUT R29, R0, 0x18, RZ, 0x3c, !PT ;  /* 0x00000018001d7812 */ /* 0x000fe200078e3cff */
[----:B0-----:R-:W-:Y:S04]  /*23e50*/  STL [R1+0xeec], R5 ;  /* 0x000eec0501007387 */ /* 0x001fe80000100800 */
[----:B------:R-:W0:Y:S04]  /*23e60*/  LDS.U8 R5, [R0+UR5+0xe40] ;  /* 0x000e400500057984 */ /* 0x000e280008000000 */
[----:B-1----:R-:W-:Y:S04]  /*23e70*/  STL [R1+0xebc], R4 ;  /* 0x000ebc0401007387 */ /* 0x002fe80000100800 */
[----:B------:R-:W1:Y:S04]  /*23e80*/  LDS.U8 R4, [R0+UR5+0xe60] ;  /* 0x000e600500047984 */ /* 0x000e680008000000 */
[----:B--2---:R-:W-:Y:S04]  /*23e90*/  STL [R1+0xeb8], R2 ;  /* 0x000eb80201007387 */ /* 0x004fe80000100800 */
[----:B------:R-:W2:Y:S04]  /*23ea0*/  LDS.U8 R2, [R14+UR5] ;  /* 0x000000050e027984 */ /* 0x000ea80008000000 */
[----:B------:R-:W3:Y:S04]  /*23eb0*/  LDS.U8 R0, [R14+UR5+0x20] ;  /* 0x000020050e007984 */ /* 0x000ee80008000000 */
[----:B0-----:R-:W-:Y:S04]  /*23ec0*/  STL [R1+0xf00], R5 ;  /* 0x000f000501007387 */ /* 0x001fe80000100800 */
[----:B-1----:R-:W-:Y:S04]  /*23ed0*/  STL [R1+0xee8], R4 ;  /* 0x000ee80401007387 */ /* 0x002fe80000100800 */
[----:B------:R-:W0:Y:S04]  /*23ee0*/  LDS.U8 R4, [R14+UR5+0x40] ;  /* 0x000040050e047984 */ /* 0x000e280008000000 */
[----:B--2---:R-:W-:Y:S04]  /*23ef0*/  STL [R1+0x50], R2 ;  /* 0x0000500201007387 */ /* 0x004fe80000100800 */
[----:B------:R-:W1:Y:S04]  /*23f00*/  LDS.U8 R2, [R14+UR5+0x60] ;  /* 0x000060050e027984 */ /* 0x000e680008000000 */
[----:B---3--:R-:W-:Y:S04]  /*23f10*/  STL [R1+0x38], R0 ;  /* 0x0000380001007387 */ /* 0x008fe80000100800 */
        /* <DEDUP_REMOVED lines=56> */
[----:B------:R-:W0:Y:S04]  /*242a0*/  LDS.U8 R4, [R15+UR5] ;  /* 0x000000050f047984 */ /* 0x000e280008000000 */
        /* <DEDUP_REMOVED lines=63> */
[----:B------:R-:W2:Y:S04]  /*246a0*/  LDS.U8 R0, [R29+UR5] ;  /* 0x000000051d007984 */ /* 0x000ea80008000000 */
        /* <DEDUP_REMOVED lines=60> */
[----:B------:R-:W3:Y:S01]  /*24a70*/  LDS.U8 R29, [R29+UR5+0xe60] ;  /* 0x000e60051d1d7984 */ /* 0x000ee20008000000 */
[----:B------:R-:W-:Y:S06]  /*24a80*/  BAR.SYNC.DEFER_BLOCKING 0x0 ;  /* 0x0000000000007b1d */ /* 0x000fec0000010000 */
[----:B0-----:R-:W-:Y:S04]  /*24a90*/  STL [R1+0xee4], R4 ;  /* 0x000ee40401007387 */ /* 0x001fe80000100800 */
[----:B------:R-:W4:Y:S04]  /*24aa0*/  LDL.LU R15, [R1+0x50c] ;  /* 0x00050c00010f7983 */ /* 0x000f280000300800 */
[----:B-1----:R-:W-:Y:S04]  /*24ab0*/  STL [R1+0xee0], R2 ;  /* 0x000ee00201007387 */ /* 0x002fe80000100800 */
[----:B------:R-:W5:Y:S04]  /*24ac0*/  LDL.LU R14, [R1+0x4fc] ;  /* 0x0004fc00010e7983 */ /* 0x000f680000300800 */
[----:B--2---:R0:W-:Y:S04]  /*24ad0*/  STL [R1+0xf20], R0 ;  /* 0x000f200001007387 */ /* 0x0041e80000100800 */
[----:B0-----:R-:W2:Y:S04]  /*24ae0*/  LDL.LU R0, [R1+0x4ec] ;  /* 0x0004ec0001007983 */ /* 0x001ea80000300800 */
        /* <DEDUP_REMOVED lines=24> */
[----:B---3--:R0:W-:Y:S04]  /*24c70*/  STL [R1+0x1020], R29 ;  /* 0x0010201d01007387 */ /* 0x0081e80000100800 */
[----:B0-----:R-:W3:Y:S04]  /*24c80*/  LDL.LU R29, [R1+0x51c] ;  /* 0x00051c00011d7983 */ /* 0x001ee80000300800 */
[----:B--2---:R0:W-:Y:S04]  /*24c90*/  STS.U8 [R3+UR5+0x6c00], R2 ;  /* 0x006c000203007988 */ /* 0x0041e80008000005 */
[----:B0-----:R-:W2:Y:S04]  /*24ca0*/  LDL.LU R2, [R1+0x2ec] ;  /* 0x0002ec0001027983 */ /* 0x001ea80000300800 */
[----:B--2---:R0:W-:Y:S04]  /*24cb0*/  STL [R1+0x169c], R2 ;  /* 0x00169c0201007387 */ /* 0x0041e80000100800 */
[----:B0-----:R-:W2:Y:S04]  /*24cc0*/  LDL.LU R2, [R1+0x2fc] ;  /* 0x0002fc0001027983 */ /* 0x001ea80000300800 */
[----:B--2---:R0:W-:Y:S04]  /*24cd0*/  STL [R1+0x16a0], R2 ;  /* 0x0016a00201007387 */ /* 0x0041e80000100800 */
[----:B0-----:R-:W2:Y:S04]  /*24ce0*/  LDL.LU R2, [R1+0x30c] ;  /* 0x00030c0001027983 */ /* 0x001ea80000300800 */
[----:B---3--:R-:W-:Y:S04]  /*24cf0*/  STS.U8 [R3+UR5], R29 ;  /* 0x0000001d03007988 */ /* 0x008fe80008000005 */
[----:B----4-:R-:W-:Y:S04]  /*24d00*/  STS.U8 [R3+UR5+0x400], R15 ;  /* 0x0004000f03007988 */ /* 0x010fe80008000005 */
[----:B-----5:R-:W-:Y:S04]  /*24d10*/  STS.U8 [R3+UR5+0x800], R14 ;  /* 0x0008000e03007988 */ /* 0x020fe80008000005 */
[----:B------:R-:W-:Y:S04]  /*24d20*/  STS.U8 [R3+UR5+0xc00], R0 ;  /* 0x000c000003007988 */ /* 0x000fe80008000005 */
        /* <DEDUP_REMOVED lines=23> */
[----:B------:R0:W-:Y:S04]  /*24ea0*/  STS.U8 [R3+UR5+0x3400], R10 ;  /* 0x0034000a03007988 */ /* 0x0001e80008000005 */
[----:B------:R-:W3:Y:S04]  /*24eb0*/  LDL.LU R11, [R1+0x13c] ;  /* 0x00013c00010b7983 */ /* 0x000ee80000300800 */
[----:B------:R1:W-:Y:S04]  /*24ec0*/  STS.U8 [R3+UR5+0x3800], R9 ;  /* 0x0038000903007988 */ /* 0x0003e80008000005 */
[----:B------:R0:W-:Y:S04]  /*24ed0*/  STS.U8 [R3+UR5+0x3c00], R18 ;  /* 0x003c001203007988 */ /* 0x0001e80008000005 */
[----:B------:R0:W-:Y:S04]  /*24ee0*/  STS.U8 [R3+UR5+0x4000], R20 ;  /* 0x0040001403007988 */ /* 0x0001e80008000005 */
[----:B------:R1:W-:Y:S04]  /*24ef0*/  STS.U8 [R3+UR5+0x4400], R8 ;  /* 0x0044000803007988 */ /* 0x0003e80008000005 */
[----:B------:R1:W-:Y:S04]  /*24f00*/  STS.U8 [R3+UR5+0x4800], R7 ;  /* 0x0048000703007988 */ /* 0x0003e80008000005 */
[----:B0-----:R-:W3:Y:S04]  /*24f10*/  LDL.LU R10, [R1+0x12c] ;  /* 0x00012c00010a7983 */ /* 0x001ee80000300800 */
[----:B-1----:R-:W3:Y:S04]  /*24f20*/  LDL.LU R9, [R1+0x11c] ;  /* 0x00011c0001097983 */ /* 0x002ee80000300800 */
        /* <DEDUP_REMOVED lines=18> */
[----:B0-----:R-:W3:Y:S04]  /*25050*/  LDL.LU R27, [R1+0x84] ;  /* 0x00008400011b7983 */ /* 0x001ee80000300800 */
[----:B-1----:R-:W3:Y:S04]  /*25060*/  LDL.LU R28, [R1+0x80] ;  /* 0x00008000011c7983 */ /* 0x002ee80000300800 */
[----:B--2---:R0:W-:Y:S04]  /*25070*/  STS.U8 [R3+UR5+0x7000], R2 ;  /* 0x0070000203007988 */ /* 0x0041e80008000005 */
[----:B0-----:R-:W2:Y:S04]  /*25080*/  LDL.LU R2, [R1+0x16a4] ;  /* 0x0016a40001027983 */ /* 0x001ea80000300800 */
[----:B--2---:R0:W-:Y:S04]  /*25090*/  STS.U8 [R3+UR5+0x7400], R2 ;  /* 0x0074000203007988 */ /* 0x0041e80008000005 */
[----:B0-----:R-:W2:Y:S04]  /*250a0*/  LDL.LU R2, [R1+0x16a0] ;  /* 0x0016a00001027983 */ /* 0x001ea80000300800 */
[----:B--2---:R0:W-:Y:S04]  /*250b0*/  STS.U8 [R3+UR5+0x7800], R2 ;  /* 0x0078000203007988 */ /* 0x0041e80008000005 */
[----:B0-----:R-:W2:Y:S04]  /*250c0*/  LDL.LU R2, [R1+0x169c] ;  /* 0x00169c0001027983 */ /* 0x001ea80000300800 */
[----:B---3--:R-:W-:Y:S04]  /*250d0*/  STS.U8 [R3+UR5+0x8000], R29 ;  /* 0x0080001d03007988 */ /* 0x008fe80008000005 */
[----:B--2---:R0:W-:Y:S04]  /*250e0*/  STS.U8 [R3+UR5+0x7c00], R2 ;  /* 0x007c000203007988 */ /* 0x0041e80008000005 */
[----:B0-----:R-:W2:Y:S04]  /*250f0*/  LDL.LU R2, [R1+0x1698] ;  /* 0x0016980001027983 */ /* 0x001ea80000300800 */
[----:B------:R-:W3:Y:S04]  /*25100*/  LDL.LU R29, [R1+0x70] ;  /* 0x00007000011d7983 */ /* 0x000ee80000300800 */
[----:B---3--:R0:W-:Y:S04]  /*25110*/  STL [R1+0x1690], R29 ;  /* 0x0016901d01007387 */ /* 0x0081e80000100800 */
[----:B0-----:R-:W3:Y:S04]  /*25120*/  LDL.LU R29, [R1+0x78] ;  /* 0x00007800011d7983 */ /* 0x001ee80000300800 */
        /* <DEDUP_REMOVED lines=27> */
[----:B------:R0:W-:Y:S04]  /*252e0*/  STS.U8 [R3+UR5+0xbc00], R18 ;  /* 0x00bc001203007988 */ /* 0x0001e80008000005 */
[----:B------:R-:W4:Y:S04]  /*252f0*/  LDL.LU R9, [R1+0x438] ;  /* 0x0004380001097983 */ /* 0x000f280000300800 */
[----:B------:R1:W-:Y:S04]  /*25300*/  STS.U8 [R3+UR5+0xc000], R20 ;  /* 0x00c0001403007988 */ /* 0x0003e80008000005 */
[----:B------:R0:W-:Y:S04]  /*25310*/  STS.U8 [R3+UR5+0xc400], R8 ;  /* 0x00c4000803007988 */ /* 0x0001e80008000005 */
[----:B------:R0:W-:Y:S04]  /*25320*/  STS.U8 [R3+UR5+0xc800], R7 ;  /* 0x00c8000703007988 */ /* 0x0001e80008000005 */
[----:B------:R1:W-:Y:S04]  /*25330*/  STS.U8 [R3+UR5+0xcc00], R6 ;  /* 0x00cc000603007988 */ /* 0x0003e80008000005 */
[----:B------:R2:W-:Y:S04]  /*25340*/  STS.U8 [R3+UR5+0xd000], R5 ;  /* 0x00d0000503007988 */ /* 0x0005e80008000005 */
[----:B0-----:R-:W4:Y:S04]  /*25350*/  LDL.LU R18, [R1+0x428] ;  /* 0x0004280001127983 */ /* 0x001f280000300800 */
[----:B-1----:R-:W4:Y:S04]  /*25360*/  LDL.LU R20, [R1+0x418] ;  /* 0x0004180001147983 */ /* 0x002f280000300800 */
[----:B------:R-:W4:Y:S04]  /*25370*/  LDL.LU R8, [R1+0x408] ;  /* 0x0004080001087983 */ /* 0x000f280000300800 */
[----:B------:R-:W4:Y:S04]  /*25380*/  LDL.LU R7, [R1+0x3f8] ;  /* 0x0003f80001077983 */ /* 0x000f280000300800 */
[----:B------:R-:W4:Y:S04]  /*25390*/  LDL.LU R6, [R1+0x3e8] ;  /* 0x0003e80001067983 */ /* 0x000f280000300800 */
[----:B------:R0:W-:Y:S04]  /*253a0*/  STS.U8 [R3+UR5+0xd400], R4 ;  /* 0x00d4000403007988 */ /* 0x0001e80008000005 */
[----:B--2---:R-:W2:Y:S04]  /*253b0*/  LDL.LU R5, [R1+0x3d8] ;  /* 0x0003d80001057983 */ /* 0x004ea80000300800 */
[----:B------:R1:W-:Y:S04]  /*253c0*/  STS.U8 [R3+UR5+0xd800], R16 ;  /* 0x00d8001003007988 */ /* 0x0003e80008000005 */
[----:B------:R0:W-:Y:S04]  /*253d0*/  STS.U8 [R3+UR5+0xdc00], R22 ;  /* 0x00dc001603007988 */ /* 0x0001e80008000005 */
[----:B------:R0:W-:Y:S04]  /*253e0*/  STS.U8 [R3+UR5+0xe000], R26 ;  /* 0x00e0001a03007988 */ /* 0x0001e80008000005 */
[----:B------:R1:W-:Y:S04]  /*253f0*/  STS.U8 [R3+UR5+0xe400], R27 ;  /* 0x00e4001b03007988 */ /* 0x0003e80008000005 */
[----:B------:R1:W-:Y:S04]  /*25400*/  STS.U8 [R3+UR5+0xe800], R28 ;  /* 0x00e8001c03007988 */ /* 0x0003e80008000005 */
[----:B0-----:R-:W2:Y:S04]  /*25410*/  LDL.LU R4, [R1+0x3c8] ;  /* 0x0003c80001047983 */ /* 0x001ea80000300800 */
[----:B-1----:R-:W2:Y:S04]  /*25420*/  LDL.LU R16, [R1+0x3b8] ;  /* 0x0003b80001107983 */ /* 0x002ea80000300800 */
[----:B------:R-:W2:Y:S04]  /*25430*/  LDL.LU R22, [R1+0x3a8] ;  /* 0x0003a80001167983 */ /* 0x000ea80000300800 */
[----:B------:R-:W2:Y:S04]  /*25440*/  LDL.LU R26, [R1+0x398] ;  /* 0x00039800011a7983 */ /* 0x000ea80000300800 */
[----:B------:R-:W2:Y:S04]  /*25450*/  LDL.LU R27, [R1+0x388] ;  /* 0x00038800011b7983 */ /* 0x000ea80000300800 */
[----:B------:R-:W2:Y:S04]  /*25460*/  LDL.LU R28, [R1+0x370] ;  /* 0x00037000011c7983 */ /* 0x000ea80000300800 */
[----:B------:R0:W-:Y:S04]  /*25470*/  STS.U8 [R3+UR5+0xec00], R2 ;  /* 0x00ec000203007988 */ /* 0x0001e80008000005 */
[----:B0-----:R-:W2:Y:S04]  /*25480*/  LDL.LU R2, [R1+0x74] ;  /* 0x0000740001027983 */ /* 0x001ea80000300800 */
[----:B---3--:R0:W-:Y:S04]  /*25490*/  STS.U8 [R3+UR5+0xf000], R29 ;  /* 0x00f0001d03007988 */ /* 0x0081e80008000005 */
[----:B0-----:R-:W3:Y:S04]  /*254a0*/  LDL.LU R29, [R1+0x1694] ;  /* 0x00169400011d7983 */ /* 0x001ee80000300800 */
[----:B---3--:R0:W-:Y:S04]  /*254b0*/  STS.U8 [R3+UR5+0xf400], R29 ;  /* 0x00f4001d03007988 */ /* 0x0081e80008000005 */
[----:B0-----:R-:W3:Y:S04]  /*254c0*/  LDL.LU R29, [R1+0x1690] ;  /* 0x00169000011d7983 */ /* 0x001ee80000300800 */
[----:B------:R0:W-:Y:S04]  /*254d0*/  STS.U8 [R3+UR5+0x8c00], R0 ;  /* 0x008c000003007988 */ /* 0x0001e80008000005 */
[----:B--2---:R-:W-:Y:S04]  /*254e0*/  STS.U8 [R3+UR5+0xf800], R2 ;  /* 0x00f8000203007988 */ /* 0x004fe80008000005 */
[----:B------:R-:W-:Y:S01]  /*254f0*/  STL [R1+0x1680], R3 ;  /* 0x0016800301007387 */ /* 0x000fe20000100800 */
[----:B0-----:R-:W-:-:S03]  /*25500*/  LOP3.LUT R0, R3, 0x20, RZ, 0x3c, !PT ;  /* 0x0000002003007812 */ /* 0x001fc600078e3cff */
[----:B---3--:R0:W-:Y:S04]  /*25510*/  STS.U8 [R3+UR5+0xfc00], R29 ;  /* 0x00fc001d03007988 */ /* 0x0081e80008000005 */
[----:B0-----:R-:W2:Y:S04]  /*25520*/  LDL.LU R3, [R1+0x318] ;  /* 0x0003180001037983 */ /* 0x001ea80000300800 */
[----:B--2---:R0:W-:Y:S04]  /*25530*/  STL [R1+0x1684], R3 ;  /* 0x0016840301007387 */ /* 0x0041e80000100800 */
[----:B0-----:R-:W2:Y:S04]  /*25540*/  LDL.LU R3, [R1+0x328] ;  /* 0x0003280001037983 */ /* 0x001ea80000300800 */
[----:B--2---:R0:W-:Y:S04]  /*25550*/  STL [R1+0x1688], R3 ;  /* 0x0016880301007387 */ /* 0x0041e80000100800 */
[----:B0-----:R-:W2:Y:S04]  /*25560*/  LDL.LU R3, [R1+0x338] ;  /* 0x0003380001037983 */ /* 0x001ea80000300800 */
[----:B----4-:R-:W-:Y:S04]  /*25570*/  STS.U8 [R0+UR5+0x3d00], R8 ;  /* 0x003d000800007988 */ /* 0x010fe80008000005 */
        /* <DEDUP_REMOVED lines=8> */
[----:B-----5:R-:W-:Y:S04]  /*25600*/  STS.U8 [R0+UR5+0x500], R14 ;  /* 0x0005000e00007988 */ /* 0x020fe80008000005 */
        /* <DEDUP_REMOVED lines=43> */
[----:B0-----:R-:W3:Y:S04]  /*258c0*/  LDL.LU R27, [R1+0x8] ;  /* 0x00000800011b7983 */ /* 0x001ee80000300800 */
[----:B--2---:R0:W-:Y:S04]  /*258d0*/  STS.U8 [R0+UR5+0x6500], R3 ;  /* 0x0065000300007988 */ /* 0x0041e80008000005 */
[----:B0-----:R-:W2:Y:S04]  /*258e0*/  LDL.LU R3, [R1+0x168c] ;  /* 0x00168c0001037983 */ /* 0x001ea80000300800 */
[----:B--2---:R0:W-:Y:S04]  /*258f0*/  STS.U8 [R0+UR5+0x6900], R3 ;  /* 0x0069000300007988 */ /* 0x0041e80008000005 */
[----:B0-----:R-:W2:Y:S04]  /*25900*/  LDL.LU R3, [R1+0x1688] ;  /* 0x0016880001037983 */ /* 0x001ea80000300800 */
[----:B--2---:R0:W-:Y:S04]  /*25910*/  STS.U8 [R0+UR5+0x6d00], R3 ;  /* 0x006d000300007988 */ /* 0x0041e80008000005 */
[----:B0-----:R-:W2:Y:S04]  /*25920*/  LDL.LU R3, [R1+0x1684] ;  /* 0x0016840001037983 */ /* 0x001ea80000300800 */
[----:B---3--:R-:W-:Y:S04]  /*25930*/  STS.U8 [R0+UR5+0x7500], R8 ;  /* 0x0075000800007988 */ /* 0x008fe80008000005 */
        /* <DEDUP_REMOVED lines=8> */
[----:B--2---:R0:W-:Y:S04]  /*259c0*/  STS.U8 [R0+UR5+0x7100], R3 ;  /* 0x0071000300007988 */ /* 0x0041e80008000005 */
[----:B0-----:R-:W2:Y:S04]  /*259d0*/  LDL.LU R3, [R1+0x1680] ;  /* 0x0016800001037983 */ /* 0x001ea80000300800 */
[----:B------:R-:W3:Y:S04]  /*259e0*/  LDL.LU R8, [R1+0x167c] ;  /* 0x00167c0001087983 */ /* 0x000ee80000300800 */
[----:B------:R-:W4:Y:S04]  /*259f0*/  LDL.LU R7, [R1+0x1678] ;  /* 0x0016780001077983 */ /* 0x000f280000300800 */
[----:B------:R-:W5:Y:S04]  /*25a00*/  LDL.LU R6, [R1+0x1674] ;  /* 0x0016740001067983 */ /* 0x000f680000300800 */
[----:B------:R-:W3:Y:S04]  /*25a10*/  LDL.LU R5, [R1+0x1670] ;  /* 0x0016700001057983 */ /* 0x000ee80000300800 */
[----:B------:R-:W3:Y:S04]  /*25a20*/  LDL.LU R4, [R1+0x166c] ;  /* 0x00166c0001047983 */ /* 0x000ee80000300800 */
[----:B------:R-:W4:Y:S04]  /*25a30*/  LDL.LU R16, [R1+0x1668] ;  /* 0x0016680001107983 */ /* 0x000f280000300800 */
[----:B------:R-:W4:Y:S04]  /*25a40*/  LDL.LU R22, [R1+0x1664] ;  /* 0x0016640001167983 */ /* 0x000f280000300800 */
[----:B------:R-:W4:Y:S04]  /*25a50*/  LDL.LU R28, [R1+0x1660] ;  /* 0x00166000011c7983 */ /* 0x000f280000300800 */
[----:B------:R0:W-:Y:S04]  /*25a60*/  STS.U8 [R0+UR5+0x9d00], R15 ;  /* 0x009d000f00007988 */ /* 0x0001e80008000005 */
[----:B------:R-:W5:Y:S04]  /*25a70*/  LDL.LU R29, [R1+0x4a4] ;  /* 0x0004a400011d7983 */ /* 0x000f680000300800 */
[----:B------:R1:W-:Y:S04]  /*25a80*/  STS.U8 [R0+UR5+0xa100], R14 ;  /* 0x00a1000e00007988 */ /* 0x0003e80008000005 */
[----:B------:R0:W-:Y:S04]  /*25a90*/  STS.U8 [R0+UR5+0xa500], R25 ;  /* 0x00a5001900007988 */ /* 0x0001e80008000005 */
[----:B------:R0:W-:Y:S04]  /*25aa0*/  STS.U8 [R0+UR5+0xa900], R24 ;  /* 0x00a9001800007988 */ /* 0x0001e80008000005 */
[----:B------:R1:W-:Y:S04]  /*25ab0*/  STS.U8 [R0+UR5+0xad00], R23 ;  /* 0x00ad001700007988 */ /* 0x0003e80008000005 */
[----:B------:R1:W-:Y:S04]  /*25ac0*/  STS.U8 [R0+UR5+0xb100], R21 ;  /* 0x00b1001500007988 */ /* 0x0003e80008000005 */
[----:B0-----:R-:W5:Y:S04]  /*25ad0*/  LDL.LU R15, [R1+0x494] ;  /* 0x00049400010f7983 */ /* 0x001f680000300800 */
[----:B-1----:R-:W5:Y:S04]  /*25ae0*/  LDL.LU R14, [R1+0x484] ;  /* 0x00048400010e7983 */ /* 0x002f680000300800 */
[----:B------:R-:W5:Y:S04]  /*25af0*/  LDL.LU R25, [R1+0x46c] ;  /* 0x00046c0001197983 */ /* 0x000f680000300800 */
[----:B------:R-:W5:Y:S04]  /*25b00*/  LDL.LU R24, [R1+0x444] ;  /* 0x0004440001187983 */ /* 0x000f680000300800 */
[----:B------:R-:W5:Y:S04]  /*25b10*/  LDL.LU R23, [R1+0x434] ;  /* 0x0004340001177983 */ /* 0x000f680000300800 */
        /* <DEDUP_REMOVED lines=23> */
[----:B------:R2:W-:Y:S02]  /*25c90*/  STS.U8 [R0+UR5+0x9500], R2 ;  /* 0x0095000200007988 */ /* 0x0005e40008000005 */
[----:B--2---:R-:W-:-:S02]  /*25ca0*/  LOP3.LUT R2, R3, 0x40, RZ, 0x3c, !PT ;  /* 0x0000004003027812 */ /* 0x004fc400078e3cff */
[----:B---3--:R-:W-:Y:S04]  /*25cb0*/  STS.U8 [R0+UR5+0xed00], R4 ;  /* 0x00ed000400007988 */ /* 0x008fe80008000005 */
[----:B----4-:R0:W-:Y:S04]  /*25cc0*/  STS.U8 [R0+UR5+0xe100], R28 ;  /* 0x00e1001c00007988 */ /* 0x0101e80008000005 */
[----:B------:R1:W-:Y:S04]  /*25cd0*/  STS.U8 [R0+UR5+0xe500], R22 ;  /* 0x00e5001600007988 */ /* 0x0003e80008000005 */
[----:B------:R2:W-:Y:S04]  /*25ce0*/  STS.U8 [R0+UR5+0xe900], R16 ;  /* 0x00e9001000007988 */ /* 0x0005e80008000005 */
[----:B0-----:R-:W3:Y:S04]  /*25cf0*/  LDL.LU R28, [R1+0x4b4] ;  /* 0x0004b400011c7983 */ /* 0x001ee80000300800 */
[----:B-1----:R-:W4:Y:S04]  /*25d00*/  LDL.LU R22, [R1+0x4c4] ;  /* 0x0004c40001167983 */ /* 0x002f280000300800 */
[----:B--2---:R-:W2:Y:S04]  /*25d10*/  LDL.LU R16, [R1+0x4d4] ;  /* 0x0004d40001107983 */ /* 0x004ea80000300800 */
[----:B------:R-:W2:Y:S04]  /*25d20*/  LDL.LU R4, [R1+0x4e4] ;  /* 0x0004e40001047983 */ /* 0x000ea80000300800 */
[----:B------:R0:W-:Y:S04]  /*25d30*/  STL [R1+0x1650], R3 ;  /* 0x0016500301007387 */ /* 0x0001e80000100800 */
[----:B0-----:R-:W2:Y:S04]  /*25d40*/  LDL.LU R3, [R1+0x4f4] ;  /* 0x0004f40001037983 */ /* 0x001ea80000300800 */
[----:B------:R0:W-:Y:S04]  /*25d50*/  STS.U8 [R0+UR5+0xf100], R5 ;  /* 0x00f1000500007988 */ /* 0x0001e80008000005 */
[----:B-----5:R1:W-:Y:S04]  /*25d60*/  STS.U8 [R0+UR5+0xf500], R6 ;  /* 0x00f5000600007988 */ /* 0x0203e80008000005 */
[----:B------:R-:W-:Y:S04]  /*25d70*/  STS.U8 [R0+UR5+0xf900], R7 ;  /* 0x00f9000700007988 */ /* 0x000fe80008000005 */
[----:B------:R-:W-:Y:S04]  /*25d80*/  STS.U8 [R0+UR5+0xfd00], R8 ;  /* 0x00fd000800007988 */ /* 0x000fe80008000005 */
[----:B0-----:R-:W5:Y:S04]  /*25d90*/  LDL.LU R5, [R1+0x504] ;  /* 0x0005040001057983 */ /* 0x001f680000300800 */
[----:B-1----:R-:W3:Y:S04]  /*25da0*/  LDL.LU R6, [R1+0x514] ;  /* 0x0005140001067983 */ /* 0x002ee80000300800 */
[----:B--2---:R0:W-:Y:S04]  /*25db0*/  STS.U8 [R2+UR5+0xa00], R3 ;  /* 0x000a000302007988 */ /* 0x0041e80008000005 */
[----:B0-----:R-:W2:Y:S04]  /*25dc0*/  LDL.LU R3, [R1+0x314] ;  /* 0x0003140001037983 */ /* 0x001ea80000300800 */
[----:B--2---:R0:W-:Y:S04]  /*25dd0*/  STL [R1+0x1654], R3 ;  /* 0x0016540301007387 */ /* 0x0041e80000100800 */
[----:B0-----:R-:W2:Y:S04]  /*25de0*/  LDL.LU R3, [R1+0x324] ;  /* 0x0003240001037983 */ /* 0x001ea80000300800 */
[----:B--2---:R0:W-:Y:S04]  /*25df0*/  STL [R1+0x1658], R3 ;  /* 0x0016580301007387 */ /* 0x0041e80000100800 */
[----:B0-----:R-:W2:Y:S04]  /*25e00*/  LDL.LU R3, [R1+0x334] ;  /* 0x0003340001037983 */ /* 0x001ea80000300800 */
        /* <DEDUP_REMOVED lines=10> */
[----:B---3--:R-:W-:Y:S04]  /*25eb0*/  STS.U8 [R2+UR5+0x200], R6 ;  /* 0x0002000602007988 */ /* 0x008fe80008000005 */
[----:B-----5:R-:W-:Y:S04]  /*25ec0*/  STS.U8 [R2+UR5+0x600], R5 ;  /* 0x0006000502007988 */ /* 0x020fe80008000005 */
[----:B--2---:R0:W-:Y:S04]  /*25ed0*/  STL [R1+0x165c], R3 ;  /* 0x00165c0301007387 */ /* 0x0041e80000100800 */
[----:B0-----:R-:W2:Y:S04]  /*25ee0*/  LDL.LU R3, [R1+0x344] ;  /* 0x0003440001037983 */ /* 0x001ea80000300800 */
[----:B------:R-:W3:Y:S04]  /*25ef0*/  LDL.LU R25, [R1+0x304] ;  /* 0x0003040001197983 */ /* 0x000ee80000300800 */
        /* <DEDUP_REMOVED lines=16> */
[----:B----4-:R4:W-:Y:S04]  /*26000*/  STS.U8 [R2+UR5+0x1600], R22 ;  /* 0x0016001602007988 */ /* 0x0109e80008000005 */
[----:B------:R0:W-:Y:S04]  /*26010*/  STS.U8 [R2+UR5+0x1a00], R28 ;  /* 0x001a001c02007988 */ /* 0x0001e80008000005 */
[----:B------:R1:W-:Y:S04]  /*26020*/  STS.U8 [R2+UR5+0x1e00], R29 ;  /* 0x001e001d02007988 */ /* 0x0003e80008000005 */
[----:B------:R4:W-:Y:S04]  /*26030*/  STS.U8 [R2+UR5+0x2200], R15 ;  /* 0x0022000f02007988 */ /* 0x0009e80008000005 */
[----:B0-----:R-:W3:Y:S04]  /*26040*/  LDL.LU R4, [R1+0x144] ;  /* 0x0001440001047983 */ /* 0x001ee80000300800 */
[----:B-1----:R-:W3:Y:S04]  /*26050*/  LDL.LU R16, [R1+0x134] ;  /* 0x0001340001107983 */ /* 0x002ee80000300800 */
[----:B----4-:R-:W4:Y:S04]  /*26060*/  LDL.LU R22, [R1+0x124] ;  /* 0x0001240001167983 */ /* 0x010f280000300800 */
        /* <DEDUP_REMOVED lines=14> */
[----:B------:R-:W3:Y:S04]  /*26150*/  LDL.LU R26, [R1+0x4] ;  /* 0x00000400011a7983 */ /* 0x000ee80000300800 */
[----:B--2---:R0:W-:Y:S04]  /*26160*/  STS.U8 [R2+UR5+0x6600], R3 ;  /* 0x0066000302007988 */ /* 0x0041e80008000005 */
[----:B0-----:R-:W2:Y:S04]  /*26170*/  LDL.LU R3, [R1+0x165c] ;  /* 0x00165c0001037983 */ /* 0x001ea80000300800 */
[----:B--2---:R0:W-:Y:S04]  /*26180*/  STS.U8 [R2+UR5+0x6a00], R3 ;  /* 0x006a000302007988 */ /* 0x0041e80008000005 */
[----:B0-----:R-:W2:Y:S04]  /*26190*/  LDL.LU R3, [R1+0x1658] ;  /* 0x0016580001037983 */ /* 0x001ea80000300800 */
[----:B--2---:R0:W-:Y:S04]  /*261a0*/  STS.U8 [R2+UR5+0x6e00], R3 ;  /* 0x006e000302007988 */ /* 0x0041e80008000005 */
[----:B0-----:R-:W2:Y:S04]  /*261b0*/  LDL.LU R3, [R1+0x1654] ;  /* 0x0016540001037983 */ /* 0x001ea80000300800 */
[----:B---3--:R-:W-:Y:S04]  /*261c0*/  STS.U8 [R2+UR5+0x7600], R25 ;  /* 0x0076001902007988 */ /* 0x008fe80008000005 */
        /* <DEDUP_REMOVED lines=14> */
[----:B------:R-:W5:Y:S04]  /*262b0*/  LDL.LU R24, [R1+0x1648] ;  /* 0x0016480001187983 */ /* 0x000f680000300800 */
[----:B------:R-:W2:Y:S04]  /*262c0*/  LDL.LU R23, [R1+0x1644] ;  /* 0x0016440001177983 */ /* 0x000ea80000300800 */
[----:B------:R-:W3:Y:S04]  /*262d0*/  LDL.LU R21, [R1+0x1640] ;  /* 0x0016400001157983 */ /* 0x000ee80000300800 */
[----:B------:R-:W3:Y:S04]  /*262e0*/  LDL.LU R19, [R1+0x163c] ;  /* 0x00163c0001137983 */ /* 0x000ee80000300800 */
[----:B------:R-:W3:Y:S04]  /*262f0*/  LDL.LU R13, [R1+0x1638] ;  /* 0x00163800010d7983 */ /* 0x000ee80000300800 */
[----:B------:R-:W5:Y:S04]  /*26300*/  LDL.LU R11, [R1+0x1634] ;  /* 0x00163400010b7983 */ /* 0x000f680000300800 */
[----:B------:R-:W5:Y:S04]  /*26310*/  LDL.LU R9, [R1+0x1630] ;  /* 0x0016300001097983 */ /* 0x000f680000300800 */
[----:B------:R-:W5:Y:S04]  /*26320*/  LDL.LU R20, [R1+0x162c] ;  /* 0x00162c0001147983 */ /* 0x000f680000300800 */
[----:B------:R-:W5:Y:S04]  /*26330*/  LDL.LU R27, [R1+0x1628] ;  /* 0x00162800011b7983 */ /* 0x000f680000300800 */
[----:B------:R-:W5:Y:S04]  /*26340*/  LDL.LU R18, [R1+0x500] ;  /* 0x0005000001127983 */ /* 0x000f680000300800 */
[----:B------:R-:W5:Y:S04]  /*26350*/  LDL.LU R26, [R1+0x4e0] ;  /* 0x0004e000011a7983 */ /* 0x000f680000300800 */
[----:B------:R0:W-:Y:S04]  /*26360*/  STS.U8 [R2+UR5+0xc600], R15 ;  /* 0x00c6000f02007988 */ /* 0x0001e80008000005 */
        /* <DEDUP_REMOVED lines=11> */
[----:B----4-:R-:W4:Y:S04]  /*26420*/  LDL.LU R5, [R1+0x410] ;  /* 0x0004100001057983 */ /* 0x010f280000300800 */
        /* <DEDUP_REMOVED lines=11> */
[----:B------:R-:W4:Y:S04]  /*264e0*/  LDL.LU R14, [R1+0x3b0] ;  /* 0x0003b000010e7983 */ /* 0x000f280000300800 */
[----:B------:R1:W-:Y:S04]  /*264f0*/  STS.U8 [R2+UR5+0xd200], R12 ;  /* 0x00d2000c02007988 */ /* 0x0003e80008000005 */
[----:B------:R1:W-:Y:S04]  /*26500*/  STS.U8 [R2+UR5+0xd600], R10 ;  /* 0x00d6000a02007988 */ /* 0x0003e80008000005 */
[----:B0-----:R-:W4:Y:S04]  /*26510*/  LDL.LU R17, [R1+0x3a0] ;  /* 0x0003a00001117983 */ /* 0x001f280000300800 */
[----:B-1----:R-:W4:Y:S04]  /*26520*/  LDL.LU R12, [R1+0x390] ;  /* 0x00039000010c7983 */ /* 0x002f280000300800 */
[----:B------:R-:W4:Y:S04]  /*26530*/  LDL.LU R10, [R1+0x380] ;  /* 0x00038000010a7983 */ /* 0x000f280000300800 */
[----:B--2---:R-:W-:Y:S04]  /*26540*/  STS.U8 [R2+UR5+0xfa00], R23 ;  /* 0x00fa001702007988 */ /* 0x004fe80008000005 */
[----:B---3--:R-:W-:Y:S04]  /*26550*/  STS.U8 [R2+UR5+0xf200], R13 ;  /* 0x00f2000d02007988 */ /* 0x008fe80008000005 */
[----:B-----5:R-:W-:Y:S04]  /*26560*/  STS.U8 [R2+UR5+0xee00], R11 ;  /* 0x00ee000b02007988 */ /* 0x020fe80008000005 */
[----:B------:R-:W-:Y:S04]  /*26570*/  STS.U8 [R2+UR5+0xea00], R9 ;  /* 0x00ea000902007988 */ /* 0x000fe80008000005 */
[----:B------:R-:W-:Y:S04]  /*26580*/  STS.U8 [R2+UR5+0xe600], R20 ;  /* 0x00e6001402007988 */ /* 0x000fe80008000005 */
[----:B------:R0:W-:Y:S04]  /*26590*/  STS.U8 [R2+UR5+0xe200], R27 ;  /* 0x00e2001b02007988 */ /* 0x0001e80008000005 */
[----:B------:R1:W-:Y:S04]  /*265a0*/  STS.U8 [R2+UR5+0xf600], R19 ;  /* 0x00f6001302007988 */ /* 0x0003e80008000005 */
[----:B0-----:R-:W2:Y:S04]  /*265b0*/  LDL.LU R27, [R1+0x490] ;  /* 0x00049000011b7983 */ /* 0x001ea80000300800 */
[----:B------:R-:W3:Y:S04]  /*265c0*/  LDL.LU R20, [R1+0x4a0] ;  /* 0x0004a00001147983 */ /* 0x000ee80000300800 */
[----:B------:R-:W5:Y:S04]  /*265d0*/  LDL.LU R9, [R1+0x4b0] ;  /* 0x0004b00001097983 */ /* 0x000f680000300800 */
[----:B------:R-:W2:Y:S04]  /*265e0*/  LDL.LU R11, [R1+0x4c0] ;  /* 0x0004c000010b7983 */ /* 0x000ea80000300800 */
[----:B------:R-:W2:Y:S04]  /*265f0*/  LDL.LU R13, [R1+0x4d0] ;  /* 0x0004d000010d7983 */ /* 0x000ea80000300800 */
[----:B-1----:R-:W2:Y:S04]  /*26600*/  LDL.LU R19, [R1+0x4f0] ;  /* 0x0004f00001137983 */ /* 0x002ea80000300800 */
[----:B------:R-:W3:Y:S01]  /*26610*/  LDL.LU R23, [R1+0x510] ;  /* 0x0005100001177983 */ /* 0x000ee20000300800 */
[----:B------:R-:W-:-:S03]  /*26620*/  LOP3.LUT R3, R3, 0x60, RZ, 0x3c, !PT ;  /* 0x0000006003037812 */ /* 0x000fc600078e3cff */
[----:B------:R-:W-:Y:S04]  /*26630*/  STS.U8 [R2+UR5+0xfe00], R25 ;  /* 0x00fe001902007988 */ /* 0x000fe80008000005 */
[----:B------:R0:W-:Y:S04]  /*26640*/  STS.U8 [R3+UR5+0x700], R18 ;  /* 0x0007001203007988 */ /* 0x0001e80008000005 */
[----:B------:R1:W-:Y:S04]  /*26650*/  STS.U8 [R3+UR5+0xf00], R26 ;  /* 0x000f001a03007988 */ /* 0x0003e80008000005 */
[----:B0-----:R-:W4:Y:S04]  /*26660*/  LDL.LU R18, [R1+0x368] ;  /* 0x0003680001127983 */ /* 0x001f280000300800 */
[----:B-1----:R-:W4:Y:S04]  /*26670*/  LDL.LU R26, [R1+0x340] ;  /* 0x00034000011a7983 */ /* 0x002f280000300800 */
[----:B-----5:R-:W-:Y:S04]  /*26680*/  STS.U8 [R3+UR5+0x1b00], R9 ;  /* 0x001b000903007988 */ /* 0x020fe80008000005 */
[----:B--2---:R-:W-:Y:S04]  /*26690*/  STS.U8 [R3+UR5+0xb00], R19 ;  /* 0x000b001303007988 */ /* 0x004fe80008000005 */
[----:B---3--:R-:W-:Y:S04]  /*266a0*/  STS.U8 [R3+UR5+0x300], R23 ;  /* 0x0003001703007988 */ /* 0x008fe80008000005 */
[----:B------:R-:W-:Y:S04]  /*266b0*/  STS.U8 [R3+UR5+0x1300], R13 ;  /* 0x0013000d03007988 */ /* 0x000fe80008000005 */
[----:B------:R-:W-:Y:S04]  /*266c0*/  STS.U8 [R3+UR5+0x1700], R11 ;  /* 0x0017000b03007988 */ /* 0x000fe80008000005 */
[----:B------:R-:W-:Y:S04]  /*266d0*/  STS.U8 [R3+UR5+0x1f00], R20 ;  /* 0x001f001403007988 */ /* 0x000fe80008000005 */
[----:B------:R0:W-:Y:S04]  /*266e0*/  STS.U8 [R3+UR5+0x2700], R15 ;  /* 0x0027000f03007988 */ /* 0x0001e80008000005 */
[----:B0-----:R-:W2:Y:S04]  /*266f0*/  LDL.LU R15, [R1+0x330] ;  /* 0x00033000010f7983 */ /* 0x001ea80000300800 */
[----:B----4-:R0:W-:Y:S04]  /*26700*/  STS.U8 [R3+UR5+0x4300], R16 ;  /* 0x0043001003007988 */ /* 0x0101e80008000005 */
[----:B------:R1:W-:Y:S04]  /*26710*/  STS.U8 [R3+UR5+0x4f00], R29 ;  /* 0x004f001d03007988 */ /* 0x0003e80008000005 */
[----:B------:R3:W-:Y:S04]  /*26720*/  STS.U8 [R3+UR5+0x5700], R17 ;  /* 0x0057001103007988 */ /* 0x0007e80008000005 */
[----:B------:R4:W-:Y:S04]  /*26730*/  STS.U8 [R3+UR5+0x5b00], R12 ;  /* 0x005b000c03007988 */ /* 0x0009e80008000005 */
[----:B------:R5:W-:Y:S04]  /*26740*/  STS.U8 [R3+UR5+0x5f00], R10 ;  /* 0x005f000a03007988 */ /* 0x000be80008000005 */
[----:B------:R3:W-:Y:S04]  /*26750*/  STS.U8 [R3+UR5+0x5300], R14 ;  /* 0x0053000e03007988 */ /* 0x0007e80008000005 */
[----:B0-----:R-:W2:Y:S04]  /*26760*/  LDL.LU R16, [R1+0x320] ;  /* 0x0003200001107983 */ /* 0x001ea80000300800 */
[----:B-1----:R-:W2:Y:S04]  /*26770*/  LDL.LU R29, [R1+0x310] ;  /* 0x00031000011d7983 */ /* 0x002ea80000300800 */
[----:B---3--:R-:W3:Y:S04]  /*26780*/  LDL.LU R17, [R1+0x300] ;  /* 0x0003000001117983 */ /* 0x008ee80000300800 */
[----:B----4-:R-:W4:Y:S04]  /*26790*/  LDL.LU R12, [R1+0x2f0] ;  /* 0x0002f000010c7983 */ /* 0x010f280000300800 */
[----:B-----5:R-:W5:Y:S04]  /*267a0*/  LDL.LU R10, [R1+0x2e0] ;  /* 0x0002e000010a7983 */ /* 0x020f680000300800 */
        /* <DEDUP_REMOVED lines=30> */
[----:B0-----:R-:W5:Y:S04]  /*26990*/  LDL.LU R4, [R1+0xa0] ;  /* 0x0000a00001047983 */ /* 0x001f680000300800 */
[----:B--2---:R0:W-:Y:S04]  /*269a0*/  STS.U8 [R3+UR5+0x6b00], R15 ;  /* 0x006b000f03007988 */ /* 0x0041e80008000005 */
[----:B0-----:R-:W2:Y:S04]  /*269b0*/  LDL.LU R15, [R1+0x60] ;  /* 0x00006000010f7983 */ /* 0x001ea80000300800 */
[----:B------:R0:W-:Y:S04]  /*269c0*/  STS.U8 [R3+UR5+0x6f00], R16 ;  /* 0x006f001003007988 */ /* 0x0001e80008000005 */
[----:B------:R1:W-:Y:S04]  /*269d0*/  STS.U8 [R3+UR5+0x7300], R29 ;  /* 0x0073001d03007988 */ /* 0x0003e80008000005 */
[----:B---3--:R3:W-:Y:S04]  /*269e0*/  STS.U8 [R3+UR5+0x7700], R17 ;  /* 0x0077001103007988 */ /* 0x0087e80008000005 */
[----:B----4-:R4:W-:Y:S04]  /*269f0*/  STS.U8 [R3+UR5+0x7b00], R12 ;  /* 0x007b000c03007988 */ /* 0x0109e80008000005 */
[----:B-----5:R5:W-:Y:S04]  /*26a00*/  STS.U8 [R3+UR5+0x7f00], R10 ;  /* 0x007f000a03007988 */ /* 0x020be80008000005 */
[----:B------:R3:W-:Y:S04]  /*26a10*/  STS.U8 [R3+UR5+0x8300], R14 ;  /* 0x0083000e03007988 */ /* 0x0007e80008000005 */
[----:B0-----:R-:W2:Y:S04]  /*26a20*/  LDL.LU R16, [R1+0x30] ;  /* 0x0000300001107983 */ /* 0x001ea80000300800 */
[----:B-1----:R-:W2:Y:S04]  /*26a30*/  LDL.LU R29, [R1+0x14] ;  /* 0x00001400011d7983 */ /* 0x002ea80000300800 */
[----:B---3--:R-:W3:Y:S04]  /*26a40*/  LDL.LU R17, [R1+0x1624] ;  /* 0x0016240001117983 */ /* 0x008ee80000300800 */
[----:B----4-:R-:W4:Y:S04]  /*26a50*/  LDL.LU R12, [R1+0x1620] ;  /* 0x00162000010c7983 */ /* 0x010f280000300800 */
[----:B-----5:R-:W5:Y:S04]  /*26a60*/  LDL.LU R10, [R1+0x161c] ;  /* 0x00161c00010a7983 */ /* 0x020f680000300800 */
[----:B------:R-:W3:Y:S04]  /*26a70*/  LDL.LU R14, [R1] ;  /* 0x00000000010e7983 */ /* 0x000ee80000300800 */
[----:B------:R0:W-:Y:S04]  /*26a80*/  STS.U8 [R3+UR5+0x8700], R18 ;  /* 0x0087001203007988 */ /* 0x0001e80008000005 */
[----:B------:R1:W-:Y:S04]  /*26a90*/  STS.U8 [R3+UR5+0x8b00], R28 ;  /* 0x008b001c03007988 */ /* 0x0003e80008000005 */
[----:B------:R0:W-:Y:S04]  /*26aa0*/  STS.U8 [R3+UR5+0x8f00], R26 ;  /* 0x008f001a03007988 */ /* 0x0001e80008000005 */
[----:B------:R1:W-:Y:S04]  /*26ab0*/  STS.U8 [R3+UR5+0xa300], R22 ;  /* 0x00a3001603007988 */ /* 0x0003e80008000005 */
[----:B0-----:R-:W4:Y:S04]  /*26ac0*/  LDL.LU R18, [R1+0x1618] ;  /* 0x0016180001127983 */ /* 0x001f280000300800 */
[----:B-1----:R-:W4:Y:S04]  /*26ad0*/  LDL R28, [R1+0x1e0] ;  /* 0x0001e000011c7983 */ /* 0x002f280000100800 */
[----:B------:R-:W4:Y:S04]  /*26ae0*/  LDL.LU R26, [R1+0x1614] ;  /* 0x00161400011a7983 */ /* 0x000f280000300800 */
[----:B------:R-:W4:Y:S04]  /*26af0*/  LDL.LU R22, [R1+0x52c] ;  /* 0x00052c0001167983 */ /* 0x000f280000300800 */
[----:B------:R0:W-:Y:S04]  /*26b00*/  STS.U8 [R3+UR5+0xcf00], R4 ;  /* 0x00cf000403007988 */ /* 0x0001e80008000005 */
[----:B0-----:R-:W4:Y:S04]  /*26b10*/  LDL.LU R4, [R1+0x10] ;  /* 0x0000100001047983 */ /* 0x001f280000300800 */
        /* <DEDUP_REMOVED lines=18> */
[----:B------:R-:W-:Y:S04]  /*26c40*/  STS.U8 [R3+UR5+0xd700], R16 ;  /* 0x00d7001003007988 */ /* 0x000fe80008000005 */
[----:B------:R0:W-:Y:S04]  /*26c50*/  STS.U8 [R3+UR5+0xdb00], R29 ;  /* 0x00db001d03007988 */ /* 0x0001e80008000005 */
[----:B-----5:R-:W-:Y:S04]  /*26c60*/  STS.U8 [R3+UR5+0xeb00], R10 ;  /* 0x00eb000a03007988 */ /* 0x020fe80008000005 */
[----:B---3--:R1:W-:Y:S04]  /*26c70*/  STS.U8 [R3+UR5+0xdf00], R14 ;  /* 0x00df000e03007988 */ /* 0x0083e80008000005 */
[----:B----4-:R-:W-:Y:S04]  /*26c80*/  STS.U8 [R3+UR5+0xef00], R12 ;  /* 0x00ef000c03007988 */ /* 0x010fe80008000005 */
[----:B------:R-:W-:Y:S04]  /*26c90*/  STS.U8 [R3+UR5+0xf300], R17 ;  /* 0x00f3001103007988 */ /* 0x000fe80008000005 */
[----:B------:R-:W3:Y:S04]  /*26ca0*/  LDL.LU R0, [R1+0x58] ;  /* 0x0000580001007983 */ /* 0x000ee80000300800 */
[----:B------:R-:W3:Y:S04]  /*26cb0*/  LDL.LU R7, [R1+0x54] ;  /* 0x0000540001077983 */ /* 0x000ee80000300800 */
[----:B------:R-:W4:Y:S04]  /*26cc0*/  LDL.LU R6, [R1+0x50] ;  /* 0x0000500001067983 */ /* 0x000f280000300800 */
[----:B------:R-:W4:Y:S04]  /*26cd0*/  LDL.LU R5, [R1+0x38] ;  /* 0x0000380001057983 */ /* 0x000f280000300800 */
[----:B0-----:R-:W5:Y:S04]  /*26ce0*/  LDL.LU R29, [R1+0x64] ;  /* 0x00006400011d7983 */ /* 0x001f680000300800 */
[----:B-1----:R-:W5:Y:S04]  /*26cf0*/  LDL.LU R14, [R1+0x5c] ;  /* 0x00005c00010e7983 */ /* 0x002f680000300800 */
[----:B------:R-:W-:Y:S04]  /*26d00*/  STS.U8 [R3+UR5+0xe700], R18 ;  /* 0x00e7001203007988 */ /* 0x000fe80008000005 */
[----:B------:R-:W-:Y:S04]  /*26d10*/  STS.U8 [R3+UR5+0xe300], R26 ;  /* 0x00e3001a03007988 */ /* 0x000fe80008000005 */
[----:B------:R-:W-:Y:S01]  /*26d20*/  STS.U8 [R3+UR5+0xff00], R22 ;  /* 0x00ff001603007988 */ /* 0x000fe20008000005 */
[----:B------:R-:W-:Y:S06]  /*26d30*/  BAR.SYNC.DEFER_BLOCKING 0x0 ;  /* 0x0000000000007b1d */ /* 0x000fec0000010000 */
[----:B------:R-:W0:Y:S04]  /*26d40*/  LDSM.16.M88.4 R8, [R28+UR5] ;  /* 0x000000051c08783b */ /* 0x000e280008000200 */
[----:B0-----:R-:W-:Y:S01]  /*26d50*/  STL.64 [R1+0x150], R8 ;  /* 0x0001500801007387 */ /* 0x001fe20000100a00 */
[----:B------:R-:W-:-:S03]  /*26d60*/  IMAD.MOV.U32 R20, RZ, RZ, R8 ;  /* 0x000000ffff147224 */ /* 0x000fc600078e0008 */
[----:B------:R-:W-:Y:S01]  /*26d70*/  STL.64 [R1+0x158], R10 ;  /* 0x0001580a01007387 */ /* 0x000fe20000100a00 */
[----:B------:R-:W-:-:S03]  /*26d80*/  IMAD.MOV.U32 R13, RZ, RZ, R9 ;  /* 0x000000ffff0d7224 */ /* 0x000fc600078e0009 */
[----:B------:R-:W0:Y:S04]  /*26d90*/  LDSM.16.M88.4 R8, [R28+UR5+0x2000] ;  /* 0x002000051c08783b */ /* 0x000e280008000200 */
        /* <DEDUP_REMOVED lines=14> */
[----:B------:R-:W0:Y:S02]  /*26e80*/  LDSM.16.M88.4 R8, [R28+UR5+0x8000] ;  /* 0x008000051c08783b */ /* 0x000e240008000200 */
[----:B0-----:R-:W-:Y:S02]  /*26e90*/  IMAD.MOV.U32 R24, RZ, RZ, R8 ;  /* 0x000000ffff187224 */ /* 0x001fe400078e0008 */
[----:B------:R0:W-:Y:S04]  /*26ea0*/  STL.64 [R1+0x190], R8 ;  /* 0x0001900801007387 */ /* 0x0001e80000100a00 */
[----:B------:R1:W-:Y:S04]  /*26eb0*/  STL.64 [R1+0x198], R10 ;  /* 0x0001980a01007387 */ /* 0x0003e80000100a00 */
[----:B------:R-:W-:Y:S04]  /*26ec0*/  STL [R1+0x1610], R24 ;  /* 0x0016101801007387 */ /* 0x000fe80000100800 */
[----:B------:R-:W4:Y:S01]  /*26ed0*/  LDSM.16.M88.4 R24, [R28+UR5+0xa000] ;  /* 0x00a000051c18783b */ /* 0x000f220008000200 */
[----:B--2---:R-:W-:-:S02]  /*26ee0*/  IMAD R4, R15, 0x100, R4 ;  /* 0x000001000f047824 */ /* 0x004fc400078e0204 */
[----:B------:R-:W-:Y:S02]  /*26ef0*/  IMAD.MOV.U32 R15, RZ, RZ, R9 ;  /* 0x000000ffff0f7224 */ /* 0x000fe400078e0009 */
[----:B0-----:R-:W2:Y:S04]  /*26f00*/  LDL.LU.64 R8, [R1+0x1c0] ;  /* 0x0001c00001087983 */ /* 0x001ea80000300a00 */
[----:B-1----:R-:W2:Y:S01]  /*26f10*/  LDL.LU.64 R10, [R1+0x1c8] ;  /* 0x0001c800010a7983 */ /* 0x002ea20000300a00 */
[----:B---3--:R-:W-:Y:S02]  /*26f20*/  IMAD R3, R7, 0x100, R0 ;  /* 0x0000010007037824 */ /* 0x008fe400078e0200 */
[----:B-----5:R-:W-:Y:S01]  /*26f30*/  IMAD R0, R14, 0x100, R29 ;  /* 0x000001000e007824 */ /* 0x020fe200078e021d */
[----:B----4-:R-:W-:Y:S01]  /*26f40*/  STL.64 [R1+0x1a0], R24 ;  /* 0x0001a01801007387 */ /* 0x010fe20000100a00 */
[----:B------:R-:W-:-:S02]  /*26f50*/  IMAD.MOV.U32 R14, RZ, RZ, R24 ;  /* 0x000000ffff0e7224 */ /* 0x000fc400078e0018 */
[----:B------:R-:W-:Y:S01]  /*26f60*/  IMAD.MOV.U32 R12, RZ, RZ, R25 ;  /* 0x000000ffff0c7224 */ /* 0x000fe200078e0019 */
[----:B------:R-:W-:Y:S01]  /*26f70*/  STL [R1+0x1ac], R27 ;  /* 0x0001ac1b01007387 */ /* 0x000fe20000100800 */
[----:B------:R-:W-:-:S03]  /*26f80*/  IMAD.MOV.U32 R29, RZ, RZ, R26 ;  /* 0x000000ffff1d7224 */ /* 0x000fc600078e001a */
[----:B------:R-:W0:Y:S01]  /*26f90*/  LDSM.16.M88.4 R24, [R28+UR5+0xc000] ;  /* 0x00c000051c18783b */ /* 0x000e220008000200 */
[----:B------:R-:W-:Y:S01]  /*26fa0*/  IMAD R2, R5, 0x100, R6 ;  /* 0x0000010005027824 */ /* 0x000fe200078e0206 */
[----:B------:R-:W-:Y:S02]  /*26fb0*/  F2FP.F16.E4M3.UNPACK_B R4, R4 ;  /* 0x00000004ff04723e */ /* 0x000fe400020006ff */
[----:B------:R-:W-:Y:S02]  /*26fc0*/  F2FP.F16.E4M3.UNPACK_B R6, R3 ;  /* 0x00000003ff06723e */ /* 0x000fe400020006ff */
[----:B------:R-:W-:Y:S02]  /*26fd0*/  F2FP.F16.E4M3.UNPACK_B R7, R0 ;  /* 0x00000000ff07723e */ /* 0x000fe400020006ff */
[----:B------:R-:W-:Y:S02]  /*26fe0*/  F2FP.F16.E4M3.UNPACK_B R20, R20 ;  /* 0x00000014ff14723e */ /* 0x000fe400020006ff */
[----:B------:R-:W-:-:S02]  /*26ff0*/  F2FP.F16.E4M3.UNPACK_B R5, R2 ;  /* 0x00000002ff05723e */ /* 0x000fc400020006ff */
[----:B------:R-:W-:Y:S01]  /*27000*/  F2FP.F16.E4M3.UNPACK_B R21, R13 ;  /* 0x0000000dff15723e */ /* 0x000fe200020006ff */
[----:B------:R-:W-:Y:S04]  /*27010*/  STL [R1+0x1490], R29 ;  /* 0x0014901d01007387 */ /* 0x000fe80000100800 */
[----:B0-----:R-:W-:Y:S04]  /*27020*/  STL [R1+0x1b4], R25 ;  /* 0x0001b41901007387 */ /* 0x001fe80000100800 */
[----:B------:R-:W-:Y:S04]  /*27030*/  STL.64 [R1+0x1b8], R26 ;  /* 0x0001b81a01007387 */ /* 0x000fe80000100a00 */
[----:B------:R-:W-:Y:S04]  /*27040*/  STL [R1+0x15e4], R20 ;  /* 0x0015e41401007387 */ /* 0x000fe80000100800 */
[----:B------:R-:W-:Y:S01]  /*27050*/  STL [R1+0x15e0], R21 ;  /* 0x0015e01501007387 */ /* 0x000fe20000100800 */
[----:B--2---:R-:W-:-:S15]  /*27060*/  HMMA.16816.F32 R8, R4, R20, R8 ;  /* 0x000000140408723c */ /* 0x004fde0000001808 */
[----:B------:R-:W-:-:S04]  /*27070*/  NOP ;  /* 0x0000000000007918 */ /* 0x000fc80000000000 */
[----:B------:R-:W-:Y:S04]  /*27080*/  STL [R1+0x157c], R8 ;  /* 0x00157c0801007387 */ /* 0x000fe80000100800 */
[----:B------:R0:W-:Y:S04]  /*27090*/  STL [R1+0x1578], R9 ;  /* 0x0015780901007387 */ /* 0x0001e80000100800 */
[----:B------:R-:W-:Y:S04]  /*270a0*/  STL [R1+0x1574], R10 ;  /* 0x0015740a01007387 */ /* 0x000fe80000100800 */
[----:B------:R1:W-:Y:S04]  /*270b0*/  STL [R1+0x1570], R11 ;  /* 0x0015700b01007387 */ /* 0x0003e80000100800 */
[----:B0-----:R-:W2:Y:S04]  /*270c0*/  LDL.LU.64 R8, [R1+0x260] ;  /* 0x0002600001087983 */ /* 0x001ea80000300a00 */
[----:B-1----:R-:W2:Y:S01]  /*270d0*/  LDL.LU.64 R10, [R1+0x268] ;  /* 0x00026800010a7983 */ /* 0x002ea20000300a00 */
[----:B------:R-:W-:-:S02]  /*270e0*/  IMAD.MOV.U32 R13, RZ, RZ, R25 ;  /* 0x000000ffff0d7224 */ /* 0x000fc400078e0019 */
[----:B------:R-:W-:Y:S02]  /*270f0*/  IMAD.MOV.U32 R29, RZ, RZ, R24 ;  /* 0x000000ffff1d7224 */ /* 0x000fe400078e0018 */
[----:B------:R-:W0:Y:S01]  /*27100*/  LDSM.16.M88.4 R24, [R28+UR5+0xe000] ;  /* 0x00e000051c18783b */ /* 0x000e220008000200 */
[----:B------:R-:W-:Y:S02]  /*27110*/  F2FP.F16.E4M3.UNPACK_B R18, R18 ;  /* 0x00000012ff12723e */ /* 0x000fe400020006ff */
[----:B------:R-:W-:Y:S01]  /*27120*/  F2FP.F16.E4M3.UNPACK_B R19, R19 ;  /* 0x00000013ff13723e */ /* 0x000fe200020006ff */
[----:B0-----:R0:W-:Y:S01]  /*27130*/  STL.64 [R1+0x1c0], R24 ;  /* 0x0001c01801007387 */ /* 0x0011e20000100a00 */
[----:B------:R-:W-:-:S03]  /*27140*/  IMAD.MOV.U32 R2, RZ, RZ, R24 ;  /* 0x000000ffff027224 */ /* 0x000fc600078e0018 */
[----:B------:R-:W-:Y:S04]  /*27150*/  STL.64 [R1+0x1c8], R26 ;  /* 0x0001c81a01007387 */ /* 0x000fe80000100a00 */
[----:B0-----:R-:W3:Y:S01]  /*27160*/  LDL.LU R24, [R1+0x1610] ;  /* 0x0016100001187983 */ /* 0x001ee20000300800 */
[----:B--2---:R-:W-:-:S15]  /*27170*/  HMMA.16816.F32 R8, R4, R18, R8 ;  /* 0x000000120408723c */ /* 0x004fde0000001808 */
[----:B------:R-:W-:-:S04]  /*27180*/  NOP ;  /* 0x0000000000007918 */ /* 0x000fc80000000000 */
[----:B------:R0:W-:Y:S04]  /*27190*/  STL.64 [R1+0x30], R8 ;  /* 0x0000300801007387 */ /* 0x0001e80000100a00 */
[----:B------:R-:W-:Y:S04]  /*271a0*/  STL [R1+0x38], R10 ;  /* 0x0000380a01007387 */ /* 0x000fe80000100800 */
[----:B------:R-:W-:Y:S04]  /*271b0*/  STL [R1+0x15ec], R18 ;  /* 0x0015ec1201007387 */ /* 0x000fe80000100800 */
[----:B------:R-:W-:Y:S01]  /*271c0*/  STL [R1+0x15e8], R19 ;  /* 0x0015e81301007387 */ /* 0x000fe20000100800 */
[----:B0-----:R-:W-:-:S05]  /*271d0*/  IMAD.MOV.U32 R8, RZ, RZ, R11 ;  /* 0x000000ffff087224 */ /* 0x001fca00078e000b */
[----:B------:R0:W-:Y:S04]  /*271e0*/  STL [R1+0x1580], R8 ;  /* 0x0015800801007387 */ /* 0x0001e80000100800 */
[----:B0-----:R-:W2:Y:S04]  /*271f0*/  LDL.LU.64 R8, [R1+0x250] ;  /* 0x0002500001087983 */ /* 0x001ea80000300a00 */
[----:B------:R-:W2:Y:S01]  /*27200*/  LDL.LU.64 R10, [R1+0x258] ;  /* 0x00025800010a7983 */ /* 0x000ea20000300a00 */
[----:B------:R-:W-:Y:S02]  /*27210*/  F2FP.F16.E4M3.UNPACK_B R16, R16 ;  /* 0x00000010ff10723e */ /* 0x000fe400020006ff */
[----:B------:R-:W-:-:S07]  /*27220*/  F2FP.F16.E4M3.UNPACK_B R17, R17 ;  /* 0x00000011ff11723e */ /* 0x000fce00020006ff */
[----:B--2---:R-:W-:-:S15]  /*27230*/  HMMA.16816.F32 R8, R4, R16, R8 ;  /* 0x000000100408723c */ /* 0x004fde0000001808 */
[----:B------:R-:W-:-:S04]  /*27240*/  NOP ;  /* 0x0000000000007918 */ /* 0x000fc80000000000 */
[----:B------:R0:W-:Y:S04]  /*27250*/  STL.64 [R1+0x50], R8 ;  /* 0x0000500801007387 */ /* 0x0001e80000100a00 */
[----:B------:R1:W-:Y:S04]  /*27260*/  STL.64 [R1+0x58], R10 ;  /* 0x0000580a01007387 */ /* 0x0003e80000100a00 */
[----:B0-----:R-:W2:Y:S04]  /*27270*/  LDL.LU.64 R8, [R1+0x240] ;  /* 0x0002400001087983 */ /* 0x001ea80000300a00 */
[----:B-1----:R-:W2:Y:S04]  /*27280*/  LDL.LU.64 R10, [R1+0x248] ;  /* 0x00024800010a7983 */ /* 0x002ea80000300a00 */
[----:B------:R-:W4:Y:S04]  /*27290*/  LDL.LU R18, [R1+0x1ec] ;  /* 0x0001ec0001127983 */ /* 0x000f280000300800 */
[----:B------:R-:W5:Y:S04]  /*272a0*/  LDL.LU R0, [R1+0x1e4] ;  /* 0x0001e40001007983 */ /* 0x000f680000300800 */
[----:B------:R-:W4:Y:S04]  /*272b0*/  LDL.LU R19, [R1+0x294] ;  /* 0x0002940001137983 */ /* 0x000f280000300800 */
[----:B----4-:R-:W-:Y:S04]  /*272c0*/  STL.64 [R1+0x15f8], R18 ;  /* 0x0015f81201007387 */ /* 0x010fe80000100a00 */
[----:B------:R0:W-:Y:S04]  /*272d0*/  STL.64 [R1+0x15f0], R16 ;  /* 0x0015f01001007387 */ /* 0x0001e80000100a00 */
[----:B0-----:R-:W4:Y:S04]  /*272e0*/  LDL.LU.64 R16, [R1+0x220] ;  /* 0x0002200001107983 */ /* 0x001f280000300a00 */
[----:B------:R-:W2:Y:S01]  /*272f0*/  LDL.LU.64 R18, [R1+0x228] ;  /* 0x0002280001127983 */ /* 0x000ea20000300a00 */
[----:B------:R-:W-:-:S02]  /*27300*/  F2FP.F16.E4M3.UNPACK_B R22, R22 ;  /* 0x00000016ff16723e */ /* 0x000fc400020006ff */
[----:B------:R-:W-:Y:S01]  /*27310*/  F2FP.F16.E4M3.UNPACK_B R23, R23 ;  /* 0x00000017ff17723e */ /* 0x000fe200020006ff */
[----:B------:R-:W-:Y:S01]  /*27320*/  IMAD.MOV.U32 R3, RZ, RZ, R25 ;  /* 0x000000ffff037224 */ /* 0x000fe200078e0019 */
[----:B---3--:R-:W-:Y:S01]  /*27330*/  F2FP.F16.E4M3.UNPACK_B R24, R24 ;  /* 0x00000018ff18723e */ /* 0x008fe200020006ff */
[----:B--2---:R-:W-:Y:S04]  /*27340*/  STL.64 [R1+0x1608], R18 ;  /* 0x0016081201007387 */ /* 0x004fe80000100a00 */
[----:B----4-:R0:W-:Y:S04]  /*27350*/  STL.64 [R1+0x1600], R16 ;  /* 0x0016001001007387 */ /* 0x0101e80000100a00 */
[----:B0-----:R-:W2:Y:S04]  /*27360*/  LDL.LU.64 R16, [R1+0x230] ;  /* 0x0002300001107983 */ /* 0x001ea80000300a00 */
[----:B------:R-:W2:Y:S01]  /*27370*/  LDL.LU.64 R18, [R1+0x238] ;  /* 0x0002380001127983 */ /* 0x000ea20000300a00 */
[----:B------:R-:W-:Y:S01]  /*27380*/  HMMA.16816.F32 R8, R4, R22, R8 ;  /* 0x000000160408723c */ /* 0x000fe20000001808 */
[----:B------:R-:W-:-:S02]  /*27390*/  F2FP.F16.E4M3.UNPACK_B R25, R15 ;  /* 0x0000000fff19723e */ /* 0x000fc400020006ff */
[----:B------:R-:W3:Y:S04]  /*273a0*/  LDL.LU R26, [R1+0x290] ;  /* 0x00029000011a7983 */ /* 0x000ee80000300800 */
[----:B------:R-:W4:Y:S04]  /*273b0*/  LDL.LU R20, [R1+0x28c] ;  /* 0x00028c0001147983 */ /* 0x000f280000300800 */
[----:B------:R-:W4:Y:S04]  /*273c0*/  LDL.LU R27, [R1+0x288] ;  /* 0x00028800011b7983 */ /* 0x000f280000300800 */
[----:B------:R-:W3:Y:S04]  /*273d0*/  LDL.LU R21, [R1+0x2a4] ;  /* 0x0002a40001157983 */ /* 0x000ee80000300800 */
[----:B------:R-:W3:Y:S04]  /*273e0*/  LDL.LU R28, [R1+0x29c] ;  /* 0x00029c00011c7983 */ /* 0x000ee80000300800 */
[----:B------:R0:W-:Y:S04]  /*273f0*/  STL.64 [R1+0x70], R8 ;  /* 0x0000700801007387 */ /* 0x0001e80000100a00 */
[----:B------:R1:W-:Y:S01]  /*27400*/  STL [R1+0x78], R10 ;  /* 0x0000780a01007387 */ /* 0x0003e20000100800 */
[----:B0-----:R-:W-:-:S05]  /*27410*/  IMAD.MOV.U32 R8, RZ, RZ, R11 ;  /* 0x000000ffff087224 */ /* 0x001fca00078e000b */
[----:B------:R-:W-:Y:S01]  /*27420*/  STL [R1+0x1584], R8 ;  /* 0x0015840801007387 */ /* 0x000fe20000100800 */
[----:B--2---:R-:W-:-:S15]  /*27430*/  HMMA.16816.F32 R16, R4, R24, R16 ;  /* 0x000000180410723c */ /* 0x004fde0000001810 */
[----:B------:R-:W-:-:S04]  /*27440*/  NOP ;  /* 0x0000000000007918 */ /* 0x000fc80000000000 */
[----:B------:R0:W-:Y:S01]  /*27450*/  STL [R1+0x9c], R19 ;  /* 0x00009c1301007387 */ /* 0x0001e20000100800 */
[----:B------:R-:W-:Y:S02]  /*27460*/  IMAD.MOV.U32 R11, RZ, RZ, R18 ;  /* 0x000000ffff0b7224 */ /* 0x000fe400078e0012 */
[----:B------:R-:W-:Y:S02]  /*27470*/  IMAD.MOV.U32 R9, RZ, RZ, R16 ;  /* 0x000000ffff097224 */ /* 0x000fe400078e0010 */
[----:B-1----:R-:W-:Y:S01]  /*27480*/  IMAD.MOV.U32 R10, RZ, RZ, R17 ;  /* 0x000000ffff0a7224 */ /* 0x002fe200078e0011 */
[----:B0-----:R-:W2:Y:S04]  /*27490*/  LDL.LU.64 R18, [R1+0x1608] ;  /* 0x0016080001127983 */ /* 0x001ea80000300a00 */
[----:B------:R-:W2:Y:S01]  /*274a0*/  LDL.LU.64 R16, [R1+0x1600] ;  /* 0x0016000001107983 */ /* 0x000ea20000300a00 */
[----:B------:R-:W-:-:S02]  /*274b0*/  F2FP.F16.E4M3.UNPACK_B R14, R14 ;  /* 0x0000000eff0e723e */ /* 0x000fc400020006ff */
[----:B------:R-:W-:Y:S01]  /*274c0*/  F2FP.F16.E4M3.UNPACK_B R15, R12 ;  /* 0x0000000cff0f723e */ /* 0x000fe200020006ff */
[----:B------:R-:W-:Y:S06]  /*274d0*/  STL [R1+0x1548], R29 ;  /* 0x0015481d01007387 */ /* 0x000fec0000100800 */
[----:B--2---:R-:W-:-:S15]  /*274e0*/  HMMA.16816.F32 R16, R4, R14, R16 ;  /* 0x0000000e0410723c */ /* 0x004fde0000001810 */
[----:B------:R-:W-:-:S04]  /*274f0*/  NOP ;  /* 0x0000000000007918 */ /* 0x000fc80000000000 */
[----:B------:R-:W-:Y:S01]  /*27500*/  STL.64 [R1+0xc0], R16 ;  /* 0x0000c01001007387 */ /* 0x000fe20000100a00 */
[----:B------:R-:W-:-:S03]  /*27510*/  IMAD.MOV.U32 R8, RZ, RZ, R19 ;  /* 0x000000ffff087224 */ /* 0x000fc600078e0013 */
[----:B------:R0:W-:Y:S04]  /*27520*/  STL [R1+0xc8], R18 ;  /* 0x0000c81201007387 */ /* 0x0001e80000100800 */
[----:B0-----:R-:W5:Y:S04]  /*27530*/  LDL.LU.64 R18, [R1+0x15f8] ;  /* 0x0015f80001127983 */ /* 0x001f680000300a00 */
[----:B------:R-:W2:Y:S04]  /*27540*/  LDL.LU.64 R16, [R1+0x15f0] ;  /* 0x0015f00001107983 */ /* 0x000ea80000300a00 */
[----:B------:R-:W-:Y:S04]  /*27550*/  STL.64 [R1+0x1590], R10 ;  /* 0x0015900a01007387 */ /* 0x000fe80000100a00 */
[----:B------:R0:W-:Y:S04]  /*27560*/  STL.64 [R1+0x1588], R8 ;  /* 0x0015880801007387 */ /* 0x0001e80000100a00 */
[----:B0-----:R-:W2:Y:S04]  /*27570*/  LDL.LU.64 R8, [R1+0x210] ;  /* 0x0002100001087983 */ /* 0x001ea80000300a00 */
[----:B------:R-:W2:Y:S01]  /*27580*/  LDL.LU.64 R10, [R1+0x218] ;  /* 0x00021800010a7983 */ /* 0x000ea20000300a00 */
[----:B------:R-:W-:-:S02]  /*27590*/  F2FP.F16.E4M3.UNPACK_B R12, R29 ;  /* 0x0000001dff0c723e */ /* 0x000fc400020006ff */
[----:B------:R-:W-:-:S07]  /*275a0*/  F2FP.F16.E4M3.UNPACK_B R13, R13 ;  /* 0x0000000dff0d723e */ /* 0x000fce00020006ff */
[----:B--2---:R-:W-:-:S15]  /*275b0*/  HMMA.16816.F32 R8, R4, R12, R8 ;  /* 0x0000000c0408723c */ /* 0x004fde0000001808 */
[----:B------:R-:W-:-:S04]  /*275c0*/  NOP ;  /* 0x0000000000007918 */ /* 0x000fc80000000000 */
[----:B------:R0:W-:Y:S04]  /*275d0*/  STL.64 [R1+0xe0], R8 ;  /* 0x0000e00801007387 */ /* 0x0001e80000100a00 */
[----:B------:R1:W-:Y:S01]  /*275e0*/  STL [R1+0xe8], R10 ;  /* 0x0000e80a01007387 */ /* 0x0003e20000100800 */
[----:B------:R-:W-:-:S03]  /*275f0*/  IMAD.MOV.U32 R29, RZ, RZ, R11 ;  /* 0x000000ffff1d7224 */ /* 0x000fc600078e000b */
[----:B0-----:R-:W2:Y:S04]  /*27600*/  LDL.LU.64 R8, [R1+0x200] ;  /* 0x0002000001087983 */ /* 0x001ea80000300a00 */
[----:B-1----:R-:W2:Y:S04]  /*27610*/  LDL.LU.64 R10, [R1+0x208] ;  /* 0x00020800010a7983 */ /* 0x002ea80000300a00 */
[----:B------:R-:W-:Y:S04]  /*27620*/  STL.64 [R1+0x15b0], R14 ;  /* 0x0015b00e01007387 */ /* 0x000fe80000100a00 */
[----:B------:R0:W-:Y:S04]  /*27630*/  STL.64 [R1+0x15a8], R12 ;  /* 0x0015a80c01007387 */ /* 0x0001e80000100a00 */
[----:B0-----:R-:W2:Y:S04]  /*27640*/  LDL.LU.64 R12, [R1+0x270] ;  /* 0x00027000010c7983 */ /* 0x001ea80000300a00 */
[----:B------:R-:W2:Y:S01]  /*27650*/  LDL.LU.64 R14, [R1+0x278] ;  /* 0x00027800010e7983 */ /* 0x000ea20000300a00 */
[----:B------:R-:W-:-:S02]  /*27660*/  F2FP.F16.E4M3.UNPACK_B R2, R2 ;  /* 0x00000002ff02723e */ /* 0x000fc400020006ff */
[----:B------:R-:W-:Y:S01]  /*27670*/  F2FP.F16.E4M3.UNPACK_B R3, R3 ;  /* 0x00000003ff03723e */ /* 0x000fe200020006ff */
[----:B-----5:R-:W-:Y:S02]  /*27680*/  IMAD R0, R0, 0x100, R18 ;  /* 0x0000010000007824 */ /* 0x020fe400078e0212 */
[----:B---3--:R-:W-:Y:S01]  /*27690*/  IMAD R26, R26, 0x100, R19 ;  /* 0x000001001a1a7824 */ /* 0x008fe200078e0213 */
[----:B------:R-:W3:Y:S04]  /*276a0*/  LDL.LU R18, [R1+0x15ec] ;  /* 0x0015ec0001127983 */ /* 0x000ee80000300800 */
[----:B------:R-:W3:Y:S01]  /*276b0*/  LDL.LU R19, [R1+0x15e8] ;  /* 0x0015e80001137983 */ /* 0x000ee20000300800 */
[----:B----4-:R-:W-:Y:S02]  /*276c0*/  IMAD R27, R27, 0x100, R20 ;  /* 0x000001001b1b7824 */ /* 0x010fe400078e0214 */
[----:B------:R-:W-:Y:S01]  /*276d0*/  IMAD R28, R28, 0x100, R21 ;  /* 0x000001001c1c7824 */ /* 0x000fe200078e0215 */
[----:B------:R-:W4:Y:S04]  /*276e0*/  LDL.LU R20, [R1+0x15e4] ;  /* 0x0015e40001147983 */ /* 0x000f280000300800 */
[----:B------:R-:W4:Y:S01]  /*276f0*/  LDL.LU R21, [R1+0x15e0] ;  /* 0x0015e00001157983 */ /* 0x000f220000300800 */
[----:B--2---:R-:W-:Y:S01]  /*27700*/  HMMA.16816.F32 R12, R4, R2, R12 ;  /* 0x00000002040c723c */ /* 0x004fe2000000180c */
[----:B------:R-:W-:-:S02]  /*27710*/  F2FP.F16.E4M3.UNPACK_B R4, R0 ;  /* 0x00000000ff04723e */ /* 0x000fc400020006ff */
[----:B------:R-:W2:Y:S01]  /*27720*/  LDL.LU R0, [R1+0x374] ;  /* 0x0003740001007983 */ /* 0x000ea20000300800 */
[----:B------:R-:W-:-:S15]  /*27730*/  F2FP.F16.E4M3.UNPACK_B R6, R26 ;  /* 0x0000001aff06723e */ /* 0x000fde00020006ff */
[----:B------:R-:W-:Y:S04]  /*27740*/  STL.64 [R1+0xb0], R12 ;  /* 0x0000b00c01007387 */ /* 0x000fe80000100a00 */
[----:B------:R-:W-:Y:S04]  /*27750*/  STL.64 [R1+0xb8], R14 ;  /* 0x0000b80e01007387 */ /* 0x000fe80000100a00 */
[----:B------:R-:W5:Y:S01]  /*27760*/  LDL.LU R26, [R1+0x37c] ;  /* 0x00037c00011a7983 */ /* 0x000f620000300800 */
[----:B------:R-:W-:Y:S02]  /*27770*/  F2FP.F16.E4M3.UNPACK_B R5, R27 ;  /* 0x0000001bff05723e */ /* 0x000fe400020006ff */
[----:B------:R-:W-:-:S07]  /*27780*/  F2FP.F16.E4M3.UNPACK_B R7, R28 ;  /* 0x0000001cff07723e */ /* 0x000fce00020006ff */
[----:B----4-:R-:W-:Y:S01]  /*27790*/  HMMA.16816.F32 R8, R4, R20, R8 ;  /* 0x000000140408723c */ /* 0x010fe20000001808 */
[----:B-----5:R-:W-:Y:S04]  /*277a0*/  STL [R1+0x15d0], R26 ;  /* 0x0015d01a01007387 */ /* 0x020fe80000100800 */
[----:B------:R-:W-:-:S14]  /*277b0*/  STL.64 [R1+0x15c8], R24 ;  /* 0x0015c81801007387 */ /* 0x000fdc0000100a00 */
[----:B------:R-:W-:Y:S04]  /*277c0*/  STL.64 [R1+0xa0], R8 ;  /* 0x0000a00801007387 */ /* 0x000fe80000100a00 */
[----:B------:R-:W-:Y:S04]  /*277d0*/  STL [R1+0xa8], R10 ;  /* 0x0000a80a01007387 */ /* 0x000fe80000100800 */
[----:B------:R0:W-:Y:S04]  /*277e0*/  STL.64 [R1+0x15d8], R22 ;  /* 0x0015d81601007387 */ /* 0x0001e80000100a00 */
[----:B------:R-:W3:Y:S04]  /*277f0*/  LDL.LU.64 R20, [R1+0x1f0] ;  /* 0x0001f00001147983 */ /* 0x000ee80000300a00 */
[----:B0-----:R-:W3:Y:S04]  /*27800*/  LDL.LU.64 R22, [R1+0x1f8] ;  /* 0x0001f80001167983 */ /* 0x001ee80000300a00 */
[----:B------:R-:W4:Y:S04]  /*27810*/  LDL.LU.64 R24, [R1+0x1d0] ;  /* 0x0001d00001187983 */ /* 0x000f280000300a00 */
[----:B------:R-:W4:Y:S04]  /*27820*/  LDL.LU.64 R26, [R1+0x1d8] ;  /* 0x0001d800011a7983 */ /* 0x000f280000300a00 */
[----:B------:R-:W5:Y:S04]  /*27830*/  LDL.LU.64 R12, [R1+0x100] ;  /* 0x00010000010c7983 */ /* 0x000f680000300a00 */
[----:B------:R-:W2:Y:S01]  /*27840*/  LDL.LU.64 R14, [R1+0x108] ;  /* 0x00010800010e7983 */ /* 0x000ea20000300a00 */
[----:B------:R-:W-:-:S03]  /*27850*/  IMAD.MOV.U32 R28, RZ, RZ, R11 ;  /* 0x000000ffff1c7224 */ /* 0x000fc600078e000b */
[----:B--2---:R-:W-:Y:S04]  /*27860*/  STL.64 [R1+0x15c0], R14 ;  /* 0x0015c00e01007387 */ /* 0x004fe80000100a00 */
[----:B-----5:R0:W-:Y:S04]  /*27870*/  STL.64 [R1+0x15b8], R12 ;  /* 0x0015b80c01007387 */ /* 0x0201e80000100a00 */
[----:B0-----:R-:W2:Y:S04]  /*27880*/  LDL.LU.64 R12, [R1+0x40] ;  /* 0x00004000010c7983 */ /* 0x001ea80000300a00 */
[----:B------:R-:W2:Y:S04]  /*27890*/  LDL.LU.64 R14, [R1+0x48] ;  /* 0x00004800010e7983 */ /* 0x000ea80000300a00 */
[----:B------:R-:W5:Y:S04]  /*278a0*/  LDL.LU.64 R8, [R1+0xd0] ;  /* 0x0000d00001087983 */ /* 0x000f680000300a00 */
[----:B------:R-:W2:Y:S01]  /*278b0*/  LDL.LU.64 R10, [R1+0xd8] ;  /* 0x0000d800010a7983 */ /* 0x000ea20000300a00 */
[C---:B---3--:R-:W-:Y:S08]  /*278c0*/  HMMA.16816.F32 R20, R4.reuse, R18, R20 ;  /* 0x000000120414723c */ /* 0x048ff00000001814 */
[----:B----4-:R-:W-:Y:S01]  /*278d0*/  HMMA.16816.F32 R24, R4, R16, R24 ;  /* 0x000000100418723c */ /* 0x010fe20000001818 */
[----:B--2---:R-:W-:Y:S04]  /*278e0*/  STL.64 [R1+0x15a0], R10 ;  /* 0x0015a00a01007387 */ /* 0x004fe80000100a00 */
[----:B-----5:R0:W-:Y:S04]  /*278f0*/  STL.64 [R1+0x1598], R8 ;  /* 0x0015980801007387 */ /* 0x0201e80000100a00 */
[----:B0-----:R-:W2:Y:S04]  /*27900*/  LDL.LU.64 R8, [R1+0xf0] ;  /* 0x0000f00001087983 */ /* 0x001ea80000300a00 */
[----:B------:R-:W2:Y:S04]  /*27910*/  LDL.LU.64 R10, [R1+0xf8] ;  /* 0x0000f800010a7983 */ /* 0x000ea80000300a00 */
[----:B------:R-:W-:Y:S04]  /*27920*/  STL [R1+0x1528], R28 ;  /* 0x0015281c01007387 */ /* 0x000fe80000100800 */
[----:B------:R-:W-:Y:S04]  /*27930*/  STL.64 [R1+0x80], R20 ;  /* 0x0000801401007387 */ /* 0x000fe80000100a00 */
[----:B------:R0:W-:Y:S04]  /*27940*/  STL.64 [R1+0x88], R22 ;  /* 0x0000881601007387 */ /* 0x0001e80000100a00 */
[----:B0-----:R-:W3:Y:S04]  /*27950*/  LDL.LU.64 R22, [R1+0x15d8] ;  /* 0x0015d80001167983 */ /* 0x001ee80000300a00 */
[----:B------:R-:W4:Y:S04]  /*27960*/  LDL.LU R18, [R1+0x360] ;  /* 0x0003600001127983 */ /* 0x000f280000300800 */
[----:B------:R-:W5:Y:S04]  /*27970*/  LDL.LU R19, [R1+0x358] ;  /* 0x0003580001137983 */ /* 0x000f680000300800 */
[----:B------:R-:W-:Y:S04]  /*27980*/  STL [R1+0x60], R24 ;  /* 0x0000601801007387 */ /* 0x000fe80000100800 */
[----:B------:R0:W-:Y:S01]  /*27990*/  STL [R1+0x68], R26 ;  /* 0x0000681a01007387 */ /* 0x0001e20000100800 */
[----:B------:R-:W-:-:S03]  /*279a0*/  IMAD.MOV.U32 R28, RZ, RZ, R25 ;  /* 0x000000ffff1c7224 */ /* 0x000fc600078e0019 */
[----:B0-----:R-:W2:Y:S04]  /*279b0*/  LDL.LU R26, [R1+0x15d0] ;  /* 0x0015d000011a7983 */ /* 0x001ea80000300800 */
[----:B------:R-:W2:Y:S04]  /*279c0*/  LDL.LU.64 R24, [R1+0x15c8] ;  /* 0x0015c80001187983 */ /* 0x000ea80000300a00 */
[----:B------:R-:W2:Y:S04]  /*279d0*/  LDL.LU R16, [R1+0x34c] ;  /* 0x00034c0001107983 */ /* 0x000ea80000300800 */
[----:B------:R-:W5:Y:S01]  /*279e0*/  LDL.LU R17, [R1+0x35c] ;  /* 0x00035c0001117983 */ /* 0x000f620000300800 */
[----:B---3--:R-:W-:Y:S03]  /*279f0*/  HMMA.16816.F32 R20, R4, R22, R12 ;  /* 0x000000160414723c */ /* 0x008fe6000000180c */
[----:B------:R-:W2:Y:S04]  /*27a00*/  LDL.LU.64 R14, [R1+0x15c0] ;  /* 0x0015c000010e7983 */ /* 0x000ea80000300a00 */
[----:B------:R-:W2:-:S12]  /*27a10*/  LDL.LU.64 R12, [R1+0x15b8] ;  /* 0x0015b800010c7983 */ /* 0x000e980000300a00 */
[----:B------:R0:W-:Y:S04]  /*27a20*/  STL.64 [R1+0x40], R20 ;  /* 0x0000401401007387 */ /* 0x0001e80000100a00 */
[----:B------:R1:W-:Y:S04]  /*27a30*/  STL.64 [R1+0x48], R22 ;  /* 0x0000481601007387 */ /* 0x0003e80000100a00 */
[----:B0-----:R-:W3:Y:S04]  /*27a40*/  LDL.LU.64 R20, [R1+0x20] ;  /* 0x0000200001147983 */ /* 0x001ee80000300a00 */
[----:B-1----:R-:W3:Y:S01]  /*27a50*/  LDL.LU.64 R22, [R1+0x28] ;  /* 0x0000280001167983 */ /* 0x002ee20000300a00 */
[----:B--2---:R-:W-:-:S15]  /*27a60*/  HMMA.16816.F32 R12, R4, R24, R12 ;  /* 0x00000018040c723c */ /* 0x004fde000000180c */
[----:B------:R-:W-:-:S04]  /*27a70*/  NOP ;  /* 0x0000000000007918 */ /* 0x000fc80000000000 */
[----:B------:R-:W-:Y:S04]  /*27a80*/  STL.64 [R1+0x10], R12 ;  /* 0x0000100c01007387 */ /* 0x000fe80000100a00 */
[----:B------:R0:W-:Y:S04]  /*27a90*/  STL.64 [R1+0x18], R14 ;  /* 0x0000180e01007387 */ /* 0x0001e80000100a00 */
[----:B0-----:R-:W2:Y:S04]  /*27aa0*/  LDL.LU.64 R14, [R1+0x15b0] ;  /* 0x0015b000010e7983 */ /* 0x001ea80000300a00 */
[----:B------:R-:W3:Y:S04]  /*27ab0*/  LDL.LU.64 R12, [R1+0x15a8] ;  /* 0x0015a800010c7983 */ /* 0x000ee80000300a00 */
[----:B------:R-:W3:Y:S04]  /*27ac0*/  LDL.LU R24, [R1+0x354] ;  /* 0x0003540001187983 */ /* 0x000ee80000300800 */
[----:B------:R-:W4:Y:S01]  /*27ad0*/  LDL.LU R25, [R1+0x364] ;  /* 0x0003640001197983 */ /* 0x000f220000300800 */
[----:B--2---:R-:W-:-:S15]  /*27ae0*/  HMMA.16816.F32 R8, R4, R14, R8 ;  /* 0x0000000e0408723c */ /* 0x004fde0000001808 */
[----:B------:R-:W-:-:S04]  /*27af0*/  NOP ;  /* 0x0000000000007918 */ /* 0x000fc80000000000 */
[----:B------:R-:W-:Y:S04]  /*27b00*/  STL.64 [R1], R8 ;  /* 0x0000000801007387 */ /* 0x000fe80000100a00 */
[----:B------:R0:W-:Y:S04]  /*27b10*/  STL.64 [R1+0x8], R10 ;  /* 0x0000080a01007387 */ /* 0x0001e80000100a00 */
[----:B0-----:R-:W3:Y:S04]  /*27b20*/  LDL.LU.64 R10, [R1+0x15a0] ;  /* 0x0015a000010a7983 */ /* 0x001ee80000300a00 */
[----:B------:R-:W3:Y:S02]  /*27b30*/  LDL.LU.64 R8, [R1+0x1598] ;  /* 0x0015980001087983 */ /* 0x000ee40000300a00 */
[C---:B---3--:R-:W-:Y:S02]  /*27b40*/  HMMA.16816.F32 R12, R4.reuse, R12, R8 ;  /* 0x0000000c040c723c */ /* 0x048fe40000001808 */
[----:B------:R-:W2:Y:S04]  /*27b50*/  LDL.LU.64 R10, [R1+0x1590] ;  /* 0x00159000010a7983 */ /* 0x000ea80000300a00 */
[----:B------:R-:W3:Y:S02]  /*27b60*/  LDL.LU.64 R8, [R1+0x1588] ;  /* 0x0015880001087983 */ /* 0x000ee40000300a00 */
[----:B------:R-:W-:Y:S11]  /*27b70*/  HMMA.16816.F32 R4, R4, R2, R20 ;  /* 0x000000020404723c */ /* 0x000ff60000001814 */
[----:B------:R-:W-:Y:S04]  /*27b80*/  STL.64 [R1+0x14c0], R14 ;  /* 0x0014c00e01007387 */ /* 0x000fe80000100a00 */
[----:B------:R0:W-:Y:S04]  /*27b90*/  STL.64 [R1+0x14b8], R12 ;  /* 0x0014b80c01007387 */ /* 0x0001e80000100a00 */
[----:B0-----:R-:W2:Y:S04]  /*27ba0*/  LDL.LU R12, [R1+0xc0] ;  /* 0x0000c000010c7983 */ /* 0x001ea80000300800 */
[----:B------:R0:W-:Y:S04]  /*27bb0*/  STL.64 [R1+0x20], R4 ;  /* 0x0000200401007387 */ /* 0x0001e80000100a00 */
[----:B------:R1:W-:Y:S04]  /*27bc0*/  STL.64 [R1+0x28], R6 ;  /* 0x0000280601007387 */ /* 0x0003e80000100a00 */
[----:B------:R-:W2:Y:S04]  /*27bd0*/  LDL.LU R13, [R1+0xc4] ;  /* 0x0000c400010d7983 */ /* 0x000ea80000300800 */
[----:B------:R-:W2:Y:S01]  /*27be0*/  LDL.LU R14, [R1+0xc8] ;  /* 0x0000c800010e7983 */ /* 0x000ea20000300800 */
[----:B---3--:R-:W-:-:S03]  /*27bf0*/  IMAD.MOV.U32 R15, RZ, RZ, R8 ;  /* 0x000000ffff0f7224 */ /* 0x008fc600078e0008 */
[----:B------:R-:W3:Y:S04]  /*27c00*/  LDL.LU R8, [R1+0x1584] ;  /* 0x0015840001087983 */ /* 0x000ee80000300800 */
[----:B------:R-:W2:Y:S04]  /*27c10*/  LDL.LU R2, [R1+0x150] ;  /* 0x0001500001027983 */ /* 0x000ea80000300800 */
[----:B------:R-:W2:Y:S04]  /*27c20*/  LDL.LU R3, [R1+0x154] ;  /* 0x0001540001037983 */ /* 0x000ea80000300800 */
[----:B0-----:R-:W2:Y:S04]  /*27c30*/  LDL.LU R5, [R1+0x160] ;  /* 0x0001600001057983 */ /* 0x001ea80000300800 */
[----:B-1----:R-:W2:Y:S04]  /*27c40*/  LDL.LU R7, [R1+0x174] ;  /* 0x0001740001077983 */ /* 0x002ea80000300800 */
[----:B------:R-:W2:Y:S04]  /*27c50*/  LDL.LU R20, [R1+0x194] ;  /* 0x0001940001147983 */ /* 0x000ea80000300800 */
[----:B------:R-:W2:Y:S04]  /*27c60*/  LDL.LU R21, [R1+0x1a0] ;  /* 0x0001a00001157983 */ /* 0x000ea80000300800 */
[----:B--2---:R0:W-:Y:S04]  /*27c70*/  STL.64 [R1+0x1540], R20 ;  /* 0x0015401401007387 */ /* 0x0041e80000100a00 */
[----:B0-----:R-:W2:Y:S04]  /*27c80*/  LDL.LU R20, [R1+0x70] ;  /* 0x0000700001147983 */ /* 0x001ea80000300800 */
[----:B------:R-:W2:Y:S04]  /*27c90*/  LDL.LU R21, [R1+0x74] ;  /* 0x0000740001157983 */ /* 0x000ea80000300800 */
[----:B------:R-:W2:Y:S01]  /*27ca0*/  LDL.LU R22, [R1+0x78] ;  /* 0x0000780001167983 */ /* 0x000ea20000300800 */
[----:B---3--:R-:W-:-:S02]  /*27cb0*/  IMAD.MOV.U32 R23, RZ, RZ, R8 ;  /* 0x000000ffff177224 */ /* 0x008fc400078e0008 */
[----:B------:R-:W-:Y:S01]  /*27cc0*/  IMAD R16, R16, 0x100, R24 ;  /* 0x0000010010107824 */ /* 0x000fe200078e0218 */
[----:B------:R-:W3:Y:S04]  /*27cd0*/  LDL.LU R8, [R1+0x1580] ;  /* 0x0015800001087983 */ /* 0x000ee80000300800 */
[----:B------:R-:W3:Y:S04]  /*27ce0*/  LDL.LU R24, [R1+0x164] ;  /* 0x0001640001187983 */ /* 0x000ee80000300800 */
[----:B------:R-:W3:Y:S04]  /*27cf0*/  LDL.LU R6, [R1+0x170] ;  /* 0x0001700001067983 */ /* 0x000ee80000300800 */
[----:B--2---:R-:W-:Y:S04]  /*27d00*/  STL.64 [R1+0x1558], R22 ;  /* 0x0015581601007387 */ /* 0x004fe80000100a00 */
[----:B------:R0:W-:Y:S04]  /*27d10*/  STL.64 [R1+0x1550], R20 ;  /* 0x0015501401007387 */ /* 0x0001e80000100a00 */
[----:B0-----:R-:W2:Y:S04]  /*27d20*/  LDL.LU R20, [R1+0x50] ;  /* 0x0000500001147983 */ /* 0x001ea80000300800 */
[----:B------:R-:W2:Y:S04]  /*27d30*/  LDL.LU R21, [R1+0x54] ;  /* 0x0000540001157983 */ /* 0x000ea80000300800 */
[----:B------:R-:W2:Y:S04]  /*27d40*/  LDL.LU R22, [R1+0x58] ;  /* 0x0000580001167983 */ /* 0x000ea80000300800 */
[----:B------:R-:W2:Y:S01]  /*27d50*/  LDL.LU R23, [R1+0x5c] ;  /* 0x00005c0001177983 */ /* 0x000ea20000300800 */
[----:B----4-:R-:W-:-:S03]  /*27d60*/  IMAD R18, R18, 0x100, R25 ;  /* 0x0000010012127824 */ /* 0x010fc600078e0219 */
[----:B--2---:R-:W-:Y:S04]  /*27d70*/  STL.64 [R1+0x1568], R22 ;  /* 0x0015681601007387 */ /* 0x004fe80000100a00 */
[----:B------:R0:W-:Y:S04]  /*27d80*/  STL.64 [R1+0x1560], R20 ;  /* 0x0015601401007387 */ /* 0x0001e80000100a00 */
[----:B0-----:R-:W2:Y:S04]  /*27d90*/  LDL.LU R20, [R1+0x30] ;  /* 0x0000300001147983 */ /* 0x001ea80000300800 */
[----:B------:R-:W2:Y:S04]  /*27da0*/  LDL.LU R21, [R1+0x34] ;  /* 0x0000340001157983 */ /* 0x000ea80000300800 */
[----:B------:R-:W2:Y:S01]  /*27db0*/  LDL.LU R22, [R1+0x38] ;  /* 0x0000380001167983 */ /* 0x000ea20000300800 */
[----:B---3--:R-:W-:-:S03]  /*27dc0*/  IMAD.MOV.U32 R23, RZ, RZ, R8 ;  /* 0x000000ffff177224 */ /* 0x008fc600078e0008 */
[----:B------:R-:W3:Y:S04]  /*27dd0*/  LDL.LU R8, [R1+0x157c] ;  /* 0x00157c0001087983 */ /* 0x000ee80000300800 */
[----:B------:R-:W4:Y:S04]  /*27de0*/  LDL.LU R25, [R1+0x190] ;  /* 0x0001900001197983 */ /* 0x000f280000300800 */
[----:B------:R-:W-:Y:S04]  /*27df0*/  STL.64 [R1+0x1538], R14 ;  /* 0x0015380e01007387 */ /* 0x000fe80000100a00 */
[----:B------:R0:W-:Y:S02]  /*27e00*/  STL.64 [R1+0x1530], R12 ;  /* 0x0015300c01007387 */ /* 0x0001e40000100a00 */
[----:B0-----:R-:W-:-:S02]  /*27e10*/  IMAD.MOV.U32 R12, RZ, RZ, R9 ;  /* 0x000000ffff0c7224 */ /* 0x001fc400078e0009 */
[----:B------:R-:W-:Y:S01]  /*27e20*/  IMAD.MOV.U32 R13, RZ, RZ, R10 ;  /* 0x000000ffff0d7224 */ /* 0x000fe200078e000a */
[----:B------:R-:W3:Y:S04]  /*27e30*/  LDL.LU R9, [R1+0x1578] ;  /* 0x0015780001097983 */ /* 0x000ee80000300800 */
[----:B------:R-:W3:Y:S01]  /*27e40*/  LDL.LU R10, [R1+0x1574] ;  /* 0x00157400010a7983 */ /* 0x000ee20000300800 */
[----:B------:R-:W-:-:S03]  /*27e50*/  IMAD.MOV.U32 R14, RZ, RZ, R11 ;  /* 0x000000ffff0e7224 */ /* 0x000fc600078e000b */
[----:B------:R-:W3:Y:S01]  /*27e60*/  LDL.LU R11, [R1+0x1570] ;  /* 0x00157000010b7983 */ /* 0x000ee20000300800 */
[----:B-----5:R-:W-:Y:S02]  /*27e70*/  IMAD R17, R19, 0x100, R17 ;  /* 0x0000010013117824 */ /* 0x020fe400078e0211 */
[----:B------:R-:W-:Y:S01]  /*27e80*/  IMAD R19, R0, 0x100, R26 ;  /* 0x0000010000137824 */ /* 0x000fe200078e021a */
[----:B------:R-:W-:Y:S02]  /*27e90*/  F2FP.F16.E4M3.UNPACK_B R16, R16 ;  /* 0x00000010ff10723e */ /* 0x000fe400020006ff */
[----:B------:R-:W-:Y:S02]  /*27ea0*/  F2FP.F16.E4M3.UNPACK_B R18, R18 ;  /* 0x00000012ff12723e */ /* 0x000fe400020006ff */
[----:B------:R-:W-:Y:S02]  /*27eb0*/  F2FP.F16.E4M3.UNPACK_B R2, R2.H1 ;  /* 0x00000002ff02723e */ /* 0x000fe400030006ff */
[----:B------:R-:W-:-:S02]  /*27ec0*/  F2FP.F16.E4M3.UNPACK_B R17, R17 ;  /* 0x00000011ff11723e */ /* 0x000fc400020006ff */
[----:B------:R-:W-:Y:S02]  /*27ed0*/  F2FP.F16.E4M3.UNPACK_B R19, R19 ;  /* 0x00000013ff13723e */ /* 0x000fe400020006ff */
[----:B------:R-:W-:Y:S02]  /*27ee0*/  F2FP.F16.E4M3.UNPACK_B R3, R3.H1 ;  /* 0x00000003ff03723e */ /* 0x000fe400030006ff */
[----:B------:R-:W-:Y:S02]  /*27ef0*/  F2FP.F16.E4M3.UNPACK_B R4, R5.H1 ;  /* 0x00000005ff04723e */ /* 0x000fe400030006ff */
[----:B------:R-:W-:Y:S01]  /*27f00*/  F2FP.F16.E4M3.UNPACK_B R5, R24.H1 ;  /* 0x00000018ff05723e */ /* 0x000fe200030006ff */
[----:B------:R-:W5:Y:S04]  /*27f10*/  LDL.LU R15, [R1+0x9c] ;  /* 0x00009c00010f7983 */ /* 0x000f680000300800 */
[----:B------:R-:W4:Y:S04]  /*27f20*/  LDL.LU R26, [R1+0x1a4] ;  /* 0x0001a400011a7983 */ /* 0x000f280000300800 */
[----:B------:R-:W4:Y:S01]  /*27f30*/  LDL.LU R0, [R1+0x1b4] ;  /* 0x0001b40001007983 */ /* 0x000f220000300800 */
[C---:B--2---:R-:W-:Y:S08]  /*27f40*/  HMMA.16816.F32 R20, R16.reuse, R4, R20 ;  /* 0x000000041014723c */ /* 0x044ff00000001814 */
[----:B---3--:R-:W-:-:S15]  /*27f50*/  HMMA.16816.F32 R8, R16, R2, R8 ;  /* 0x000000021008723c */ /* 0x008fde0000001808 */
[----:B------:R-:W-:-:S04]  /*27f60*/  NOP ;  /* 0x0000000000007918 */ /* 0x000fc80000000000 */
[----:B------:R-:W-:Y:S04]  /*27f70*/  STL.64 [R1+0xd0], R8 ;  /* 0x0000d00801007387 */ /* 0x000fe80000100a00 */
[----:B------:R0:W-:Y:S04]  /*27f80*/  STL.64 [R1+0xd8], R10 ;  /* 0x0000d80a01007387 */ /* 0x0001e80000100a00 */
[----:B0-----:R-:W2:Y:S04]  /*27f90*/  LDL.LU R10, [R1+0x180] ;  /* 0x00018000010a7983 */ /* 0x001ea80000300800 */
[----:B------:R-:W3:Y:S04]  /*27fa0*/  LDL.LU R11, [R1+0x184] ;  /* 0x00018400010b7983 */ /* 0x000ee80000300800 */
[----:B------:R-:W2:Y:S04]  /*27fb0*/  LDL.LU R24, [R1+0x1c0] ;  /* 0x0001c00001187983 */ /* 0x000ea80000300800 */
[----:B------:R-:W-:Y:S04]  /*27fc0*/  STL.64 [R1+0xf0], R20 ;  /* 0x0000f01401007387 */ /* 0x000fe80000100a00 */
[----:B------:R0:W-:Y:S04]  /*27fd0*/  STL.64 [R1+0xf8], R22 ;  /* 0x0000f81601007387 */ /* 0x0001e80000100a00 */
[----:B0-----:R-:W2:Y:S04]  /*27fe0*/  LDL.LU.64 R22, [R1+0x1568] ;  /* 0x0015680001167983 */ /* 0x001ea80000300a00 */
[----:B------:R-:W2:Y:S01]  /*27ff0*/  LDL.LU.64 R20, [R1+0x1560] ;  /* 0x0015600001147983 */ /* 0x000ea20000300a00 */
[----:B------:R-:W-:-:S02]  /*28000*/  F2FP.F16.E4M3.UNPACK_B R6, R6.H1 ;  /* 0x00000006ff06723e */ /* 0x000fc400030006ff */
[----:B------:R-:W-:-:S07]  /*28010*/  F2FP.F16.E4M3.UNPACK_B R7, R7.H1 ;  /* 0x00000007ff07723e */ /* 0x000fce00030006ff */
[----:B--2---:R-:W-:-:S15]  /*28020*/  HMMA.16816.F32 R20, R16, R6, R20 ;  /* 0x000000061014723c */ /* 0x004fde0000001814 */
[----:B------:R-:W-:-:S04]  /*28030*/  NOP ;  /* 0x0000000000007918 */ /* 0x000fc80000000000 */
[----:B------:R-:W-:Y:S04]  /*28040*/  STL.64 [R1+0x100], R20 ;  /* 0x0001001401007387 */ /* 0x000fe80000100a00 */
[----:B------:R0:W-:Y:S04]  /*28050*/  STL.64 [R1+0x108], R22 ;  /* 0x0001081601007387 */ /* 0x0001e80000100a00 */
[----:B0-----:R-:W2:Y:S04]  /*28060*/  LDL.LU.64 R22, [R1+0x1558] ;  /* 0x0015580001167983 */ /* 0x001ea80000300a00 */
[----:B------:R-:W2:Y:S01]  /*28070*/  LDL.LU.64 R20, [R1+0x1550] ;  /* 0x0015500001147983 */ /* 0x000ea20000300a00 */
[----:B------:R-:W-:-:S02]  /*28080*/  F2FP.F16.E4M3.UNPACK_B R8, R10.H1 ;  /* 0x0000000aff08723e */ /* 0x000fc400030006ff */
[----:B---3--:R-:W-:Y:S01]  /*28090*/  F2FP.F16.E4M3.UNPACK_B R9, R11.H1 ;  /* 0x0000000bff09723e */ /* 0x008fe200030006ff */
[----:B------:R-:W-:Y:S04]  /*280a0*/  STL.64 [R1+0x1510], R6 ;  /* 0x0015100601007387 */ /* 0x000fe80000100a00 */
[----:B------:R0:W-:Y:S04]  /*280b0*/  STL.64 [R1+0x1508], R4 ;  /* 0x0015080401007387 */ /* 0x0001e80000100a00 */
[----:B0-----:R-:W3:Y:S04]  /*280c0*/  LDL.LU R4, [R1+0xe0] ;  /* 0x0000e00001047983 */ /* 0x001ee80000300800 */
[----:B------:R-:W3:Y:S04]  /*280d0*/  LDL.LU R5, [R1+0xe4] ;  /* 0x0000e40001057983 */ /* 0x000ee80000300800 */
[----:B------:R-:W3:Y:S01]  /*280e0*/  LDL.LU R6, [R1+0xe8] ;  /* 0x0000e80001067983 */ /* 0x000ee20000300800 */
[----:B------:R-:W-:-:S03]  /*280f0*/  IMAD.MOV.U32 R7, RZ, RZ, R29 ;  /* 0x000000ffff077224 */ /* 0x000fc600078e001d */
[----:B------:R-:W3:Y:S01]  /*28100*/  LDL.LU R29, [R1+0x1548] ;  /* 0x00154800011d7983 */ /* 0x000ee20000300800 */
[----:B--2---:R-:W-:-:S15]  /*28110*/  HMMA.16816.F32 R20, R16, R8, R20 ;  /* 0x000000081014723c */ /* 0x004fde0000001814 */
[----:B------:R-:W-:-:S04]  /*28120*/  NOP ;  /* 0x0000000000007918 */ /* 0x000fc80000000000 */
[----:B------:R0:W-:Y:S04]  /*28130*/  STL.64 [R1+0x110], R20 ;  /* 0x0001101401007387 */ /* 0x0001e80000100a00 */
[----:B------:R-:W-:Y:S04]  /*28140*/  STL.64 [R1+0x118], R22 ;  /* 0x0001181601007387 */ /* 0x000fe80000100a00 */
[----:B0-----:R-:W2:Y:S01]  /*28150*/  LDL.LU.64 R20, [R1+0x1540] ;  /* 0x0015400001147983 */ /* 0x001ea20000300a00 */
[----:B----4-:R-:W-:Y:S02]  /*28160*/  F2FP.F16.E4M3.UNPACK_B R10, R25.H1 ;  /* 0x00000019ff0a723e */ /* 0x010fe400030006ff */
[----:B--2---:R-:W-:-:S07]  /*28170*/  F2FP.F16.E4M3.UNPACK_B R11, R20.H1 ;  /* 0x00000014ff0b723e */ /* 0x004fce00030006ff */
[----:B-----5:R-:W-:-:S15]  /*28180*/  HMMA.16816.F32 R12, R16, R10, R12 ;  /* 0x0000000a100c723c */ /* 0x020fde000000180c */
[----:B------:R-:W-:-:S04]  /*28190*/  NOP ;  /* 0x0000000000007918 */ /* 0x000fc80000000000 */
[----:B------:R-:W-:Y:S04]  /*281a0*/  STL.64 [R1+0x120], R12 ;  /* 0x0001200c01007387 */ /* 0x000fe80000100a00 */
[----:B------:R0:W-:Y:S04]  /*281b0*/  STL.64 [R1+0x128], R14 ;  /* 0x0001280e01007387 */ /* 0x0001e80000100a00 */
[----:B0-----:R-:W2:Y:S04]  /*281c0*/  LDL.LU.64 R14, [R1+0x1538] ;  /* 0x00153800010e7983 */ /* 0x001ea80000300a00 */
[----:B------:R-:W2:Y:S01]  /*281d0*/  LDL.LU.64 R12, [R1+0x1530] ;  /* 0x00153000010c7983 */ /* 0x000ea20000300a00 */
[----:B------:R-:W-:-:S02]  /*281e0*/  F2FP.F16.E4M3.UNPACK_B R20, R21.H1 ;  /* 0x00000015ff14723e */ /* 0x000fc400030006ff */
[----:B------:R-:W-:Y:S01]  /*281f0*/  F2FP.F16.E4M3.UNPACK_B R21, R26.H1 ;  /* 0x0000001aff15723e */ /* 0x000fe200030006ff */
[----:B------:R-:W-:Y:S04]  /*28200*/  STL.64 [R1+0x14f0], R10 ;  /* 0x0014f00a01007387 */ /* 0x000fe80000100a00 */
[----:B------:R2:W-:Y:S01]  /*28210*/  STL.64 [R1+0x14e8], R8 ;  /* 0x0014e80801007387 */ /* 0x0005e20000100a00 */
[----:B---3--:R-:W-:Y:S02]  /*28220*/  F2FP.F16.E4M3.UNPACK_B R22, R29.H1 ;  /* 0x0000001dff16723e */ /* 0x008fe400030006ff */
[----:B------:R-:W-:-:S07]  /*28230*/  F2FP.F16.E4M3.UNPACK_B R23, R0.H1 ;  /* 0x00000000ff17723e */ /* 0x000fce00030006ff */
[C---:B------:R-:W-:Y:S08]  /*28240*/  HMMA.16816.F32 R4, R16.reuse, R22, R4 ;  /* 0x000000161004723c */ /* 0x040ff00000001804 */
[----:B--2---:R-:W-:-:S15]  /*28250*/  HMMA.16816.F32 R8, R16, R20, R12 ;  /* 0x000000141008723c */ /* 0x004fde000000180c */
[----:B------:R-:W-:-:S04]  /*28260*/  NOP ;  /* 0x0000000000007918 */ /* 0x000fc80000000000 */
[----:B------:R-:W-:Y:S01]  /*28270*/  IMAD.MOV.U32 R29, RZ, RZ, R10 ;  /* 0x000000ffff1d7224 */ /* 0x000fe200078e000a */
[----:B------:R0:W-:Y:S04]  /*28280*/  STL.64 [R1+0x130], R8 ;  /* 0x0001300801007387 */ /* 0x0001e80000100a00 */
[----:B------:R1:W-:Y:S04]  /*28290*/  STL [R1+0x13c], R11 ;  /* 0x00013c0b01007387 */ /* 0x0003e80000100800 */
[----:B------:R-:W-:Y:S04]  /*282a0*/  STL [R1+0x14b4], R29 ;  /* 0x0014b41d01007387 */ /* 0x000fe80000100800 */
[----:B------:R-:W2:Y:S04]  /*282b0*/  LDL.LU R25, [R1+0x1c4] ;  /* 0x0001c40001197983 */ /* 0x000ea80000300800 */
[----:B------:R-:W3:Y:S04]  /*282c0*/  LDL.LU R13, [R1+0x454] ;  /* 0x00045400010d7983 */ /* 0x000ee80000300800 */
[----:B------:R-:W3:Y:S04]  /*282d0*/  LDL.LU R0, [R1+0x450] ;  /* 0x0004500001007983 */ /* 0x000ee80000300800 */
[----:B------:R-:W4:Y:S04]  /*282e0*/  LDL.LU R14, [R1+0x468] ;  /* 0x00046800010e7983 */ /* 0x000f280000300800 */
[----:B------:R-:W4:Y:S01]  /*282f0*/  LDL.LU R26, [R1+0x460] ;  /* 0x00046000011a7983 */ /* 0x000f220000300800 */
[----:B0-----:R-:W-:-:S03]  /*28300*/  IMAD.MOV.U32 R9, RZ, RZ, R28 ;  /* 0x000000ffff097224 */ /* 0x001fc600078e001c */
[----:B------:R-:W5:Y:S04]  /*28310*/  LDL.LU R8, [R1+0x60] ;  /* 0x0000600001087983 */ /* 0x000f680000300800 */
[----:B------:R0:W-:Y:S04]  /*28320*/  STL.64 [R1+0x140], R4 ;  /* 0x0001400401007387 */ /* 0x0001e80000100a00 */
[----:B------:R0:W-:Y:S04]  /*28330*/  STL.64 [R1+0x148], R6 ;  /* 0x0001480601007387 */ /* 0x0001e80000100a00 */
[----:B------:R-:W2:Y:S04]  /*28340*/  LDL.LU R28, [R1+0x1528] ;  /* 0x00152800011c7983 */ /* 0x000ea80000300800 */
[----:B------:R-:W3:Y:S01]  /*28350*/  LDL.LU R10, [R1+0x68] ;  /* 0x00006800010a7983 */ /* 0x000ee20000300800 */
[----:B-1----:R-:W-:-:S03]  /*28360*/  IMAD.MOV.U32 R11, RZ, RZ, R27 ;  /* 0x000000ffff0b7224 */ /* 0x002fc600078e001b */
[----:B------:R-:W3:Y:S04]  /*28370*/  LDL.LU R15, [R1+0x45c] ;  /* 0x00045c00010f7983 */ /* 0x000ee80000300800 */
[----:B------:R-:W3:Y:S04]  /*28380*/  LDL.LU R27, [R1+0x458] ;  /* 0x00045800011b7983 */ /* 0x000ee80000300800 */
[----:B0-----:R-:W3:Y:S04]  /*28390*/  LDL.LU R4, [R1+0xa0] ;  /* 0x0000a00001047983 */ /* 0x001ee80000300800 */
[----:B------:R-:W3:Y:S04]  /*283a0*/  LDL.LU R5, [R1+0xa4] ;  /* 0x0000a40001057983 */ /* 0x000ee80000300800 */
[----:B------:R-:W3:Y:S04]  /*283b0*/  LDL.LU R6, [R1+0xa8] ;  /* 0x0000a80001067983 */ /* 0x000ee80000300800 */
[----:B------:R-:W4:Y:S01]  /*283c0*/  LDL.LU R29, [R1+0x47c] ;  /* 0x00047c00011d7983 */ /* 0x000f220000300800 */
[----:B--2---:R-:W-:-:S03]  /*283d0*/  IMAD.MOV.U32 R7, RZ, RZ, R28 ;  /* 0x000000ffff077224 */ /* 0x004fc600078e001c */
[----:B------:R-:W2:Y:S04]  /*283e0*/  LDL.LU R28, [R1+0x478] ;  /* 0x00047800011c7983 */ /* 0x000ea80000300800 */
[----:B---3--:R-:W-:Y:S04]  /*283f0*/  STL.64 [R1+0x1520], R6 ;  /* 0x0015200601007387 */ /* 0x008fe80000100a00 */
[----:B------:R0:W-:Y:S04]  /*28400*/  STL.64 [R1+0x1518], R4 ;  /* 0x0015180401007387 */ /* 0x0001e80000100a00 */
[----:B0-----:R-:W3:Y:S04]  /*28410*/  LDL.LU R4, [R1+0xb0] ;  /* 0x0000b00001047983 */ /* 0x001ee80000300800 */
[----:B------:R-:W3:Y:S04]  /*28420*/  LDL.LU R5, [R1+0xb4] ;  /* 0x0000b40001057983 */ /* 0x000ee80000300800 */
[----:B------:R-:W3:Y:S04]  /*28430*/  LDL.LU R6, [R1+0xb8] ;  /* 0x0000b80001067983 */ /* 0x000ee80000300800 */
[----:B------:R-:W3:Y:S04]  /*28440*/  LDL.LU R7, [R1+0xbc] ;  /* 0x0000bc0001077983 */ /* 0x000ee80000300800 */
[----:B------:R-:W-:Y:S04]  /*28450*/  STL.64 [R1+0x1500], R10 ;  /* 0x0015000a01007387 */ /* 0x000fe80000100a00 */
[----:B-----5:R0:W-:Y:S04]  /*28460*/  STL.64 [R1+0x14f8], R8 ;  /* 0x0014f80801007387 */ /* 0x0201e80000100a00 */
[----:B0-----:R-:W5:Y:S04]  /*28470*/  LDL.LU R8, [R1+0x80] ;  /* 0x0000800001087983 */ /* 0x001f680000300800 */
[----:B------:R-:W5:Y:S04]  /*28480*/  LDL.LU R9, [R1+0x84] ;  /* 0x0000840001097983 */ /* 0x000f680000300800 */
[----:B------:R-:W5:Y:S04]  /*28490*/  LDL.LU R10, [R1+0x88] ;  /* 0x00008800010a7983 */ /* 0x000f680000300800 */
[----:B------:R-:W5:Y:S04]  /*284a0*/  LDL.LU R11, [R1+0x8c] ;  /* 0x00008c00010b7983 */ /* 0x000f680000300800 */
[----:B------:R-:W-:Y:S04]  /*284b0*/  STL.64 [R1+0x14d0], R22 ;  /* 0x0014d01601007387 */ /* 0x000fe80000100a00 */
[----:B------:R0:W-:Y:S04]  /*284c0*/  STL.64 [R1+0x14c8], R20 ;  /* 0x0014c81401007387 */ /* 0x0001e80000100a00 */
[----:B0-----:R-:W2:Y:S04]  /*284d0*/  LDL.LU R20, [R1+0x10] ;  /* 0x0000100001147983 */ /* 0x001ea80000300800 */
[----:B------:R-:W2:Y:S04]  /*284e0*/  LDL.LU R21, [R1+0x14] ;  /* 0x0000140001157983 */ /* 0x000ea80000300800 */
[----:B------:R-:W2:Y:S04]  /*284f0*/  LDL.LU R22, [R1+0x18] ;  /* 0x0000180001167983 */ /* 0x000ea80000300800 */
[----:B------:R-:W2:Y:S01]  /*28500*/  LDL.LU R23, [R1+0x1c] ;  /* 0x00001c0001177983 */ /* 0x000ea20000300800 */
[----:B------:R-:W-:-:S02]  /*28510*/  F2FP.F16.E4M3.UNPACK_B R24, R24.H1 ;  /* 0x00000018ff18723e */ /* 0x000fc400030006ff */
[----:B------:R-:W-:Y:S01]  /*28520*/  F2FP.F16.E4M3.UNPACK_B R25, R25.H1 ;  /* 0x00000019ff19723e */ /* 0x000fe200030006ff */
[----:B------:R-:W-:Y:S02]  /*28530*/  IMAD R0, R0, 0x100, R13 ;  /* 0x0000010000007824 */ /* 0x000fe400078e020d */
[----:B----4-:R-:W-:Y:S02]  /*28540*/  IMAD R26, R26, 0x100, R14 ;  /* 0x000001001a1a7824 */ /* 0x010fe400078e020e */
[----:B------:R-:W-:Y:S02]  /*28550*/  IMAD R27, R27, 0x100, R15 ;  /* 0x000001001b1b7824 */ /* 0x000fe400078e020f */
[----:B---3--:R-:W-:Y:S01]  /*28560*/  HMMA.16816.F32 R16, R16, R24, R4 ;  /* 0x000000181010723c */ /* 0x008fe20000001804 */
[----:B--2---:R-:W-:Y:S04]  /*28570*/  STL.64 [R1+0x14e0], R22 ;  /* 0x0014e01601007387 */ /* 0x004fe80000100a00 */
[----:B------:R0:W-:Y:S04]  /*28580*/  STL.64 [R1+0x14d8], R20 ;  /* 0x0014d81401007387 */ /* 0x0001e80000100a00 */
[----:B0-----:R-:W2:Y:S04]  /*28590*/  LDL.LU R20, [R1+0x40] ;  /* 0x0000400001147983 */ /* 0x001ea80000300800 */
[----:B------:R-:W2:Y:S04]  /*285a0*/  LDL.LU R21, [R1+0x44] ;  /* 0x0000440001157983 */ /* 0x000ea80000300800 */
[----:B------:R-:W2:Y:S04]  /*285b0*/  LDL.LU R22, [R1+0x48] ;  /* 0x0000480001167983 */ /* 0x000ea80000300800 */
[----:B------:R-:W2:Y:S04]  /*285c0*/  LDL.LU R23, [R1+0x4c] ;  /* 0x00004c0001177983 */ /* 0x000ea80000300800 */
[----:B------:R-:W3:Y:S04]  /*285d0*/  LDL.LU R12, [R1] ;  /* 0x00000000010c7983 */ /* 0x000ee80000300800 */
[----:B------:R-:W3:Y:S04]  /*285e0*/  LDL.LU R13, [R1+0x4] ;  /* 0x00000400010d7983 */ /* 0x000ee80000300800 */
[----:B------:R-:W3:Y:S04]  /*285f0*/  LDL.LU R14, [R1+0x8] ;  /* 0x00000800010e7983 */ /* 0x000ee80000300800 */
[----:B------:R-:W3:Y:S04]  /*28600*/  LDL.LU R15, [R1+0xc] ;  /* 0x00000c00010f7983 */ /* 0x000ee80000300800 */
[----:B------:R-:W4:Y:S04]  /*28610*/  LDL.LU.64 R6, [R1+0x1520] ;  /* 0x0015200001067983 */ /* 0x000f280000300a00 */
[----:B------:R-:W4:Y:S01]  /*28620*/  LDL.LU.64 R4, [R1+0x1518] ;  /* 0x0015180001047983 */ /* 0x000f220000300a00 */
[----:B------:R-:W-:-:S03]  /*28630*/  IMAD R28, R28, 0x100, R29 ;  /* 0x000001001c1c7824 */ /* 0x000fc600078e021d */
[----:B------:R0:W-:Y:S04]  /*28640*/  STL.64 [R1+0xc0], R16 ;  /* 0x0000c01001007387 */ /* 0x0001e80000100a00 */
[----:B------:R1:W-:Y:S01]  /*28650*/  STL.64 [R1+0xc8], R18 ;  /* 0x0000c81201007387 */ /* 0x0003e20000100a00 */
[----:B0-----:R-:W-:Y:S02]  /*28660*/  F2FP.F16.E4M3.UNPACK_B R16, R0 ;  /* 0x00000000ff10723e */ /* 0x001fe400020006ff */
[----:B-1----:R-:W-:Y:S02]  /*28670*/  F2FP.F16.E4M3.UNPACK_B R18, R26 ;  /* 0x0000001aff12723e */ /* 0x002fe400020006ff */
[----:B------:R-:W-:Y:S02]  /*28680*/  F2FP.F16.E4M3.UNPACK_B R17, R27 ;  /* 0x0000001bff11723e */ /* 0x000fe400020006ff */
[----:B------:R-:W-:-:S07]  /*28690*/  F2FP.F16.E4M3.UNPACK_B R19, R28 ;  /* 0x0000001cff13723e */ /* 0x000fce00020006ff */
[----:B----4-:R-:W-:-:S15]  /*286a0*/  HMMA.16816.F32 R4, R16, R2, R4 ;  /* 0x000000021004723c */ /* 0x010fde0000001804 */
[----:B------:R-:W-:-:S04]  /*286b0*/  NOP ;  /* 0x0000000000007918 */ /* 0x000fc80000000000 */
[----:B------:R-:W-:Y:S04]  /*286c0*/  STL.64 [R1+0xa0], R4 ;  /* 0x0000a00401007387 */ /* 0x000fe80000100a00 */
[----:B------:R0:W-:Y:S04]  /*286d0*/  STL.64 [R1+0xa8], R6 ;  /* 0x0000a80601007387 */ /* 0x0001e80000100a00 */
[----:B0-----:R-:W4:Y:S04]  /*286e0*/  LDL.LU.64 R6, [R1+0x1510] ;  /* 0x0015100001067983 */ /* 0x001f280000300a00 */
[----:B------:R-:W5:Y:S02]  /*286f0*/  LDL.LU.64 R4, [R1+0x1508] ;  /* 0x0015080001047983 */ /* 0x000f640000300a00 */
[----:B-----5:R-:W-:-:S15]  /*28700*/  HMMA.16816.F32 R8, R16, R4, R8 ;  /* 0x000000041008723c */ /* 0x020fde0000001808 */
[----:B------:R-:W-:-:S04]  /*28710*/  NOP ;  /* 0x0000000000007918 */ /* 0x000fc80000000000 */
[----:B------:R-:W-:Y:S04]  /*28720*/  STL.64 [R1+0x80], R8 ;  /* 0x0000800801007387 */ /* 0x000fe80000100a00 */
[----:B------:R0:W-:Y:S04]  /*28730*/  STL.64 [R1+0x88], R10 ;  /* 0x0000880a01007387 */ /* 0x0001e80000100a00 */
[----:B0-----:R-:W4:Y:S04]  /*28740*/  LDL.LU.64 R10, [R1+0x1500] ;  /* 0x00150000010a7983 */ /* 0x001f280000300a00 */
[----:B------:R-:W4:Y:S04]  /*28750*/  LDL.LU.64 R8, [R1+0x14f8] ;  /* 0x0014f80001087983 */ /* 0x000f280000300a00 */
[----:B------:R-:W5:Y:S04]  /*28760*/  LDL.LU R29, [R1+0x524] ;  /* 0x00052400011d7983 */ /* 0x000f680000300800 */
[----:B------:R-:W2:Y:S01]  /*28770*/  LDL.LU R4, [R1+0x53c] ;  /* 0x00053c0001047983 */ /* 0x000ea20000300800 */
[----:B----4-:R-:W-:-:S15]  /*28780*/  HMMA.16816.F32 R8, R16, R6, R8 ;  /* 0x000000061008723c */ /* 0x010fde0000001808 */
[----:B------:R-:W-:-:S04]  /*28790*/  NOP ;  /* 0x0000000000007918 */ /* 0x000fc80000000000 */
[----:B------:R-:W-:Y:S02]  /*287a0*/  IMAD.MOV.U32 R26, RZ, RZ, R10 ;  /* 0x000000ffff1a7224 */ /* 0x000fe400078e000a */
[----:B------:R-:W-:Y:S02]  /*287b0*/  IMAD.MOV.U32 R0, RZ, RZ, R11 ;  /* 0x000000ffff007224 */ /* 0x000fe400078e000b */
[----:B------:R-:W-:Y:S02]  /*287c0*/  IMAD.MOV.U32 R28, RZ, RZ, R8 ;  /* 0x000000ffff1c7224 */ /* 0x000fe400078e0008 */
[----:B------:R-:W-:Y:S01]  /*287d0*/  IMAD.MOV.U32 R27, RZ, RZ, R9 ;  /* 0x000000ffff1b7224 */ /* 0x000fe200078e0009 */
[----:B------:R-:W4:Y:S04]  /*287e0*/  LDL.LU.64 R10, [R1+0x14f0] ;  /* 0x0014f000010a7983 */ /* 0x000f280000300a00 */
[----:B------:R-:W2:Y:S04]  /*287f0*/  LDL.LU.64 R8, [R1+0x14e8] ;  /* 0x0014e80001087983 */ /* 0x000ea80000300a00 */
[----:B------:R-:W3:Y:S04]  /*28800*/  LDL.LU R6, [R1+0x528] ;  /* 0x0005280001067983 */ /* 0x000ee80000300800 */
[----:B------:R-:W3:Y:S04]  /*28810*/  LDL.LU R7, [R1+0x540] ;  /* 0x0005400001077983 */ /* 0x000ee80000300800 */
[----:B------:R-:W3:Y:S04]  /*28820*/  LDL R2, [R1+0x158] ;  /* 0x0001580001027983 */ /* 0x000ee80000100800 */
[----:B------:R-:W3:Y:S04]  /*28830*/  LDL R3, [R1+0x15c] ;  /* 0x00015c0001037983 */ /* 0x000ee80000100800 */
[----:B------:R-:W3:Y:S04]  /*28840*/  LDL R5, [R1+0x168] ;  /* 0x0001680001057983 */ /* 0x000ee80000100800 */
[----:B------:R-:W-:Y:S04]  /*28850*/  STL [R1+0x1468], R0 ;  /* 0x0014680001007387 */ /* 0x000fe80000100800 */
[----:B------:R-:W-:Y:S04]  /*28860*/  STL [R1+0x1464], R27 ;  /* 0x0014641b01007387 */ /* 0x000fe80000100800 */
[----:B------:R-:W-:Y:S04]  /*28870*/  STL [R1+0x1460], R28 ;  /* 0x0014601c01007387 */ /* 0x000fe80000100800 */
[----:B------:R-:W-:Y:S01]  /*28880*/  STL [R1+0x145c], R26 ;  /* 0x00145c1a01007387 */ /* 0x000fe20000100800 */
[----:B--2---:R-:W-:-:S15]  /*28890*/  HMMA.16816.F32 R20, R16, R8, R20 ;  /* 0x000000081014723c */ /* 0x004fde0000001814 */
[----:B------:R-:W-:-:S04]  /*288a0*/  NOP ;  /* 0x0000000000007918 */ /* 0x000fc80000000000 */
[----:B------:R-:W-:Y:S04]  /*288b0*/  STL.64 [R1+0x50], R20 ;  /* 0x0000501401007387 */ /* 0x000fe80000100a00 */
[----:B------:R0:W-:Y:S04]  /*288c0*/  STL.64 [R1+0x58], R22 ;  /* 0x0000581601007387 */ /* 0x0001e80000100a00 */
[----:B0-----:R-:W4:Y:S04]  /*288d0*/  LDL.LU.64 R22, [R1+0x14e0] ;  /* 0x0014e00001167983 */ /* 0x001f280000300a00 */
[----:B------:R-:W4:Y:S02]  /*288e0*/  LDL.LU.64 R20, [R1+0x14d8] ;  /* 0x0014d80001147983 */ /* 0x000f240000300a00 */
[----:B----4-:R-:W-:Y:S02]  /*288f0*/  HMMA.16816.F32 R8, R16, R10, R20 ;  /* 0x0000000a1008723c */ /* 0x010fe40000001814 */
[----:B------:R-:W2:Y:S04]  /*28900*/  LDL.LU.64 R22, [R1+0x14d0] ;  /* 0x0014d00001167983 */ /* 0x000ea80000300a00 */
[----:B------:R-:W3:-:S13]  /*28910*/  LDL.LU.64 R20, [R1+0x14c8] ;  /* 0x0014c80001147983 */ /* 0x000eda0000300a00 */
[----:B------:R0:W-:Y:S04]  /*28920*/  STL.64 [R1+0x30], R8 ;  /* 0x0000300801007387 */ /* 0x0001e80000100a00 */
[----:B------:R1:W-:Y:S04]  /*28930*/  STL.64 [R1+0x38], R10 ;  /* 0x0000380a01007387 */ /* 0x0003e80000100a00 */
[----:B0-----:R-:W4:Y:S04]  /*28940*/  LDL.LU R8, [R1+0xd0] ;  /* 0x0000d00001087983 */ /* 0x001f280000300800 */
[----:B------:R-:W4:Y:S04]  /*28950*/  LDL.LU R9, [R1+0xd4] ;  /* 0x0000d40001097983 */ /* 0x000f280000300800 */
[----:B-1----:R-:W4:Y:S04]  /*28960*/  LDL.LU R10, [R1+0xd8] ;  /* 0x0000d800010a7983 */ /* 0x002f280000300800 */
[----:B------:R-:W4:Y:S01]  /*28970*/  LDL.LU R11, [R1+0xdc] ;  /* 0x0000dc00010b7983 */ /* 0x000f220000300800 */
[----:B---3--:R-:W-:-:S15]  /*28980*/  HMMA.16816.F32 R12, R16, R20, R12 ;  /* 0x00000014100c723c */ /* 0x008fde000000180c */
[----:B------:R-:W-:-:S04]  /*28990*/  NOP ;  /* 0x0000000000007918 */ /* 0x000fc80000000000 */
[----:B------:R-:W-:Y:S04]  /*289a0*/  STL.64 [R1+0x10], R12 ;  /* 0x0000100c01007387 */ /* 0x000fe80000100a00 */
[----:B------:R0:W-:Y:S04]  /*289b0*/  STL.64 [R1+0x18], R14 ;  /* 0x0000180e01007387 */ /* 0x0001e80000100a00 */
[----:B0-----:R-:W2:Y:S04]  /*289c0*/  LDL.LU.64 R14, [R1+0x14c0] ;  /* 0x0014c000010e7983 */ /* 0x001ea80000300a00 */
[----:B------:R-:W2:Y:S02]  /*289d0*/  LDL.LU.64 R12, [R1+0x14b8] ;  /* 0x0014b800010c7983 */ /* 0x000ea40000300a00 */
[----:B--2---:R-:W-:-:S15]  /*289e0*/  HMMA.16816.F32 R12, R16, R22, R12 ;  /* 0x00000016100c723c */ /* 0x004fde000000180c */
[----:B------:R-:W-:-:S04]  /*289f0*/  NOP ;  /* 0x0000000000007918 */ /* 0x000fc80000000000 */
[----:B------:R-:W-:Y:S02]  /*28a00*/  IMAD.MOV.U32 R0, RZ, RZ, R12 ;  /* 0x000000ffff007224 */ /* 0x000fe400078e000c */
[----:B------:R-:W-:Y:S01]  /*28a10*/  IMAD.MOV.U32 R27, RZ, RZ, R13 ;  /* 0x000000ffff1b7224 */ /* 0x000fe200078e000d */
[----:B------:R-:W5:Y:S01]  /*28a20*/  LDL.LU R12, [R1+0x520] ;  /* 0x00052000010c7983 */ /* 0x000f620000300800 */
[----:B------:R-:W-:-:S03]  /*28a30*/  IMAD.MOV.U32 R28, RZ, RZ, R14 ;  /* 0x000000ffff1c7224 */ /* 0x000fc600078e000e */
[----:B------:R-:W2:Y:S01]  /*28a40*/  LDL.LU R13, [R1+0x538] ;  /* 0x00053800010d7983 */ /* 0x000ea20000300800 */
[----:B------:R-:W-:-:S03]  /*28a50*/  IMAD.MOV.U32 R26, RZ, RZ, R15 ;  /* 0x000000ffff1a7224 */ /* 0x000fc600078e000f */
[----:B------:R-:W2:Y:S04]  /*28a60*/  LDL.LU R14, [R1+0x534] ;  /* 0x00053400010e7983 */ /* 0x000ea80000300800 */
[----:B------:R-:W3:Y:S04]  /*28a70*/  LDL.LU R15, [R1+0x530] ;  /* 0x00053000010f7983 */ /* 0x000ee80000300800 */
[----:B------:R-:W4:Y:S04]  /*28a80*/  LDL.LU R20, [R1+0x20] ;  /* 0x0000200001147983 */ /* 0x000f280000300800 */
[----:B------:R-:W4:Y:S04]  /*28a90*/  LDL.LU R21, [R1+0x24] ;  /* 0x0000240001157983 */ /* 0x000f280000300800 */
[----:B------:R-:W4:Y:S04]  /*28aa0*/  LDL.LU R22, [R1+0x28] ;  /* 0x0000280001167983 */ /* 0x000f280000300800 */
[----:B------:R-:W4:Y:S01]  /*28ab0*/  LDL.LU R23, [R1+0x2c] ;  /* 0x00002c0001177983 */ /* 0x000f220000300800 */
[----:B------:R-:W-:-:S02]  /*28ac0*/  F2FP.F16.E4M3.UNPACK_B R2, R2 ;  /* 0x00000002ff02723e */ /* 0x000fc400020006ff */
[----:B------:R-:W-:Y:S01]  /*28ad0*/  F2FP.F16.E4M3.UNPACK_B R3, R3 ;  /* 0x00000003ff03723e */ /* 0x000fe200020006ff */
[----:B-----5:R-:W-:Y:S02]  /*28ae0*/  IMAD R12, R12, 0x100, R29 ;  /* 0x000001000c0c7824 */ /* 0x020fe400078e021d */
[----:B------:R-:W5:Y:S01]  /*28af0*/  LDL.LU R29, [R1+0x14b4] ;  /* 0x0014b400011d7983 */ /* 0x000f620000300800 */
[----:B--2---:R-:W-:Y:S02]  /*28b00*/  IMAD R14, R14, 0x100, R13 ;  /* 0x000001000e0e7824 */ /* 0x004fe400078e020d */
[----:B---3--:R-:W-:Y:S02]  /*28b10*/  IMAD R13, R6, 0x100, R15 ;  /* 0x00000100060d7824 */ /* 0x008fe400078e020f */
[----:B------:R-:W-:Y:S01]  /*28b20*/  IMAD R15, R4, 0x100, R7 ;  /* 0x00000100040f7824 */ /* 0x000fe200078e0207 */
[----:B------:R-:W-:Y:S02]  /*28b30*/  F2FP.F16.E4M3.UNPACK_B R12, R12 ;  /* 0x0000000cff0c723e */ /* 0x000fe400020006ff */
[----:B------:R-:W-:-:S02]  /*28b40*/  F2FP.F16.E4M3.UNPACK_B R14, R14 ;  /* 0x0000000eff0e723e */ /* 0x000fc400020006ff */
[----:B------:R-:W-:Y:S02]  /*28b50*/  F2FP.F16.E4M3.UNPACK_B R13, R13 ;  /* 0x0000000dff0d723e */ /* 0x000fe400020006ff */
[----:B------:R-:W-:Y:S01]  /*28b60*/  F2FP.F16.E4M3.UNPACK_B R15, R15 ;  /* 0x0000000fff0f723e */ /* 0x000fe200020006ff */
[----:B----4-:R-:W-:Y:S08]  /*28b70*/  HMMA.16816.F32 R16, R16, R24, R20 ;  /* 0x000000181010723c */ /* 0x010ff00000001814 */
[----:B------:R-:W-:Y:S11]  /*28b80*/  HMMA.16816.F32 R8, R12, R2, R8 ;  /* 0x000000020c08723c */ /* 0x000ff60000001808 */
[----:B------:R-:W-:Y:S04]  /*28b90*/  STL [R1+0x13cc], R19 ;  /* 0x0013cc1301007387 */ /* 0x000fe80000100800 */
[----:B------:R-:W-:Y:S04]  /*28ba0*/  STL [R1+0x14b0], R18 ;  /* 0x0014b01201007387 */ /* 0x000fe80000100800 */
[----:B------:R0:W-:Y:S04]  /*28bb0*/  STL.64 [R1+0x14a8], R16 ;  /* 0x0014a81001007387 */ /* 0x0001e80000100a00 */
[----:B0-----:R-:W2:Y:S04]  /*28bc0*/  LDL.LU R16, [R1+0xf0] ;  /* 0x0000f00001107983 */ /* 0x001ea80000300800 */
[----:B------:R0:W-:Y:S04]  /*28bd0*/  STL.64 [R1+0x20], R8 ;  /* 0x0000200801007387 */ /* 0x0001e80000100a00 */
[----:B------:R1:W-:Y:S04]  /*28be0*/  STL.64 [R1+0x28], R10 ;  /* 0x0000280a01007387 */ /* 0x0003e80000100a00 */
[----:B------:R-:W2:Y:S04]  /*28bf0*/  LDL.LU R17, [R1+0xf4] ;  /* 0x0000f40001117983 */ /* 0x000ea80000300800 */
[----:B------:R-:W2:Y:S04]  /*28c00*/  LDL.LU R18, [R1+0xf8] ;  /* 0x0000f80001127983 */ /* 0x000ea80000300800 */
[----:B------:R-:W2:Y:S04]  /*28c10*/  LDL.LU R19, [R1+0xfc] ;  /* 0x0000fc0001137983 */ /* 0x000ea80000300800 */
[----:B------:R-:W3:Y:S04]  /*28c20*/  LDL R22, [R1+0x1b8] ;  /* 0x0001b80001167983 */ /* 0x000ee80000100800 */
[----:B------:R-:W3:Y:S04]  /*28c30*/  LDL R23, [R1+0x1bc] ;  /* 0x0001bc0001177983 */ /* 0x000ee80000100800 */
[----:B------:R-:W4:Y:S01]  /*28c40*/  LDL R21, [R1+0x1ac] ;  /* 0x0001ac0001157983 */ /* 0x000f220000100800 */
[----:B------:R-:W-:-:S03]  /*28c50*/  F2FP.F16.E4M3.UNPACK_B R4, R5 ;  /* 0x00000005ff04723e */ /* 0x000fc600020006ff */
[----:B------:R-:W2:Y:S04]  /*28c60*/  LDL R5, [R1+0x16c] ;  /* 0x00016c0001057983 */ /* 0x000ea80000100800 */
[----:B------:R-:W2:Y:S04]  /*28c70*/  LDL R6, [R1+0x178] ;  /* 0x0001780001067983 */ /* 0x000ea80000100800 */
[----:B------:R-:W2:Y:S04]  /*28c80*/  LDL R7, [R1+0x17c] ;  /* 0x00017c0001077983 */ /* 0x000ea80000100800 */
[----:B0-----:R-:W2:Y:S04]  /*28c90*/  LDL R8, [R1+0x188] ;  /* 0x0001880001087983 */ /* 0x001ea80000100800 */
[----:B-1----:R-:W5:Y:S04]  /*28ca0*/  LDL R11, [R1+0x19c] ;  /* 0x00019c00010b7983 */ /* 0x002f680000100800 */
[----:B---3--:R-:W-:Y:S04]  /*28cb0*/  STL.64 [R1+0x1488], R22 ;  /* 0x0014881601007387 */ /* 0x008fe80000100a00 */
[----:B----4-:R0:W-:Y:S04]  /*28cc0*/  STL [R1+0x1480], R21 ;  /* 0x0014801501007387 */ /* 0x0101e80000100800 */
[----:B------:R-:W3:Y:S04]  /*28cd0*/  LDL.LU R20, [R1+0x110] ;  /* 0x0001100001147983 */ /* 0x000ee80000300800 */
[----:B0-----:R-:W3:Y:S04]  /*28ce0*/  LDL.LU R21, [R1+0x114] ;  /* 0x0001140001157983 */ /* 0x001ee80000300800 */
[----:B------:R-:W4:Y:S04]  /*28cf0*/  LDL.LU R22, [R1+0x118] ;  /* 0x0001180001167983 */ /* 0x000f280000300800 */
[----:B------:R-:W4:Y:S01]  /*28d00*/  LDL.LU R23, [R1+0x11c] ;  /* 0x00011c0001177983 */ /* 0x000f220000300800 */
[----:B--2---:R-:W-:-:S03]  /*28d10*/  F2FP.F16.E4M3.UNPACK_B R5, R5 ;  /* 0x00000005ff05723e */ /* 0x004fc600020006ff */
[----:B----4-:R-:W-:Y:S04]  /*28d20*/  STL.64 [R1+0x14a0], R22 ;  /* 0x0014a01601007387 */ /* 0x010fe80000100a00 */
[----:B---3--:R0:W-:Y:S04]  /*28d30*/  STL.64 [R1+0x1498], R20 ;  /* 0x0014981401007387 */ /* 0x0081e80000100a00 */
[----:B0-----:R-:W2:Y:S04]  /*28d40*/  LDL.LU R20, [R1+0x100] ;  /* 0x0001000001147983 */ /* 0x001ea80000300800 */
[----:B------:R-:W2:Y:S04]  /*28d50*/  LDL.LU R21, [R1+0x104] ;  /* 0x0001040001157983 */ /* 0x000ea80000300800 */
[----:B------:R-:W2:Y:S04]  /*28d60*/  LDL.LU R22, [R1+0x108] ;  /* 0x0001080001167983 */ /* 0x000ea80000300800 */
[----:B------:R-:W2:Y:S04]  /*28d70*/  LDL.LU R23, [R1+0x10c] ;  /* 0x00010c0001177983 */ /* 0x000ea80000300800 */
[----:B------:R-:W3:Y:S04]  /*28d80*/  LDL R24, [R1+0x1c8] ;  /* 0x0001c80001187983 */ /* 0x000ee80000100800 */
[----:B------:R-:W3:Y:S01]  /*28d90*/  LDL R25, [R1+0x1cc] ;  /* 0x0001cc0001197983 */ /* 0x000ee20000100800 */
[----:B------:R-:W-:Y:S03]  /*28da0*/  HMMA.16816.F32 R16, R12, R4, R16 ;  /* 0x000000040c10723c */ /* 0x000fe60000001810 */
[----:B------:R-:W4:Y:S04]  /*28db0*/  LDL R9, [R1+0x18c] ;  /* 0x00018c0001097983 */ /* 0x000f280000100800 */
[----:B------:R-:W2:Y:S04]  /*28dc0*/  LDL R10, [R1+0x198] ;  /* 0x00019800010a7983 */ /* 0x000ea80000100800 */
[----:B------:R-:W-:Y:S01]  /*28dd0*/  STL.64 [R1+0x1478], R26 ;  /* 0x0014781a01007387 */ /* 0x000fe20000100a00 */
[----:B------:R-:W-:-:S02]  /*28de0*/  F2FP.F16.E4M3.UNPACK_B R6, R6 ;  /* 0x00000006ff06723e */ /* 0x000fc400020006ff */
[----:B------:R-:W-:Y:S01]  /*28df0*/  F2FP.F16.E4M3.UNPACK_B R7, R7 ;  /* 0x00000007ff07723e */ /* 0x000fe200020006ff */
[----:B---3--:R0:W-:Y:S04]  /*28e00*/  STL.64 [R1+0x1470], R24 ;  /* 0x0014701801007387 */ /* 0x0081e80000100a00 */
[----:B0-----:R-:W3:Y:S04]  /*28e10*/  LDL.LU R24, [R1+0x120] ;  /* 0x0001200001187983 */ /* 0x001ee80000300800 */
[----:B------:R-:W3:Y:S04]  /*28e20*/  LDL.LU R25, [R1+0x124] ;  /* 0x0001240001197983 */ /* 0x000ee80000300800 */
[----:B------:R-:W3:Y:S04]  /*28e30*/  LDL.LU R26, [R1+0x128] ;  /* 0x00012800011a7983 */ /* 0x000ee80000300800 */
[----:B------:R-:W3:Y:S04]  /*28e40*/  LDL.LU R27, [R1+0x12c] ;  /* 0x00012c00011b7983 */ /* 0x000ee80000300800 */
[----:B------:R-:W-:Y:S04]  /*28e50*/  STL [R1+0x1454], R2 ;  /* 0x0014540201007387 */ /* 0x000fe80000100800 */
[----:B------:R-:W-:Y:S04]  /*28e60*/  STL [R1+0x1450], R3 ;  /* 0x0014500301007387 */ /* 0x000fe80000100800 */
[----:B------:R-:W-:Y:S04]  /*28e70*/  STL [R1+0x44], R17 ;  /* 0x0000441101007387 */ /* 0x000fe80000100800 */
[----:B------:R0:W-:Y:S02]  /*28e80*/  STL.64 [R1+0x48], R18 ;  /* 0x0000481201007387 */ /* 0x0001e40000100a00 */
[----:B0-----:R-:W-:-:S02]  /*28e90*/  IMAD.MOV.U32 R19, RZ, RZ, R16 ;  /* 0x000000ffff137224 */ /* 0x001fc400078e0010 */
[----:B------:R-:W3:Y:S04]  /*28ea0*/  LDL.LU R18, [R1+0x14b0] ;  /* 0x0014b00001127983 */ /* 0x000ee80000300800 */
[----:B------:R-:W4:Y:S01]  /*28eb0*/  LDL.LU.64 R16, [R1+0x14a8] ;  /* 0x0014a80001107983 */ /* 0x000f220000300a00 */
[----:B--2---:R-:W-:Y:S03]  /*28ec0*/  HMMA.16816.F32 R20, R12, R6, R20 ;  /* 0x000000060c14723c */ /* 0x004fe60000001814 */
[----:B---3--:R-:W-:Y:S04]  /*28ed0*/  STL.64 [R1+0x13d8], R18 ;  /* 0x0013d81201007387 */ /* 0x008fe80000100a00 */
[----:B----4-:R0:W-:Y:S04]  /*28ee0*/  STL.64 [R1+0x13d0], R16 ;  /* 0x0013d01001007387 */ /* 0x0101e80000100a00 */
[----:B0-----:R-:W2:Y:S04]  /*28ef0*/  LDL.LU R16, [R1+0x140] ;  /* 0x0001400001107983 */ /* 0x001ea80000300800 */
[----:B------:R-:W2:Y:S04]  /*28f00*/  LDL.LU R17, [R1+0x144] ;  /* 0x0001440001117983 */ /* 0x000ea80000300800 */
[----:B------:R-:W2:Y:S04]  /*28f10*/  LDL.LU R18, [R1+0x148] ;  /* 0x0001480001127983 */ /* 0x000ea80000300800 */
[----:B------:R-:W2:Y:S04]  /*28f20*/  LDL.LU R19, [R1+0x14c] ;  /* 0x00014c0001137983 */ /* 0x000ea80000300800 */
[----:B------:R-:W-:Y:S04]  /*28f30*/  STL.64 [R1+0x70], R20 ;  /* 0x0000701401007387 */ /* 0x000fe80000100a00 */
[----:B------:R0:W-:Y:S04]  /*28f40*/  STL.64 [R1+0x78], R22 ;  /* 0x0000781601007387 */ /* 0x0001e80000100a00 */
[----:B0-----:R-:W3:Y:S04]  /*28f50*/  LDL.LU.64 R22, [R1+0x14a0] ;  /* 0x0014a00001167983 */ /* 0x001ee80000300a00 */
[----:B------:R-:W3:Y:S04]  /*28f60*/  LDL.LU.64 R20, [R1+0x1498] ;  /* 0x0014980001147983 */ /* 0x000ee80000300a00 */
[----:B------:R5:W-:Y:S04]  /*28f70*/  STL.64 [R1+0x1438], R6 ;  /* 0x0014380601007387 */ /* 0x000be80000100a00 */
[----:B------:R0:W-:Y:S01]  /*28f80*/  STL.64 [R1+0x1430], R4 ;  /* 0x0014300401007387 */ /* 0x0001e20000100a00 */
[----:B-----5:R-:W-:-:S03]  /*28f90*/  IMAD.MOV.U32 R6, RZ, RZ, R29 ;  /* 0x000000ffff067224 */ /* 0x020fc600078e001d */
[----:B0-----:R-:W4:Y:S04]  /*28fa0*/  LDL.LU R4, [R1+0x130] ;  /* 0x0001300001047983 */ /* 0x001f280000300800 */
[----:B------:R-:W4:Y:S04]  /*28fb0*/  LDL.LU R5, [R1+0x134] ;  /* 0x0001340001057983 */ /* 0x000f280000300800 */
[----:B------:R-:W5:Y:S01]  /*28fc0*/  LDL.LU R29, [R1+0x1490] ;  /* 0x00149000011d7983 */ /* 0x000f620000300800 */
[----:B------:R-:W-:Y:S02]  /*28fd0*/  F2FP.F16.E4M3.UNPACK_B R8, R8 ;  /* 0x00000008ff08723e */ /* 0x000fe400020006ff */
[----:B------:R-:W-:Y:S01]  /*28fe0*/  F2FP.F16.E4M3.UNPACK_B R9, R9 ;  /* 0x00000009ff09723e */ /* 0x000fe200020006ff */
[----:B------:R-:W4:Y:S01]  /*28ff0*/  LDL.LU R7, [R1+0x13c] ;  /* 0x00013c0001077983 */ /* 0x000f220000300800 */
[----:B------:R-:W-:-:S02]  /*29000*/  F2FP.F16.E4M3.UNPACK_B R10, R10 ;  /* 0x0000000aff0a723e */ /* 0x000fc400020006ff */
[----:B------:R-:W-:-:S07]  /*29010*/  F2FP.F16.E4M3.UNPACK_B R11, R11 ;  /* 0x0000000bff0b723e */ /* 0x000fce00020006ff */
[C---:B------:R-:W-:Y:S08]  /*29020*/  HMMA.16816.F32 R24, R12.reuse, R10, R24 ;  /* 0x0000000a0c18723c */ /* 0x040ff00000001818 */
[----:B---3--:R-:W-:-:S15]  /*29030*/  HMMA.16816.F32 R20, R12, R8, R20 ;  /* 0x000000080c14723c */ /* 0x008fde0000001814 */
[----:B------:R-:W-:-:S04]  /*29040*/  NOP ;  /* 0x0000000000007918 */ /* 0x000fc80000000000 */
[----:B------:R-:W-:Y:S04]  /*29050*/  STL.64 [R1+0x90], R20 ;  /* 0x0000901401007387 */ /* 0x000fe80000100a00 */
[----:B------:R0:W-:Y:S04]  /*29060*/  STL.64 [R1+0x98], R22 ;  /* 0x0000981601007387 */ /* 0x0001e80000100a00 */
[----:B0-----:R-:W3:Y:S04]  /*29070*/  LDL.LU.64 R22, [R1+0x1488] ;  /* 0x0014880001167983 */ /* 0x001ee80000300a00 */
[----:B------:R-:W2:Y:S04]  /*29080*/  LDL.LU R21, [R1+0x1480] ;  /* 0x0014800001157983 */ /* 0x000ea80000300800 */
[----:B-----5:R-:W-:Y:S04]  /*29090*/  STL [R1+0x13c8], R29 ;  /* 0x0013c81d01007387 */ /* 0x020fe80000100800 */
[----:B------:R-:W-:Y:S04]  /*290a0*/  STL.64 [R1+0xb0], R24 ;  /* 0x0000b01801007387 */ /* 0x000fe80000100a00 */
[----:B------:R0:W-:Y:S04]  /*290b0*/  STL.64 [R1+0xb8], R26 ;  /* 0x0000b81a01007387 */ /* 0x0001e80000100a00 */
[----:B0-----:R-:W5:Y:S04]  /*290c0*/  LDL.LU.64 R26, [R1+0x1478] ;  /* 0x00147800011a7983 */ /* 0x001f680000300a00 */
[----:B------:R-:W5:Y:S01]  /*290d0*/  LDL.LU.64 R24, [R1+0x1470] ;  /* 0x0014700001187983 */ /* 0x000f620000300a00 */
[----:B------:R-:W-:-:S03]  /*290e0*/  F2FP.F16.E4M3.UNPACK_B R20, R29 ;  /* 0x0000001dff14723e */ /* 0x000fc600020006ff */
[----:B------:R-:W-:Y:S04]  /*290f0*/  STL.64 [R1+0x1418], R10 ;  /* 0x0014180a01007387 */ /* 0x000fe80000100a00 */
[----:B------:R-:W-:Y:S01]  /*29100*/  STL.64 [R1+0x1410], R8 ;  /* 0x0014100801007387 */ /* 0x000fe20000100a00 */
[----:B--2---:R-:W-:-:S07]  /*29110*/  F2FP.F16.E4M3.UNPACK_B R21, R21 ;  /* 0x00000015ff15723e */ /* 0x004fce00020006ff */
[----:B----4-:R-:W-:Y:S01]  /*29120*/  HMMA.16816.F32 R4, R12, R20, R4 ;  /* 0x000000140c04723c */ /* 0x010fe20000001804 */
[----:B---3--:R-:W-:Y:S02]  /*29130*/  F2FP.F16.E4M3.UNPACK_B R22, R22 ;  /* 0x00000016ff16723e */ /* 0x008fe400020006ff */
[----:B------:R-:W-:-:S15]  /*29140*/  F2FP.F16.E4M3.UNPACK_B R23, R23 ;  /* 0x00000017ff17723e */ /* 0x000fde00020006ff */
[----:B------:R-:W-:Y:S01]  /*29150*/  NOP ;  /* 0x0000000000007918 */ /* 0x000fe20000000000 */
[----:B------:R-:W-:Y:S04]  /*29160*/  STL.64 [R1+0xe0], R4 ;  /* 0x0000e00401007387 */ /* 0x000fe80000100a00 */
[----:B------:R0:W-:Y:S01]  /*29170*/  STL.64 [R1+0xe8], R6 ;  /* 0x0000e80601007387 */ /* 0x0001e20000100a00 */
[----:B-----5:R-:W-:Y:S01]  /*29180*/  F2FP.F16.E4M3.UNPACK_B R24, R24 ;  /* 0x00000018ff18723e */ /* 0x020fe200020006ff */
[----:B0-----:R-:W-:Y:S04]  /*29190*/  HMMA.16816.F32 R4, R12, R22, R16 ;  /* 0x000000160c04723c */ /* 0x001fe80000001810 */
[----:B------:R-:W-:Y:S04]  /*291a0*/  STL [R1+0x1458], R24 ;  /* 0x0014581801007387 */ /* 0x000fe80000100800 */
[----:B------:R-:W-:Y:S04]  /*291b0*/  STL.64 [R1+0x13f8], R22 ;  /* 0x0013f81601007387 */ /* 0x000fe80000100a00 */
[----:B------:R0:W-:Y:S01]  /*291c0*/  STL.64 [R1+0x13f0], R20 ;  /* 0x0013f01401007387 */ /* 0x0001e20000100a00 */
[----:B------:R-:W-:-:S02]  /*291d0*/  IMAD.MOV.U32 R16, RZ, RZ, R0 ;  /* 0x000000ffff107224 */ /* 0x000fc400078e0000 */
[----:B------:R-:W-:Y:S02]  /*291e0*/  IMAD.MOV.U32 R17, RZ, RZ, R27 ;  /* 0x000000ffff117224 */ /* 0x000fe400078e001b */
[----:B------:R-:W-:Y:S02]  /*291f0*/  IMAD.MOV.U32 R18, RZ, RZ, R28 ;  /* 0x000000ffff127224 */ /* 0x000fe400078e001c */
[----:B------:R-:W-:Y:S01]  /*29200*/  IMAD.MOV.U32 R19, RZ, RZ, R26 ;  /* 0x000000ffff137224 */ /* 0x000fe200078e001a */
[----:B------:R1:W-:Y:S04]  /*29210*/  STL.64 [R1+0xf0], R4 ;  /* 0x0000f00401007387 */ /* 0x0003e80000100a00 */
[----:B------:R2:W-:Y:S04]  /*29220*/  STL.64 [R1+0xf8], R6 ;  /* 0x0000f80601007387 */ /* 0x0005e80000100a00 */
[----:B------:R-:W3:Y:S04]  /*29230*/  LDL.LU R0, [R1+0x1468] ;  /* 0x0014680001007983 */ /* 0x000ee80000300800 */
[----:B------:R-:W4:Y:S04]  /*29240*/  LDL.LU R27, [R1+0x1464] ;  /* 0x00146400011b7983 */ /* 0x000f280000300800 */
[----:B------:R-:W5:Y:S04]  /*29250*/  LDL.LU R28, [R1+0x1460] ;  /* 0x00146000011c7983 */ /* 0x000f680000300800 */
[----:B------:R-:W2:Y:S04]  /*29260*/  LDL.LU R26, [R1+0x145c] ;  /* 0x00145c00011a7983 */ /* 0x000ea80000300800 */
[----:B0-----:R-:W4:Y:S04]  /*29270*/  LDL.LU R20, [R1+0x30] ;  /* 0x0000300001147983 */ /* 0x001f280000300800 */
[----:B------:R-:W4:Y:S04]  /*29280*/  LDL.LU R21, [R1+0x34] ;  /* 0x0000340001157983 */ /* 0x000f280000300800 */
[----:B------:R-:W5:Y:S04]  /*29290*/  LDL.LU R22, [R1+0x38] ;  /* 0x0000380001167983 */ /* 0x000f680000300800 */
[----:B------:R-:W5:Y:S04]  /*292a0*/  LDL.LU R23, [R1+0x3c] ;  /* 0x00003c0001177983 */ /* 0x000f680000300800 */
[----:B------:R-:W5:Y:S01]  /*292b0*/  LDL.LU R24, [R1+0x548] ;  /* 0x0005480001187983 */ /* 0x000f620000300800 */
[----:B---3--:R-:W-:-:S03]  /*292c0*/  IMAD.MOV.U32 R11, RZ, RZ, R0 ;  /* 0x000000ffff0b7224 */ /* 0x008fc600078e0000 */
[----:B------:R-:W3:Y:S01]  /*292d0*/  LDL.LU R0, [R1+0x544] ;  /* 0x0005440001007983 */ /* 0x000ee20000300800 */
[----:B--2---:R-:W-:-:S03]  /*292e0*/  IMAD.MOV.U32 R10, RZ, RZ, R26 ;  /* 0x000000ffff0a7224 */ /* 0x004fc600078e001a */
[----:B------:R-:W2:Y:S04]  /*292f0*/  LDL.LU R2, [R1+0x558] ;  /* 0x0005580001027983 */ /* 0x000ea80000300800 */
[----:B------:R-:W2:Y:S01]  /*29300*/  LDL.LU R26, [R1+0x554] ;  /* 0x00055400011a7983 */ /* 0x000ea20000300800 */
[----:B----4-:R-:W-:-:S03]  /*29310*/  IMAD.MOV.U32 R9, RZ, RZ, R27 ;  /* 0x000000ffff097224 */ /* 0x010fc600078e001b */
[----:B------:R-:W4:Y:S04]  /*29320*/  LDL.LU R3, [R1+0x550] ;  /* 0x0005500001037983 */ /* 0x000f280000300800 */
[----:B------:R-:W4:Y:S01]  /*29330*/  LDL.LU R27, [R1+0x54c] ;  /* 0x00054c00011b7983 */ /* 0x000f220000300800 */
[----:B-----5:R-:W-:-:S03]  /*29340*/  IMAD.MOV.U32 R8, RZ, RZ, R28 ;  /* 0x000000ffff087224 */ /* 0x020fc600078e001c */
[----:B------:R-:W5:Y:S04]  /*29350*/  LDL.LU R29, [R1+0x560] ;  /* 0x00056000011d7983 */ /* 0x000f680000300800 */
[----:B------:R-:W5:Y:S04]  /*29360*/  LDL.LU R28, [R1+0x55c] ;  /* 0x00055c00011c7983 */ /* 0x000f680000300800 */
[----:B-1----:R-:W2:Y:S04]  /*29370*/  LDL.LU R4, [R1+0xa0] ;  /* 0x0000a00001047983 */ /* 0x002ea80000300800 */
[----:B------:R-:W2:Y:S04]  /*29380*/  LDL.LU R5, [R1+0xa4] ;  /* 0x0000a40001057983 */ /* 0x000ea80000300800 */
[----:B------:R-:W2:Y:S04]  /*29390*/  LDL.LU R6, [R1+0xa8] ;  /* 0x0000a80001067983 */ /* 0x000ea80000300800 */
[----:B------:R-:W2:Y:S04]  /*293a0*/  LDL.LU R7, [R1+0xac] ;  /* 0x0000ac0001077983 */ /* 0x000ea80000300800 */
[----:B--2---:R-:W-:Y:S04]  /*293b0*/  STL.64 [R1+0x1448], R6 ;  /* 0x0014480601007387 */ /* 0x004fe80000100a00 */
[----:B------:R0:W-:Y:S04]  /*293c0*/  STL.64 [R1+0x1440], R4 ;  /* 0x0014400401007387 */ /* 0x0001e80000100a00 */
[----:B0-----:R-:W2:Y:S04]  /*293d0*/  LDL.LU R4, [R1+0xc0] ;  /* 0x0000c00001047983 */ /* 0x001ea80000300800 */
[----:B------:R-:W2:Y:S04]  /*293e0*/  LDL.LU R5, [R1+0xc4] ;  /* 0x0000c40001057983 */ /* 0x000ea80000300800 */
[----:B------:R-:W2:Y:S04]  /*293f0*/  LDL.LU R6, [R1+0xc8] ;  /* 0x0000c80001067983 */ /* 0x000ea80000300800 */
[----:B------:R-:W2:Y:S04]  /*29400*/  LDL.LU R7, [R1+0xcc] ;  /* 0x0000cc0001077983 */ /* 0x000ea80000300800 */
[----:B------:R-:W-:Y:S04]  /*29410*/  STL.64 [R1+0x1428], R10 ;  /* 0x0014280a01007387 */ /* 0x000fe80000100a00 */
[----:B------:R0:W-:Y:S04]  /*29420*/  STL.64 [R1+0x1420], R8 ;  /* 0x0014200801007387 */ /* 0x0001e80000100a00 */
[----:B0-----:R-:W2:Y:S04]  /*29430*/  LDL.LU R8, [R1+0x80] ;  /* 0x0000800001087983 */ /* 0x001ea80000300800 */
[----:B------:R-:W2:Y:S04]  /*29440*/  LDL.LU R9, [R1+0x84] ;  /* 0x0000840001097983 */ /* 0x000ea80000300800 */
[----:B------:R-:W2:Y:S04]  /*29450*/  LDL.LU R10, [R1+0x88] ;  /* 0x00008800010a7983 */ /* 0x000ea80000300800 */
[----:B------:R-:W2:Y:S04]  /*29460*/  LDL.LU R11, [R1+0x8c] ;  /* 0x00008c00010b7983 */ /* 0x000ea80000300800 */
[----:B------:R-:W-:Y:S04]  /*29470*/  STL.64 [R1+0x1408], R22 ;  /* 0x0014081601007387 */ /* 0x000fe80000100a00 */
[----:B------:R0:W-:Y:S01]  /*29480*/  STL.64 [R1+0x1400], R20 ;  /* 0x0014001401007387 */ /* 0x0001e20000100a00 */
[----:B---3--:R-:W-:-:S03]  /*29490*/  IMAD R0, R0, 0x100, R24 ;  /* 0x0000010000007824 */ /* 0x008fc600078e0218 */
[----:B0-----:R-:W3:Y:S04]  /*294a0*/  LDL.LU R20, [R1+0x50] ;  /* 0x0000500001147983 */ /* 0x001ee80000300800 */
[----:B------:R-:W3:Y:S04]  /*294b0*/  LDL.LU R21, [R1+0x54] ;  /* 0x0000540001157983 */ /* 0x000ee80000300800 */
[----:B------:R-:W3:Y:S04]  /*294c0*/  LDL.LU R22, [R1+0x58] ;  /* 0x0000580001167983 */ /* 0x000ee80000300800 */
[----:B------:R-:W3:Y:S04]  /*294d0*/  LDL.LU R23, [R1+0x5c] ;  /* 0x00005c0001177983 */ /* 0x000ee80000300800 */
[----:B------:R-:W-:Y:S04]  /*294e0*/  STL.64 [R1+0x13e8], R18 ;  /* 0x0013e81201007387 */ /* 0x000fe80000100a00 */
[----:B------:R0:W-:Y:S04]  /*294f0*/  STL.64 [R1+0x13e0], R16 ;  /* 0x0013e01001007387 */ /* 0x0001e80000100a00 */
[----:B0-----:R-:W2:Y:S04]  /*29500*/  LDL.LU R16, [R1+0x10] ;  /* 0x0000100001107983 */ /* 0x001ea80000300800 */
[----:B------:R-:W2:Y:S04]  /*29510*/  LDL.LU R17, [R1+0x14] ;  /* 0x0000140001117983 */ /* 0x000ea80000300800 */
[----:B------:R-:W2:Y:S04]  /*29520*/  LDL.LU R18, [R1+0x18] ;  /* 0x0000180001127983 */ /* 0x000ea80000300800 */
[----:B------:R-:W2:Y:S04]  /*29530*/  LDL.LU R19, [R1+0x1c] ;  /* 0x00001c0001137983 */ /* 0x000ea80000300800 */
[----:B------:R-:W2:Y:S01]  /*29540*/  LDL.LU R24, [R1+0x1458] ;  /* 0x0014580001187983 */ /* 0x000ea20000300800 */
[----:B------:R-:W-:Y:S01]  /*29550*/  F2FP.F16.E4M3.UNPACK_B R25, R25 ;  /* 0x00000019ff19723e */ /* 0x000fe200020006ff */
[----:B------:R-:W-:-:S02]  /*29560*/  IMAD R26, R26, 0x100, R2 ;  /* 0x000001001a1a7824 */ /* 0x000fc400078e0202 */
[----:B----4-:R-:W-:Y:S01]  /*29570*/  IMAD R27, R27, 0x100, R3 ;  /* 0x000001001b1b7824 */ /* 0x010fe200078e0203 */
[----:B------:R-:W4:Y:S04]  /*29580*/  LDL.LU R2, [R1+0x1454] ;  /* 0x0014540001027983 */ /* 0x000f280000300800 */
[----:B------:R-:W4:Y:S01]  /*29590*/  LDL.LU R3, [R1+0x1450] ;  /* 0x0014500001037983 */ /* 0x000f220000300800 */
[----:B-----5:R-:W-:Y:S01]  /*295a0*/  IMAD R28, R28, 0x100, R29 ;  /* 0x000001001c1c7824 */ /* 0x020fe200078e021d */
[----:B--2---:R-:W-:Y:S02]  /*295b0*/  HMMA.16816.F32 R12, R12, R24, R4 ;  /* 0x000000180c0c723c */ /* 0x004fe40000001804 */
[----:B------:R-:W4:Y:S04]  /*295c0*/  LDL.LU.64 R6, [R1+0x1448] ;  /* 0x0014480001067983 */ /* 0x000f280000300a00 */
[----:B------:R-:W4:-:S13]  /*295d0*/  LDL.LU.64 R4, [R1+0x1440] ;  /* 0x0014400001047983 */ /* 0x000f1a0000300a00 */
[----:B------:R0:W-:Y:S04]  /*295e0*/  STL.64 [R1+0xd0], R12 ;  /* 0x0000d00c01007387 */ /* 0x0001e80000100a00 */
[----:B------:R1:W-:Y:S01]  /*295f0*/  STL.64 [R1+0xd8], R14 ;  /* 0x0000d80e01007387 */ /* 0x0003e20000100a00 */
[----:B0-----:R-:W-:Y:S02]  /*29600*/  F2FP.F16.E4M3.UNPACK_B R12, R0 ;  /* 0x00000000ff0c723e */ /* 0x001fe400020006ff */
[----:B-1----:R-:W-:Y:S02]  /*29610*/  F2FP.F16.E4M3.UNPACK_B R14, R26 ;  /* 0x0000001aff0e723e */ /* 0x002fe400020006ff */
[----:B------:R-:W-:Y:S02]  /*29620*/  F2FP.F16.E4M3.UNPACK_B R13, R27 ;  /* 0x0000001bff0d723e */ /* 0x000fe400020006ff */
[----:B------:R-:W-:Y:S01]  /*29630*/  F2FP.F16.E4M3.UNPACK_B R15, R28 ;  /* 0x0000001cff0f723e */ /* 0x000fe200020006ff */
[----:B------:R-:W2:Y:S04]  /*29640*/  LDL.LU R0, [R1+0x17c] ;  /* 0x00017c0001007983 */ /* 0x000ea80000300800 */
[----:B------:R-:W5:Y:S04]  /*29650*/  LDL.LU R26, [R1+0x178] ;  /* 0x00017800011a7983 */ /* 0x000f680000300800 */
[----:B------:R-:W2:Y:S04]  /*29660*/  LDL.LU R27, [R1+0x16c] ;  /* 0x00016c00011b7983 */ /* 0x000ea80000300800 */
[----:B------:R-:W2:Y:S01]  /*29670*/  LDL.LU R28, [R1+0x168] ;  /* 0x00016800011c7983 */ /* 0x000ea20000300800 */
[----:B----4-:R-:W-:-:S15]  /*29680*/  HMMA.16816.F32 R4, R12, R2, R4 ;  /* 0x000000020c04723c */ /* 0x010fde0000001804 */
[----:B------:R-:W-:-:S04]  /*29690*/  NOP ;  /* 0x0000000000007918 */ /* 0x000fc80000000000 */
[----:B------:R-:W-:Y:S04]  /*296a0*/  STL.64 [R1+0xc0], R4 ;  /* 0x0000c00401007387 */ /* 0x000fe80000100a00 */
[----:B------:R0:W-:Y:S01]  /*296b0*/  STL [R1+0xc8], R6 ;  /* 0x0000c80601007387 */ /* 0x0001e20000100800 */
[----:B------:R-:W-:-:S03]  /*296c0*/  IMAD.MOV.U32 R29, RZ, RZ, R7 ;  /* 0x000000ffff1d7224 */ /* 0x000fc600078e0007 */
[----:B0-----:R-:W4:Y:S04]  /*296d0*/  LDL.LU.64 R6, [R1+0x1438] ;  /* 0x0014380001067983 */ /* 0x001f280000300a00 */
[----:B------:R-:W2:Y:S04]  /*296e0*/  LDL.LU.64 R4, [R1+0x1430] ;  /* 0x0014300001047983 */ /* 0x000ea80000300a00 */
[----:B------:R-:W3:Y:S04]  /*296f0*/  LDL.LU R2, [R1+0x158] ;  /* 0x0001580001027983 */ /* 0x000ee80000300800 */
[----:B------:R-:W3:Y:S01]  /*29700*/  LDL.LU R3, [R1+0x15c] ;  /* 0x00015c0001037983 */ /* 0x000ee20000300800 */
[----:B--2---:R-:W-:-:S15]  /*29710*/  HMMA.16816.F32 R8, R12, R4, R8 ;  /* 0x000000040c08723c */ /* 0x004fde0000001808 */
[----:B------:R-:W-:-:S04]  /*29720*/  NOP ;  /* 0x0000000000007918 */ /* 0x000fc80000000000 */
[----:B------:R-:W-:Y:S04]  /*29730*/  STL.64 [R1+0xa0], R8 ;  /* 0x0000a00801007387 */ /* 0x000fe80000100a00 */
[----:B------:R0:W-:Y:S04]  /*29740*/  STL.64 [R1+0xa8], R10 ;  /* 0x0000a80a01007387 */ /* 0x0001e80000100a00 */
[----:B0-----:R-:W4:Y:S04]  /*29750*/  LDL.LU.64 R10, [R1+0x1428] ;  /* 0x00142800010a7983 */ /* 0x001f280000300a00 */
[----:B------:R-:W4:Y:S04]  /*29760*/  LDL.LU.64 R8, [R1+0x1420] ;  /* 0x0014200001087983 */ /* 0x000f280000300a00 */
[----:B------:R-:W2:Y:S04]  /*29770*/  LDL.LU R4, [R1+0x580] ;  /* 0x0005800001047983 */ /* 0x000ea80000300800 */
[----:B------:R-:W2:Y:S01]  /*29780*/  LDL.LU R5, [R1+0x57c] ;  /* 0x00057c0001057983 */ /* 0x000ea20000300800 */
[----:B----4-:R-:W-:-:S15]  /*29790*/  HMMA.16816.F32 R8, R12, R6, R8 ;  /* 0x000000060c08723c */ /* 0x010fde0000001808 */
[----:B------:R-:W-:-:S04]  /*297a0*/  NOP ;  /* 0x0000000000007918 */ /* 0x000fc80000000000 */
[----:B------:R-:W-:Y:S04]  /*297b0*/  STL.64 [R1+0x80], R8 ;  /* 0x0000800801007387 */ /* 0x000fe80000100a00 */
[----:B------:R0:W-:Y:S04]  /*297c0*/  STL.64 [R1+0x88], R10 ;  /* 0x0000880a01007387 */ /* 0x0001e80000100a00 */
[----:B0-----:R-:W4:Y:S04]  /*297d0*/  LDL.LU.64 R10, [R1+0x1418] ;  /* 0x00141800010a7983 */ /* 0x001f280000300a00 */
[----:B------:R-:W3:Y:S04]  /*297e0*/  LDL.LU.64 R8, [R1+0x1410] ;  /* 0x0014100001087983 */ /* 0x000ee80000300a00 */
[----:B------:R-:W2:Y:S04]  /*297f0*/  LDL.LU R6, [R1+0x570] ;  /* 0x0005700001067983 */ /* 0x000ea80000300800 */
[----:B------:R-:W2:Y:S01]  /*29800*/  LDL.LU R7, [R1+0x56c] ;  /* 0x00056c0001077983 */ /* 0x000ea20000300800 */
[----:B---3--:R-:W-:-:S15]  /*29810*/  HMMA.16816.F32 R20, R12, R8, R20 ;  /* 0x000000080c14723c */ /* 0x008fde0000001814 */
[----:B------:R-:W-:-:S04]  /*29820*/  NOP ;  /* 0x0000000000007918 */ /* 0x000fc80000000000 */
[----:B------:R-:W-:Y:S04]  /*29830*/  STL.64 [R1+0x50], R20 ;  /* 0x0000501401007387 */ /* 0x000fe80000100a00 */
[----:B------:R0:W-:Y:S04]  /*29840*/  STL.64 [R1+0x58], R22 ;  /* 0x0000581601007387 */ /* 0x0001e80000100a00 */
[----:B0-----:R-:W4:Y:S04]  /*29850*/  LDL.LU.64 R22, [R1+0x1408] ;  /* 0x0014080001167983 */ /* 0x001f280000300a00 */
[----:B------:R-:W4:Y:S04]  /*29860*/  LDL.LU.64 R20, [R1+0x1400] ;  /* 0x0014000001147983 */ /* 0x000f280000300a00 */
[----:B------:R-:W3:Y:S04]  /*29870*/  LDL.LU R8, [R1+0x564] ;  /* 0x0005640001087983 */ /* 0x000ee80000300800 */
[----:B------:R-:W2:Y:S01]  /*29880*/  LDL.LU R9, [R1+0x574] ;  /* 0x0005740001097983 */ /* 0x000ea20000300800 */
[----:B----4-:R-:W-:-:S15]  /*29890*/  HMMA.16816.F32 R20, R12, R10, R20 ;  /* 0x0000000a0c14723c */ /* 0x010fde0000001814 */
[----:B------:R-:W-:-:S04]  /*298a0*/  NOP ;  /* 0x0000000000007918 */ /* 0x000fc80000000000 */
[----:B------:R-:W-:Y:S04]  /*298b0*/  STL.64 [R1+0x30], R20 ;  /* 0x0000301401007387 */ /* 0x000fe80000100a00 */
[----:B------:R0:W-:Y:S04]  /*298c0*/  STL.64 [R1+0x38], R22 ;  /* 0x0000381601007387 */ /* 0x0001e80000100a00 */
        /* <DEDUP_REMOVED lines=12> */
[----:B------:R-:W4:-:S13]  /*29990*/  LDL.LU.64 R16, [R1+0x13d0] ;  /* 0x0013d00001107983 */ /* 0x000f1a0000300a00 */
[----:B------:R2:W-:Y:S04]  /*299a0*/  STL.64 [R1], R20 ;  /* 0x0000001401007387 */ /* 0x0005e80000100a00 */
[----:B------:R0:W-:Y:S01]  /*299b0*/  STL.64 [R1+0x8], R22 ;  /* 0x0000081601007387 */ /* 0x0001e20000100a00 */
[----:B--2---:R-:W-:-:S03]  /*299c0*/  IMAD.MOV.U32 R20, RZ, RZ, R19 ;  /* 0x000000ffff147224 */ /* 0x004fc600078e0013 */
[----:B------:R-:W4:Y:S04]  /*299d0*/  LDL.LU R19, [R1+0x13cc] ;  /* 0x0013cc0001137983 */ /* 0x000f280000300800 */
[----:B------:R-:W2:Y:S04]  /*299e0*/  LDL.LU R21, [R1+0x44] ;  /* 0x0000440001157983 */ /* 0x000ea80000300800 */
[----:B0-----:R-:W2:Y:S04]  /*299f0*/  LDL.LU R22, [R1+0x48] ;  /* 0x0000480001167983 */ /* 0x001ea80000300800 */
[----:B------:R-:W2:Y:S01]  /*29a00*/  LDL.LU R23, [R1+0x4c] ;  /* 0x00004c0001177983 */ /* 0x000ea20000300800 */
[----:B---3--:R-:W-:-:S02]  /*29a10*/  IMAD R8, R8, 0x100, R10 ;  /* 0x0000010008087824 */ /* 0x008fc400078e020a */
[----:B------:R-:W-:Y:S02]  /*29a20*/  IMAD R10, R9, 0x100, R11 ;  /* 0x00000100090a7824 */ /* 0x000fe400078e020b */
[----:B------:R-:W-:Y:S02]  /*29a30*/  IMAD R9, R7, 0x100, R6 ;  /* 0x0000010007097824 */ /* 0x000fe400078e0206 */
[----:B------:R-:W-:Y:S01]  /*29a40*/  IMAD R11, R5, 0x100, R4 ;  /* 0x00000100050b7824 */ /* 0x000fe200078e0204 */
[----:B----4-:R-:W-:Y:S01]  /*29a50*/  HMMA.16816.F32 R12, R12, R24, R16 ;  /* 0x000000180c0c723c */ /* 0x010fe20000001810 */
[----:B------:R-:W3:Y:S04]  /*29a60*/  LDL.LU R16, [R1+0x20] ;  /* 0x0000200001107983 */ /* 0x000ee80000300800 */
[----:B------:R-:W3:Y:S04]  /*29a70*/  LDL.LU R17, [R1+0x24] ;  /* 0x0000240001117983 */ /* 0x000ee80000300800 */
[----:B------:R-:W3:Y:S04]  /*29a80*/  LDL.LU R18, [R1+0x28] ;  /* 0x0000280001127983 */ /* 0x000ee80000300800 */
[----:B------:R-:W3:Y:S01]  /*29a90*/  LDL.LU R19, [R1+0x2c] ;  /* 0x00002c0001137983 */ /* 0x000ee20000300800 */
[----:B------:R-:W-:-:S02]  /*29aa0*/  F2FP.F16.E4M3.UNPACK_B R4, R2.H1 ;  /* 0x00000002ff04723e */ /* 0x000fc400030006ff */
[----:B------:R-:W-:Y:S02]  /*29ab0*/  F2FP.F16.E4M3.UNPACK_B R5, R3.H1 ;  /* 0x00000003ff05723e */ /* 0x000fe400030006ff */
[----:B------:R-:W-:Y:S02]  /*29ac0*/  F2FP.F16.E4M3.UNPACK_B R8, R8 ;  /* 0x00000008ff08723e */ /* 0x000fe400020006ff */
[----:B------:R-:W-:Y:S02]  /*29ad0*/  F2FP.F16.E4M3.UNPACK_B R10, R10 ;  /* 0x0000000aff0a723e */ /* 0x000fe400020006ff */
[----:B------:R-:W-:Y:S02]  /*29ae0*/  F2FP.F16.E4M3.UNPACK_B R9, R9 ;  /* 0x00000009ff09723e */ /* 0x000fe400020006ff */
[----:B------:R-:W-:Y:S01]  /*29af0*/  F2FP.F16.E4M3.UNPACK_B R11, R11 ;  /* 0x0000000bff0b723e */ /* 0x000fe200020006ff */
[----:B------:R-:W-:Y:S04]  /*29b00*/  STL.64 [R1+0x1320], R14 ;  /* 0x0013200e01007387 */ /* 0x000fe80000100a00 */
[----:B------:R3:W-:Y:S01]  /*29b10*/  STL.64 [R1+0x1318], R12 ;  /* 0x0013180c01007387 */ /* 0x0007e20000100a00 */
[----:B------:R-:W-:-:S02]  /*29b20*/  F2FP.F16.E4M3.UNPACK_B R6, R28.H1 ;  /* 0x0000001cff06723e */ /* 0x000fc400030006ff */
[----:B------:R-:W-:Y:S01]  /*29b30*/  F2FP.F16.E4M3.UNPACK_B R7, R27.H1 ;  /* 0x0000001bff07723e */ /* 0x000fe200030006ff */
[----:B---3--:R-:W-:-:S15]  /*29b40*/  HMMA.16816.F32 R12, R8, R4, R16 ;  /* 0x00000004080c723c */ /* 0x008fde0000001810 */
[----:B------:R-:W-:-:S04]  /*29b50*/  NOP ;  /* 0x0000000000007918 */ /* 0x000fc80000000000 */
[----:B------:R-:W-:Y:S04]  /*29b60*/  STL.64 [R1+0x20], R12 ;  /* 0x0000200c01007387 */ /* 0x000fe80000100a00 */
[----:B------:R2:W-:Y:S02]  /*29b70*/  STL.64 [R1+0x28], R14 ;  /* 0x0000280e01007387 */ /* 0x0005e40000100a00 */
[----:B--2---:R-:W-:Y:S02]  /*29b80*/  HMMA.16816.F32 R12, R8, R6, R20 ;  /* 0x00000006080c723c */ /* 0x004fe40000001814 */
[----:B------:R-:W-:Y:S04]  /*29b90*/  STL.64 [R1+0x1380], R6 ;  /* 0x0013800601007387 */ /* 0x000fe80000100a00 */
[----:B------:R0:W-:-:S13]  /*29ba0*/  STL.64 [R1+0x1378], R4 ;  /* 0x0013780401007387 */ /* 0x0001da0000100a00 */
[----:B------:R-:W-:Y:S04]  /*29bb0*/  STL.64 [R1+0x40], R12 ;  /* 0x0000400c01007387 */ /* 0x000fe80000100a00 */
[----:B------:R-:W-:Y:S04]  /*29bc0*/  STL.64 [R1+0x48], R14 ;  /* 0x0000480e01007387 */ /* 0x000fe80000100a00 */
[----:B0-----:R-:W2:Y:S04]  /*29bd0*/  LDL.LU R4, [R1+0xf0] ;  /* 0x0000f00001047983 */ /* 0x001ea80000300800 */
[----:B------:R-:W2:Y:S04]  /*29be0*/  LDL.LU R5, [R1+0xf4] ;  /* 0x0000f40001057983 */ /* 0x000ea80000300800 */
[----:B------:R-:W3:Y:S04]  /*29bf0*/  LDL.LU R6, [R1+0xf8] ;  /* 0x0000f80001067983 */ /* 0x000ee80000300800 */
[----:B------:R-:W3:Y:S04]  /*29c00*/  LDL.LU R7, [R1+0xfc] ;  /* 0x0000fc0001077983 */ /* 0x000ee80000300800 */
[----:B------:R-:W4:Y:S04]  /*29c10*/  LDL.LU R22, [R1+0x18c] ;  /* 0x00018c0001167983 */ /* 0x000f280000300800 */
[----:B------:R-:W2:Y:S04]  /*29c20*/  LDL.LU R20, [R1+0x198] ;  /* 0x0001980001147983 */ /* 0x000ea80000300800 */
[----:B------:R-:W2:Y:S04]  /*29c30*/  LDL.LU R21, [R1+0x19c] ;  /* 0x00019c0001157983 */ /* 0x000ea80000300800 */
[----:B------:R-:W4:Y:S04]  /*29c40*/  LDL.LU R23, [R1+0x1ac] ;  /* 0x0001ac0001177983 */ /* 0x000f280000300800 */
[----:B----4-:R-:W-:Y:S04]  /*29c50*/  STL.64 [R1+0x13c0], R22 ;  /* 0x0013c01601007387 */ /* 0x010fe80000100a00 */
[----:B--2---:R0:W-:Y:S04]  /*29c60*/  STL.64 [R1+0x13b8], R20 ;  /* 0x0013b81401007387 */ /* 0x0041e80000100a00 */
[----:B0-----:R-:W2:Y:S04]  /*29c70*/  LDL.LU R20, [R1+0x70] ;  /* 0x0000700001147983 */ /* 0x001ea80000300800 */
[----:B------:R-:W2:Y:S04]  /*29c80*/  LDL.LU R21, [R1+0x74] ;  /* 0x0000740001157983 */ /* 0x000ea80000300800 */
[----:B------:R-:W2:Y:S04]  /*29c90*/  LDL.LU R22, [R1+0x78] ;  /* 0x0000780001167983 */ /* 0x000ea80000300800 */
[----:B------:R-:W2:Y:S04]  /*29ca0*/  LDL.LU R23, [R1+0x7c] ;  /* 0x00007c0001177983 */ /* 0x000ea80000300800 */
[----:B------:R-:W4:Y:S04]  /*29cb0*/  LDL.LU R19, [R1+0x188] ;  /* 0x0001880001137983 */ /* 0x000f280000300800 */
[----:B------:R-:W2:Y:S04]  /*29cc0*/  LDL.LU R24, [R1+0x1b8] ;  /* 0x0001b80001187983 */ /* 0x000ea80000300800 */
[----:B---3--:R-:W-:Y:S04]  /*29cd0*/  STL.64 [R1+0x1390], R6 ;  /* 0x0013900601007387 */ /* 0x008fe80000100a00 */
[----:B------:R0:W-:Y:S04]  /*29ce0*/  STL.64 [R1+0x1388], R4 ;  /* 0x0013880401007387 */ /* 0x0001e80000100a00 */
[----:B0-----:R-:W3:Y:S04]  /*29cf0*/  LDL.LU R4, [R1+0xe0] ;  /* 0x0000e00001047983 */ /* 0x001ee80000300800 */
[----:B------:R-:W3:Y:S04]  /*29d00*/  LDL.LU R5, [R1+0xe4] ;  /* 0x0000e40001057983 */ /* 0x000ee80000300800 */
[----:B------:R-:W2:Y:S04]  /*29d10*/  LDL.LU R6, [R1+0xe8] ;  /* 0x0000e80001067983 */ /* 0x000ea80000300800 */
[----:B------:R-:W2:Y:S01]  /*29d20*/  LDL.LU R7, [R1+0xec] ;  /* 0x0000ec0001077983 */ /* 0x000ea20000300800 */
[----:B-----5:R-:W-:-:S02]  /*29d30*/  F2FP.F16.E4M3.UNPACK_B R16, R26.H1 ;  /* 0x0000001aff10723e */ /* 0x020fc400030006ff */
[----:B------:R-:W-:Y:S01]  /*29d40*/  F2FP.F16.E4M3.UNPACK_B R17, R0.H1 ;  /* 0x00000000ff11723e */ /* 0x000fe200030006ff */
[----:B--2---:R-:W-:Y:S04]  /*29d50*/  STL.64 [R1+0x13a0], R6 ;  /* 0x0013a00601007387 */ /* 0x004fe80000100a00 */
[----:B---3--:R0:W-:Y:S04]  /*29d60*/  STL.64 [R1+0x1398], R4 ;  /* 0x0013980401007387 */ /* 0x0081e80000100a00 */
[----:B0-----:R-:W2:Y:S04]  /*29d70*/  LDL.LU R4, [R1+0xb0] ;  /* 0x0000b00001047983 */ /* 0x001ea80000300800 */
[----:B------:R-:W2:Y:S04]  /*29d80*/  LDL.LU R5, [R1+0xb4] ;  /* 0x0000b40001057983 */ /* 0x000ea80000300800 */
[----:B------:R-:W3:Y:S04]  /*29d90*/  LDL.LU R6, [R1+0xb8] ;  /* 0x0000b80001067983 */ /* 0x000ee80000300800 */
[----:B------:R-:W3:Y:S01]  /*29da0*/  LDL.LU R7, [R1+0xbc] ;  /* 0x0000bc0001077983 */ /* 0x000ee20000300800 */
[----:B------:R-:W-:Y:S01]  /*29db0*/  HMMA.16816.F32 R20, R8, R16, R20 ;  /* 0x000000100814723c */ /* 0x000fe20000001814 */
[----:B------:R-:W-:-:S02]  /*29dc0*/  IMAD.MOV.U32 R15, RZ, RZ, R29 ;  /* 0x000000ffff0f7224 */ /* 0x000fc400078e001d */
[----:B---3--:R-:W-:Y:S04]  /*29dd0*/  STL.64 [R1+0x13b0], R6 ;  /* 0x0013b00601007387 */ /* 0x008fe80000100a00 */
[----:B--2---:R0:W-:Y:S04]  /*29de0*/  STL.64 [R1+0x13a8], R4 ;  /* 0x0013a80401007387 */ /* 0x0041e80000100a00 */
[----:B0-----:R-:W2:Y:S04]  /*29df0*/  LDL.LU R4, [R1+0x90] ;  /* 0x0000900001047983 */ /* 0x001ea80000300800 */
[----:B------:R-:W2:Y:S04]  /*29e00*/  LDL.LU R5, [R1+0x94] ;  /* 0x0000940001057983 */ /* 0x000ea80000300800 */
[----:B------:R-:W2:Y:S04]  /*29e10*/  LDL.LU R6, [R1+0x98] ;  /* 0x0000980001067983 */ /* 0x000ea80000300800 */
[----:B------:R-:W2:Y:S04]  /*29e20*/  LDL.LU R7, [R1+0x9c] ;  /* 0x00009c0001077983 */ /* 0x000ea80000300800 */
[----:B------:R-:W3:Y:S04]  /*29e30*/  LDL.LU R25, [R1+0x1bc] ;  /* 0x0001bc0001197983 */ /* 0x000ee80000300800 */
[----:B------:R-:W5:Y:S04]  /*29e40*/  LDL.LU R2, [R1+0x1c8] ;  /* 0x0001c80001027983 */ /* 0x000f680000300800 */
        /* <DEDUP_REMOVED lines=9> */
[----:B------:R-:W-:Y:S04]  /*29ee0*/  STL.64 [R1+0x60], R20 ;  /* 0x0000601401007387 */ /* 0x000fe80000100a00 */
[----:B------:R0:W-:Y:S04]  /*29ef0*/  STL.64 [R1+0x68], R22 ;  /* 0x0000681601007387 */ /* 0x0001e80000100a00 */
[----:B0-----:R-:W2:Y:S01]  /*29f00*/  LDL.LU.64 R22, [R1+0x13c0] ;  /* 0x0013c00001167983 */ /* 0x001ea20000300a00 */
[----:B----4-:R-:W-:-:S03]  /*29f10*/  F2FP.F16.E4M3.UNPACK_B R18, R19.H1 ;  /* 0x00000013ff12723e */ /* 0x010fc600030006ff */
[----:B------:R-:W4:Y:S01]  /*29f20*/  LDL.LU.64 R20, [R1+0x13b8] ;  /* 0x0013b80001147983 */ /* 0x000f220000300a00 */
[----:B--2---:R-:W-:-:S07]  /*29f30*/  F2FP.F16.E4M3.UNPACK_B R19, R22.H1 ;  /* 0x00000016ff13723e */ /* 0x004fce00030006ff */
[----:B------:R-:W-:-:S15]  /*29f40*/  HMMA.16816.F32 R4, R8, R18, R4 ;  /* 0x000000120804723c */ /* 0x000fde0000001804 */
[----:B------:R-:W-:-:S04]  /*29f50*/  NOP ;  /* 0x0000000000007918 */ /* 0x000fc80000000000 */
[----:B------:R-:W-:Y:S04]  /*29f60*/  STL.64 [R1+0x90], R4 ;  /* 0x0000900401007387 */ /* 0x000fe80000100a00 */
[----:B------:R0:W-:Y:S04]  /*29f70*/  STL.64 [R1+0x98], R6 ;  /* 0x0000980601007387 */ /* 0x0001e80000100a00 */
[----:B0-----:R-:W2:Y:S04]  /*29f80*/  LDL.LU.64 R6, [R1+0x13b0] ;  /* 0x0013b00001067983 */ /* 0x001ea80000300a00 */
[----:B------:R-:W2:Y:S01]  /*29f90*/  LDL.LU.64 R4, [R1+0x13a8] ;  /* 0x0013a80001047983 */ /* 0x000ea20000300a00 */
[----:B----4-:R-:W-:-:S02]  /*29fa0*/  F2FP.F16.E4M3.UNPACK_B R20, R20.H1 ;  /* 0x00000014ff14723e */ /* 0x010fc400030006ff */
[----:B------:R-:W-:Y:S01]  /*29fb0*/  F2FP.F16.E4M3.UNPACK_B R21, R21.H1 ;  /* 0x00000015ff15723e */ /* 0x000fe200030006ff */
[----:B------:R-:W-:Y:S04]  /*29fc0*/  STL.64 [R1+0x1370], R18 ;  /* 0x0013701201007387 */ /* 0x000fe80000100a00 */
[----:B------:R0:W-:Y:S01]  /*29fd0*/  STL.64 [R1+0x1368], R16 ;  /* 0x0013681001007387 */ /* 0x0001e20000100a00 */
[----:B------:R-:W-:-:S03]  /*29fe0*/  F2FP.F16.E4M3.UNPACK_B R22, R29.H1 ;  /* 0x0000001dff16723e */ /* 0x000fc600030006ff */
[----:B0-----:R-:W4:Y:S04]  /*29ff0*/  LDL.LU R16, [R1+0xd0] ;  /* 0x0000d00001107983 */ /* 0x001f280000300800 */
[----:B------:R-:W4:Y:S04]  /*2a000*/  LDL.LU R17, [R1+0xd4] ;  /* 0x0000d40001117983 */ /* 0x000f280000300800 */
[----:B------:R-:W4:Y:S04]  /*2a010*/  LDL.LU R18, [R1+0xd8] ;  /* 0x0000d80001127983 */ /* 0x000f280000300800 */
[----:B------:R-:W4:Y:S01]  /*2a020*/  LDL.LU R19, [R1+0xdc] ;  /* 0x0000dc0001137983 */ /* 0x000f220000300800 */
[----:B--2---:R-:W-:-:S15]  /*2a030*/  HMMA.16816.F32 R4, R8, R20, R4 ;  /* 0x000000140804723c */ /* 0x004fde0000001804 */
[----:B------:R-:W-:-:S04]  /*2a040*/  NOP ;  /* 0x0000000000007918 */ /* 0x000fc80000000000 */
[----:B------:R-:W-:Y:S04]  /*2a050*/  STL.64 [R1+0xb0], R4 ;  /* 0x0000b00401007387 */ /* 0x000fe80000100a00 */
[----:B------:R0:W-:Y:S01]  /*2a060*/  STL [R1+0xb8], R6 ;  /* 0x0000b80601007387 */ /* 0x0001e20000100800 */
[----:B------:R-:W-:-:S03]  /*2a070*/  IMAD.MOV.U32 R29, RZ, RZ, R7 ;  /* 0x000000ffff1d7224 */ /* 0x000fc600078e0007 */
[----:B0-----:R-:W2:Y:S04]  /*2a080*/  LDL.LU.64 R6, [R1+0x13a0] ;  /* 0x0013a00001067983 */ /* 0x001ea80000300a00 */
[----:B------:R-:W2:Y:S01]  /*2a090*/  LDL.LU.64 R4, [R1+0x1398] ;  /* 0x0013980001047983 */ /* 0x000ea20000300a00 */
[----:B------:R-:W-:-:S03]  /*2a0a0*/  F2FP.F16.E4M3.UNPACK_B R23, R23.H1 ;  /* 0x00000017ff17723e */ /* 0x000fc600030006ff */
[----:B------:R0:W-:Y:S04]  /*2a0b0*/  STL [R1+0x1310], R29 ;  /* 0x0013101d01007387 */ /* 0x0001e80000100800 */
[----:B0-----:R-:W3:Y:S01]  /*2a0c0*/  LDL.LU R29, [R1+0x5a0] ;  /* 0x0005a000011d7983 */ /* 0x001ee20000300800 */
        /* <DEDUP_REMOVED lines=8> */
[----:B------:R0:W-:Y:S04]  /*2a150*/  STL.64 [R1+0x1360], R22 ;  /* 0x0013601601007387 */ /* 0x0001e80000100a00 */
[----:B0-----:R-:W3:Y:S04]  /*2a160*/  LDL.LU R22, [R1+0x598] ;  /* 0x0005980001167983 */ /* 0x001ee80000300800 */
[----:B------:R-:W3:Y:S04]  /*2a170*/  LDL.LU R23, [R1+0x590] ;  /* 0x0005900001177983 */ /* 0x000ee80000300800 */
[----:B------:R0:W-:Y:S04]  /*2a180*/  STL.64 [R1+0x1358], R20 ;  /* 0x0013581401007387 */ /* 0x0001e80000100a00 */
[----:B0-----:R-:W3:Y:S01]  /*2a190*/  LDL.LU R21, [R1+0x588] ;  /* 0x0005880001157983 */ /* 0x001ee20000300800 */
[----:B--2---:R-:W-:-:S15]  /*2a1a0*/  HMMA.16816.F32 R4, R8, R24, R4 ;  /* 0x000000180804723c */ /* 0x004fde0000001804 */
[----:B------:R-:W-:-:S04]  /*2a1b0*/  NOP ;  /* 0x0000000000007918 */ /* 0x000fc80000000000 */
[----:B------:R-:W-:Y:S04]  /*2a1c0*/  STL.64 [R1+0x100], R4 ;  /* 0x0001000401007387 */ /* 0x000fe80000100a00 */
[----:B------:R0:W-:Y:S04]  /*2a1d0*/  STL.64 [R1+0x108], R6 ;  /* 0x0001080601007387 */ /* 0x0001e80000100a00 */
[----:B0-----:R-:W2:Y:S04]  /*2a1e0*/  LDL.LU.64 R6, [R1+0x1380] ;  /* 0x0013800001067983 */ /* 0x001ea80000300a00 */
[----:B------:R-:W2:Y:S01]  /*2a1f0*/  LDL.LU.64 R4, [R1+0x1378] ;  /* 0x0013780001047983 */ /* 0x000ea20000300a00 */
[----:B-----5:R-:W-:-:S02]  /*2a200*/  F2FP.F16.E4M3.UNPACK_B R2, R2.H1 ;  /* 0x00000002ff02723e */ /* 0x020fc400030006ff */
[----:B------:R-:W-:Y:S01]  /*2a210*/  F2FP.F16.E4M3.UNPACK_B R3, R3.H1 ;  /* 0x00000003ff03723e */ /* 0x000fe200030006ff */
[----:B---3--:R-:W-:Y:S02]  /*2a220*/  IMAD R0, R0, 0x100, R21 ;  /* 0x0000010000007824 */ /* 0x008fe400078e0215 */
[----:B------:R-:W-:Y:S02]  /*2a230*/  IMAD R26, R26, 0x100, R22 ;  /* 0x000001001a1a7824 */ /* 0x000fe400078e0216 */
[----:B------:R-:W-:Y:S02]  /*2a240*/  IMAD R27, R27, 0x100, R23 ;  /* 0x000001001b1b7824 */ /* 0x000fe400078e0217 */
[----:B------:R-:W-:Y:S01]  /*2a250*/  IMAD R28, R28, 0x100, R29 ;  /* 0x000001001c1c7824 */ /* 0x000fe200078e021d */
[----:B----4-:R-:W-:Y:S01]  /*2a260*/  HMMA.16816.F32 R16, R8, R2, R16 ;  /* 0x000000020810723c */ /* 0x010fe20000001810 */
[----:B------:R-:W-:Y:S02]  /*2a270*/  F2FP.F16.E4M3.UNPACK_B R8, R0 ;  /* 0x00000000ff08723e */ /* 0x000fe400020006ff */
[----:B------:R-:W-:-:S02]  /*2a280*/  F2FP.F16.E4M3.UNPACK_B R10, R26 ;  /* 0x0000001aff0a723e */ /* 0x000fc400020006ff */
[----:B------:R-:W-:Y:S02]  /*2a290*/  F2FP.F16.E4M3.UNPACK_B R9, R27 ;  /* 0x0000001bff09723e */ /* 0x000fe400020006ff */
[----:B------:R-:W-:-:S12]  /*2a2a0*/  F2FP.F16.E4M3.UNPACK_B R11, R28 ;  /* 0x0000001cff0b723e */ /* 0x000fd800020006ff */
[----:B------:R0:W-:Y:S04]  /*2a2b0*/  STL.64 [R1+0xd0], R16 ;  /* 0x0000d01001007387 */ /* 0x0001e80000100a00 */
[----:B------:R1:W-:Y:S01]  /*2a2c0*/  STL.64 [R1+0xd8], R18 ;  /* 0x0000d81201007387 */ /* 0x0003e20000100a00 */
[----:B--2---:R-:W-:-:S15]  /*2a2d0*/  HMMA.16816.F32 R12, R8, R4, R12 ;  /* 0x00000004080c723c */ /* 0x004fde000000180c */
[----:B------:R-:W-:-:S04]  /*2a2e0*/  NOP ;  /* 0x0000000000007918 */ /* 0x000fc80000000000 */
[----:B------:R2:W-:Y:S04]  /*2a2f0*/  STL [R1+0xc0], R12 ;  /* 0x0000c00c01007387 */ /* 0x0005e80000100800 */
[----:B0-----:R-:W3:Y:S04]  /*2a300*/  LDL.LU R16, [R1+0xa0] ;  /* 0x0000a00001107983 */ /* 0x001ee80000300800 */
[----:B------:R-:W3:Y:S04]  /*2a310*/  LDL.LU R17, [R1+0xa4] ;  /* 0x0000a40001117983 */ /* 0x000ee80000300800 */
[----:B-1----:R-:W3:Y:S04]  /*2a320*/  LDL.LU R18, [R1+0xa8] ;  /* 0x0000a80001127983 */ /* 0x002ee80000300800 */
[----:B------:R-:W3:Y:S04]  /*2a330*/  LDL.LU R19, [R1+0xac] ;  /* 0x0000ac0001137983 */ /* 0x000ee80000300800 */
[----:B------:R-:W4:Y:S04]  /*2a340*/  LDL.LU R20, [R1+0x50] ;  /* 0x0000500001147983 */ /* 0x000f280000300800 */
[----:B------:R-:W4:Y:S04]  /*2a350*/  LDL.LU R21, [R1+0x54] ;  /* 0x0000540001157983 */ /* 0x000f280000300800 */
[----:B------:R-:W4:Y:S04]  /*2a360*/  LDL.LU R22, [R1+0x58] ;  /* 0x0000580001167983 */ /* 0x000f280000300800 */
[----:B------:R-:W4:Y:S04]  /*2a370*/  LDL.LU R23, [R1+0x5c] ;  /* 0x00005c0001177983 */ /* 0x000f280000300800 */
[----:B------:R-:W5:Y:S01]  /*2a380*/  LDL.LU R29, [R1+0x1e0] ;  /* 0x0001e000011d7983 */ /* 0x000f620000300800 */
[----:B------:R-:W-:-:S03]  /*2a390*/  IMAD.MOV.U32 R28, RZ, RZ, R13 ;  /* 0x000000ffff1c7224 */ /* 0x000fc600078e000d */
[----:B--2---:R-:W2:Y:S01]  /*2a3a0*/  LDL.LU R12, [R1+0x5a8] ;  /* 0x0005a800010c7983 */ /* 0x004ea20000300800 */
[----:B------:R-:W-:-:S03]  /*2a3b0*/  IMAD.MOV.U32 R27, RZ, RZ, R14 ;  /* 0x000000ffff1b7224 */ /* 0x000fc600078e000e */
[----:B------:R-:W2:Y:S01]  /*2a3c0*/  LDL.LU R13, [R1+0x5a4] ;  /* 0x0005a400010d7983 */ /* 0x000ea20000300800 */
[----:B------:R-:W-:-:S03]  /*2a3d0*/  IMAD.MOV.U32 R26, RZ, RZ, R15 ;  /* 0x000000ffff1a7224 */ /* 0x000fc600078e000f */
[----:B------:R-:W2:Y:S04]  /*2a3e0*/  LDL.LU R14, [R1+0x5b0] ;  /* 0x0005b000010e7983 */ /* 0x000ea80000300800 */
[----:B------:R-:W2:Y:S04]  /*2a3f0*/  LDL.LU R15, [R1+0x5ac] ;  /* 0x0005ac00010f7983 */ /* 0x000ea80000300800 */
[----:B--2---:R-:W-:Y:S04]  /*2a400*/  STL.64 [R1+0x1330], R14 ;  /* 0x0013300e01007387 */ /* 0x004fe80000100a00 */
[----:B------:R0:W-:Y:S04]  /*2a410*/  STL.64 [R1+0x1328], R12 ;  /* 0x0013280c01007387 */ /* 0x0001e80000100a00 */
[----:B0-----:R-:W2:Y:S04]  /*2a420*/  LDL.LU R12, [R1] ;  /* 0x00000000010c7983 */ /* 0x001ea80000300800 */
[----:B------:R-:W2:Y:S04]  /*2a430*/  LDL.LU R13, [R1+0x4] ;  /* 0x00000400010d7983 */ /* 0x000ea80000300800 */
[----:B------:R-:W2:Y:S04]  /*2a440*/  LDL.LU R14, [R1+0x8] ;  /* 0x00000800010e7983 */ /* 0x000ea80000300800 */
[----:B------:R-:W2:Y:S01]  /*2a450*/  LDL.LU R15, [R1+0xc] ;  /* 0x00000c00010f7983 */ /* 0x000ea20000300800 */
[C---:B---3--:R-:W-:Y:S03]  /*2a460*/  HMMA.16816.F32 R4, R8.reuse, R6, R16 ;  /* 0x000000060804723c */ /* 0x048fe60000001810 */
[----:B--2---:R-:W-:Y:S04]  /*2a470*/  STL.64 [R1+0x1340], R14 ;  /* 0x0013400e01007387 */ /* 0x004fe80000100a00 */
[----:B------:R0:W-:Y:S04]  /*2a480*/  STL.64 [R1+0x1338], R12 ;  /* 0x0013380c01007387 */ /* 0x0001e80000100a00 */
[----:B0-----:R-:W2:Y:S04]  /*2a490*/  LDL.LU R12, [R1+0x10] ;  /* 0x00001000010c7983 */ /* 0x001ea80000300800 */
[----:B------:R-:W2:Y:S04]  /*2a4a0*/  LDL.LU R13, [R1+0x14] ;  /* 0x00001400010d7983 */ /* 0x000ea80000300800 */
[----:B------:R-:W3:Y:S04]  /*2a4b0*/  LDL.LU R14, [R1+0x18] ;  /* 0x00001800010e7983 */ /* 0x000ee80000300800 */
[----:B------:R-:W3:Y:S04]  /*2a4c0*/  LDL.LU R15, [R1+0x1c] ;  /* 0x00001c00010f7983 */ /* 0x000ee80000300800 */
[----:B---3--:R-:W-:Y:S04]  /*2a4d0*/  STL.64 [R1+0x1350], R14 ;  /* 0x0013500e01007387 */ /* 0x008fe80000100a00 */
[----:B--2---:R0:W-:Y:S04]  /*2a4e0*/  STL.64 [R1+0x1348], R12 ;  /* 0x0013480c01007387 */ /* 0x0041e80000100a00 */
[----:B0-----:R-:W2:Y:S04]  /*2a4f0*/  LDL.LU R12, [R1+0x30] ;  /* 0x00003000010c7983 */ /* 0x001ea80000300800 */
[----:B------:R-:W2:Y:S04]  /*2a500*/  LDL.LU R13, [R1+0x34] ;  /* 0x00003400010d7983 */ /* 0x000ea80000300800 */
[----:B------:R-:W2:Y:S04]  /*2a510*/  LDL.LU R14, [R1+0x38] ;  /* 0x00003800010e7983 */ /* 0x000ea80000300800 */
[----:B------:R-:W2:Y:S04]  /*2a520*/  LDL.LU R15, [R1+0x3c] ;  /* 0x00003c00010f7983 */ /* 0x000ea80000300800 */
[----:B------:R-:W-:Y:S04]  /*2a530*/  STL [R1+0x12b8], R27 ;  /* 0x0012b81b01007387 */ /* 0x000fe80000100800 */
[----:B------:R-:W-:Y:S04]  /*2a540*/  STL [R1+0x12b4], R28 ;  /* 0x0012b41c01007387 */ /* 0x000fe80000100800 */
[----:B------:R-:W-:Y:S04]  /*2a550*/  STL [R1+0x12b0], R26 ;  /* 0x0012b01a01007387 */ /* 0x000fe80000100800 */
[----:B------:R-:W4:Y:S04]  /*2a560*/  LDL.LU.64 R18, [R1+0x1370] ;  /* 0x0013700001127983 */ /* 0x000f280000300a00 */
[----:B------:R-:W3:Y:S04]  /*2a570*/  LDL.LU.64 R16, [R1+0x1368] ;  /* 0x0013680001107983 */ /* 0x000ee80000300a00 */
[----:B------:R0:W-:Y:S04]  /*2a580*/  STL.64 [R1+0xa0], R4 ;  /* 0x0000a00401007387 */ /* 0x0001e80000100a00 */
[----:B------:R1:W-:Y:S04]  /*2a590*/  STL.64 [R1+0xa8], R6 ;  /* 0x0000a80601007387 */ /* 0x0003e80000100a00 */
[----:B0-----:R-:W3:Y:S04]  /*2a5a0*/  LDL.LU R4, [R1+0x80] ;  /* 0x0000800001047983 */ /* 0x001ee80000300800 */
[----:B------:R-:W3:Y:S04]  /*2a5b0*/  LDL.LU R5, [R1+0x84] ;  /* 0x0000840001057983 */ /* 0x000ee80000300800 */
[----:B-1----:R-:W3:Y:S04]  /*2a5c0*/  LDL.LU R6, [R1+0x88] ;  /* 0x0000880001067983 */ /* 0x002ee80000300800 */
[----:B------:R-:W3:Y:S01]  /*2a5d0*/  LDL.LU R7, [R1+0x8c] ;  /* 0x00008c0001077983 */ /* 0x000ee20000300800 */
[----:B-----5:R-:W-:Y:S01]  /*2a5e0*/  LOP3.LUT R0, R29, 0x40, RZ, 0x3c, !PT ;  /* 0x000000401d007812 */ /* 0x020fe200078e3cff */
[----:B---3--:R-:W-:-:S15]  /*2a5f0*/  HMMA.16816.F32 R4, R8, R16, R4 ;  /* 0x000000100804723c */ /* 0x008fde0000001804 */
[----:B------:R-:W-:-:S04]  /*2a600*/  NOP ;  /* 0x0000000000007918 */ /* 0x000fc80000000000 */
[----:B------:R-:W-:Y:S04]  /*2a610*/  STL [R1+0x84], R5 ;  /* 0x0000840501007387 */ /* 0x000fe80000100800 */
[----:B------:R-:W-:Y:S01]  /*2a620*/  STL.64 [R1+0x88], R6 ;  /* 0x0000880601007387 */ /* 0x000fe20000100a00 */
[----:B------:R-:W-:-:S03]  /*2a630*/  IMAD.MOV.U32 R26, RZ, RZ, R4 ;  /* 0x000000ffff1a7224 */ /* 0x000fc600078e0004 */
[----:B------:R-:W3:Y:S04]  /*2a640*/  LDL.LU R17, [R1+0x5b4] ;  /* 0x0005b40001117983 */ /* 0x000ee80000300800 */
[----:B------:R-:W0:Y:S04]  /*2a650*/  LDSM.16.M88.4 R4, [R0+UR5] ;  /* 0x000000050004783b */ /* 0x000e280008000200 */
[----:B------:R-:W-:Y:S04]  /*2a660*/  STL [R1+0x12d0], R26 ;  /* 0x0012d01a01007387 */ /* 0x000fe80000100800 */
[----:B0-----:R-:W-:Y:S04]  /*2a670*/  STL.64 [R1+0x1c0], R4 ;  /* 0x0001c00401007387 */ /* 0x001fe80000100a00 */
[----:B------:R4:W-:Y:S01]  /*2a680*/  STL.64 [R1+0x1c8], R6 ;  /* 0x0001c80601007387 */ /* 0x0009e20000100a00 */
[----:B------:R-:W-:-:S02]  /*2a690*/  IMAD.MOV.U32 R29, RZ, RZ, R5 ;  /* 0x000000ffff1d7224 */ /* 0x000fc400078e0005 */
[----:B----4-:R-:W-:Y:S01]  /*2a6a0*/  HMMA.16816.F32 R4, R8, R18, R20 ;  /* 0x000000120804723c */ /* 0x010fe20000001814 */
[----:B------:R-:W0:Y:S04]  /*2a6b0*/  LDSM.16.M88.4 R20, [R0+UR5+0x2000] ;  /* 0x002000050014783b */ /* 0x000e280008000200 */
[----:B------:R-:W4:-:S14]  /*2a6c0*/  LDL.LU R19, [R1+0x5bc] ;  /* 0x0005bc0001137983 */ /* 0x000f1c0000300800 */
[----:B------:R1:W-:Y:S04]  /*2a6d0*/  STL.64 [R1+0x70], R4 ;  /* 0x0000700401007387 */ /* 0x0003e80000100a00 */
[----:B------:R-:W-:Y:S04]  /*2a6e0*/  STL.64 [R1+0x78], R6 ;  /* 0x0000780601007387 */ /* 0x000fe80000100a00 */
[----:B0-----:R-:W-:Y:S04]  /*2a6f0*/  STL.64 [R1+0x1b0], R20 ;  /* 0x0001b01401007387 */ /* 0x001fe80000100a00 */
[----:B------:R0:W-:Y:S01]  /*2a700*/  STL.64 [R1+0x1b8], R22 ;  /* 0x0001b81601007387 */ /* 0x0001e20000100a00 */
[----:B-1----:R-:W-:-:S02]  /*2a710*/  IMAD.MOV.U32 R4, RZ, RZ, R20 ;  /* 0x000000ffff047224 */ /* 0x002fc400078e0014 */
[----:B------:R-:W-:Y:S01]  /*2a720*/  IMAD.MOV.U32 R5, RZ, RZ, R21 ;  /* 0x000000ffff057224 */ /* 0x000fe200078e0015 */
[----:B0-----:R-:W5:Y:S04]  /*2a730*/  LDL.LU.64 R22, [R1+0x1360] ;  /* 0x0013600001167983 */ /* 0x001f680000300a00 */
[----:B------:R-:W2:Y:S02]  /*2a740*/  LDL.LU.64 R20, [R1+0x1358] ;  /* 0x0013580001147983 */ /* 0x000ea40000300a00 */
[----:B--2---:R-:W-:Y:S02]  /*2a750*/  HMMA.16816.F32 R12, R8, R20, R12 ;  /* 0x00000014080c723c */ /* 0x004fe4000000180c */
[----:B------:R-:W4:-:S15]  /*2a760*/  LDL.LU R20, [R1+0x5c0] ;  /* 0x0005c00001147983 */ /* 0x000f1e0000300800 */
[----:B------:R-:W-:Y:S02]  /*2a770*/  NOP ;  /* 0x0000000000007918 */ /* 0x000fe40000000000 */
[----:B------:R-:W-:Y:S04]  /*2a780*/  STL.64 [R1+0x30], R12 ;  /* 0x0000300c01007387 */ /* 0x000fe80000100a00 */
[----:B------:R-:W-:Y:S04]  /*2a790*/  STL.64 [R1+0x38], R14 ;  /* 0x0000380e01007387 */ /* 0x000fe80000100a00 */
[----:B------:R-:W0:Y:S04]  /*2a7a0*/  LDSM.16.M88.4 R12, [R0+UR5+0x4000] ;  /* 0x00400005000c783b */ /* 0x000e280008000200 */
[----:B0-----:R-:W-:Y:S04]  /*2a7b0*/  STL.64 [R1+0x1a0], R12 ;  /* 0x0001a00c01007387 */ /* 0x001fe80000100a00 */
[----:B------:R0:W-:Y:S01]  /*2a7c0*/  STL.64 [R1+0x1a8], R14 ;  /* 0x0001a80e01007387 */ /* 0x0001e20000100a00 */
[----:B------:R-:W-:-:S02]  /*2a7d0*/  IMAD.MOV.U32 R6, RZ, RZ, R12 ;  /* 0x000000ffff067224 */ /* 0x000fc400078e000c */
[----:B------:R-:W-:Y:S01]  /*2a7e0*/  IMAD.MOV.U32 R7, RZ, RZ, R13 ;  /* 0x000000ffff077224 */ /* 0x000fe200078e000d */
[----:B0-----:R-:W5:Y:S04]  /*2a7f0*/  LDL.LU.64 R14, [R1+0x1350] ;  /* 0x00135000010e7983 */ /* 0x001f680000300a00 */
[----:B------:R-:W5:Y:S04]  /*2a800*/  LDL.LU.64 R12, [R1+0x1348] ;  /* 0x00134800010c7983 */ /* 0x000f680000300a00 */
[----:B------:R0:W-:Y:S04]  /*2a810*/  STL.64 [R1+0x1308], R6 ;  /* 0x0013080601007387 */ /* 0x0001e80000100a00 */
[----:B0-----:R-:W3:Y:S04]  /*2a820*/  LDL.LU R6, [R1+0x5b8] ;  /* 0x0005b80001067983 */ /* 0x001ee80000300800 */
[----:B------:R-:W2:Y:S04]  /*2a830*/  LDL R7, [R1+0x1c0] ;  /* 0x0001c00001077983 */ /* 0x000ea80000100800 */
[----:B------:R-:W-:Y:S01]  /*2a840*/  STL.64 [R1+0x1300], R4 ;  /* 0x0013000401007387 */ /* 0x000fe20000100a00 */
[----:B-----5:R-:W-:-:S15]  /*2a850*/  HMMA.16816.F32 R12, R8, R22, R12 ;  /* 0x00000016080c723c */ /* 0x020fde000000180c */
[----:B------:R-:W-:-:S04]  /*2a860*/  NOP ;  /* 0x0000000000007918 */ /* 0x000fc80000000000 */
[----:B------:R-:W-:Y:S01]  /*2a870*/  IMAD.MOV.U32 R27, RZ, RZ, R14 ;  /* 0x000000ffff1b7224 */ /* 0x000fe200078e000e */
[----:B------:R-:W-:Y:S01]  /*2a880*/  STL.64 [R1+0x10], R12 ;  /* 0x0000100c01007387 */ /* 0x000fe20000100a00 */
[----:B------:R-:W-:-:S03]  /*2a890*/  IMAD.MOV.U32 R28, RZ, RZ, R15 ;  /* 0x000000ffff1c7224 */ /* 0x000fc600078e000f */
[----:B------:R-:W0:Y:S04]  /*2a8a0*/  LDSM.16.M88.4 R12, [R0+UR5+0x6000] ;  /* 0x00600005000c783b */ /* 0x000e280008000200 */
[----:B0-----:R-:W-:Y:S04]  /*2a8b0*/  STL.64 [R1+0x190], R12 ;  /* 0x0001900c01007387 */ /* 0x001fe80000100a00 */
[----:B------:R0:W-:Y:S04]  /*2a8c0*/  STL.64 [R1+0x198], R14 ;  /* 0x0001980e01007387 */ /* 0x0001e80000100a00 */
[----:B0-----:R-:W5:Y:S04]  /*2a8d0*/  LDL.LU.64 R14, [R1+0x1340] ;  /* 0x00134000010e7983 */ /* 0x001f680000300a00 */
[----:B------:R-:W5:Y:S02]  /*2a8e0*/  LDL.LU.64 R12, [R1+0x1338] ;  /* 0x00133800010c7983 */ /* 0x000f640000300a00 */
[----:B-----5:R-:W-:-:S15]  /*2a8f0*/  HMMA.16816.F32 R12, R8, R24, R12 ;  /* 0x00000018080c723c */ /* 0x020fde000000180c */
[----:B------:R-:W-:-:S04]  /*2a900*/  NOP ;  /* 0x0000000000007918 */ /* 0x000fc80000000000 */
[----:B------:R-:W-:Y:S04]  /*2a910*/  STL.64 [R1], R12 ;  /* 0x0000000c01007387 */ /* 0x000fe80000100a00 */
[----:B------:R0:W-:Y:S04]  /*2a920*/  STL.64 [R1+0x8], R14 ;  /* 0x0000080e01007387 */ /* 0x0001e80000100a00 */
[----:B0-----:R-:W5:Y:S04]  /*2a930*/  LDL.LU.64 R14, [R1+0x1330] ;  /* 0x00133000010e7983 */ /* 0x001f680000300a00 */
[----:B------:R-:W2:Y:S01]  /*2a940*/  LDL.LU.64 R12, [R1+0x1328] ;  /* 0x00132800010c7983 */ /* 0x000ea20000300a00 */
[----:B-----5:R-:W-:-:S02]  /*2a950*/  IMAD R18, R15, 0x100, R14 ;  /* 0x000001000f127824 */ /* 0x020fc400078e020e */
[----:B--2---:R-:W-:Y:S02]  /*2a960*/  IMAD R16, R13, 0x100, R12 ;  /* 0x000001000d107824 */ /* 0x004fe400078e020c */
[----:B------:R-:W0:Y:S04]  /*2a970*/  LDSM.16.M88.4 R12, [R0+UR5+0x8000] ;  /* 0x00800005000c783b */ /* 0x000e280008000200 */
[----:B0-----:R-:W-:Y:S04]  /*2a980*/  STL.64 [R1+0x180], R12 ;  /* 0x0001800c01007387 */ /* 0x001fe80000100a00 */
[----:B------:R0:W-:Y:S01]  /*2a990*/  STL.64 [R1+0x188], R14 ;  /* 0x0001880e01007387 */ /* 0x0001e20000100a00 */
[----:B------:R-:W-:-:S02]  /*2a9a0*/  IMAD.MOV.U32 R26, RZ, RZ, R12 ;  /* 0x000000ffff1a7224 */ /* 0x000fc400078e000c */
[----:B------:R-:W-:Y:S01]  /*2a9b0*/  IMAD.MOV.U32 R21, RZ, RZ, R13 ;  /* 0x000000ffff157224 */ /* 0x000fe200078e000d */
[----:B0-----:R-:W2:Y:S04]  /*2a9c0*/  LDL.LU.64 R14, [R1+0x1320] ;  /* 0x00132000010e7983 */ /* 0x001ea80000300a00 */
[----:B------:R-:W2:Y:S01]  /*2a9d0*/  LDL.LU.64 R12, [R1+0x1318] ;  /* 0x00131800010c7983 */ /* 0x000ea20000300a00 */
[----:B----4-:R-:W-:Y:S01]  /*2a9e0*/  IMAD R19, R19, 0x100, R20 ;  /* 0x0000010013137824 */ /* 0x010fe200078e0214 */
[----:B--2---:R-:W-:Y:S02]  /*2a9f0*/  HMMA.16816.F32 R12, R8, R2, R12 ;  /* 0x00000002080c723c */ /* 0x004fe4000000180c */
[----:B------:R-:W0:Y:S01]  /*2aa00*/  LDSM.16.M88.4 R8, [R0+UR5+0xa000] ;  /* 0x00a000050008783b */ /* 0x000e220008000200 */
[----:B------:R-:W-:-:S15]  /*2aa10*/  F2FP.F16.E4M3.UNPACK_B R3, R29 ;  /* 0x0000001dff03723e */ /* 0x000fde00020006ff */
[----:B------:R-:W-:Y:S01]  /*2aa20*/  NOP ;  /* 0x0000000000007918 */ /* 0x000fe20000000000 */
[----:B------:R-:W-:Y:S04]  /*2aa30*/  STL.64 [R1+0x1228], R14 ;  /* 0x0012280e01007387 */ /* 0x000fe80000100a00 */
[----:B------:R-:W-:Y:S01]  /*2aa40*/  STL.64 [R1+0x1220], R12 ;  /* 0x0012200c01007387 */ /* 0x000fe20000100a00 */
[----:B0-----:R-:W-:-:S03]  /*2aa50*/  IMAD.MOV.U32 R20, RZ, RZ, R8 ;  /* 0x000000ffff147224 */ /* 0x001fc600078e0008 */
[----:B------:R-:W-:Y:S04]  /*2aa60*/  STL.64 [R1+0x160], R8 ;  /* 0x0001600801007387 */ /* 0x000fe80000100a00 */
[----:B------:R0:W-:Y:S04]  /*2aa70*/  STL.64 [R1+0x168], R10 ;  /* 0x0001680a01007387 */ /* 0x0001e80000100a00 */
[----:B------:R-:W-:Y:S04]  /*2aa80*/  STL.64 [R1+0x12c8], R20 ;  /* 0x0012c81401007387 */ /* 0x000fe80000100a00 */
[----:B------:R-:W2:Y:S04]  /*2aa90*/  LDL.LU R29, [R1+0x1310] ;  /* 0x00131000011d7983 */ /* 0x000ea80000300800 */
[----:B0-----:R-:W4:Y:S04]  /*2aaa0*/  LDL R10, [R1+0x190] ;  /* 0x00019000010a7983 */ /* 0x001f280000100800 */
[----:B------:R-:W4:Y:S01]  /*2aab0*/  LDL R11, [R1+0x194] ;  /* 0x00019400010b7983 */ /* 0x000f220000100800 */
[----:B------:R-:W-:-:S03]  /*2aac0*/  IMAD.MOV.U32 R13, RZ, RZ, R9 ;  /* 0x000000ffff0d7224 */ /* 0x000fc600078e0009 */
[----:B----4-:R0:W-:Y:S04]  /*2aad0*/  STL.64 [R1+0x12e8], R10 ;  /* 0x0012e80a01007387 */ /* 0x0101e80000100a00 */
[----:B------:R-:W4:Y:S04]  /*2aae0*/  LDL.LU R8, [R1+0x40] ;  /* 0x0000400001087983 */ /* 0x000f280000300800 */
[----:B------:R-:W4:Y:S04]  /*2aaf0*/  LDL.LU R9, [R1+0x44] ;  /* 0x0000440001097983 */ /* 0x000f280000300800 */
[----:B0-----:R-:W5:Y:S04]  /*2ab00*/  LDL.LU R10, [R1+0x48] ;  /* 0x00004800010a7983 */ /* 0x001f680000300800 */
[----:B------:R-:W5:Y:S01]  /*2ab10*/  LDL.LU R11, [R1+0x4c] ;  /* 0x00004c00010b7983 */ /* 0x000f620000300800 */
[----:B---3--:R-:W-:Y:S01]  /*2ab20*/  IMAD R17, R17, 0x100, R6 ;  /* 0x0000010011117824 */ /* 0x008fe200078e0206 */
[----:B------:R-:W-:-:S02]  /*2ab30*/  F2FP.F16.E4M3.UNPACK_B R2, R7 ;  /* 0x00000007ff02723e */ /* 0x000fc400020006ff */
[----:B------:R-:W0:Y:S04]  /*2ab40*/  LDSM.16.M88.4 R4, [R0+UR5+0xc000] ;  /* 0x00c000050004783b */ /* 0x000e280008000200 */
[----:B-----5:R-:W-:Y:S04]  /*2ab50*/  STL.64 [R1+0x12f8], R10 ;  /* 0x0012f80a01007387 */ /* 0x020fe80000100a00 */
[----:B----4-:R1:W-:Y:S04]  /*2ab60*/  STL.64 [R1+0x12f0], R8 ;  /* 0x0012f00801007387 */ /* 0x0103e80000100a00 */
[----:B-1----:R-:W3:Y:S04]  /*2ab70*/  LDL.LU R8, [R1+0x20] ;  /* 0x0000200001087983 */ /* 0x002ee80000300800 */
[----:B------:R-:W3:Y:S04]  /*2ab80*/  LDL.LU R9, [R1+0x24] ;  /* 0x0000240001097983 */ /* 0x000ee80000300800 */
[----:B------:R-:W3:Y:S04]  /*2ab90*/  LDL.LU R10, [R1+0x28] ;  /* 0x00002800010a7983 */ /* 0x000ee80000300800 */
[----:B------:R-:W3:Y:S04]  /*2aba0*/  LDL.LU R11, [R1+0x2c] ;  /* 0x00002c00010b7983 */ /* 0x000ee80000300800 */
[----:B------:R-:W4:Y:S04]  /*2abb0*/  LDL.LU R20, [R1+0x90] ;  /* 0x0000900001147983 */ /* 0x000f280000300800 */
[----:B------:R-:W4:Y:S04]  /*2abc0*/  LDL.LU R21, [R1+0x94] ;  /* 0x0000940001157983 */ /* 0x000f280000300800 */
[----:B------:R-:W5:Y:S04]  /*2abd0*/  LDL.LU R22, [R1+0x98] ;  /* 0x0000980001167983 */ /* 0x000f680000300800 */
[----:B------:R-:W5:Y:S01]  /*2abe0*/  LDL.LU R23, [R1+0x9c] ;  /* 0x00009c0001177983 */ /* 0x000f620000300800 */
[----:B------:R-:W-:-:S02]  /*2abf0*/  F2FP.F16.E4M3.UNPACK_B R16, R16 ;  /* 0x00000010ff10723e */ /* 0x000fc400020006ff */
[----:B------:R-:W-:Y:S02]  /*2ac00*/  F2FP.F16.E4M3.UNPACK_B R18, R18 ;  /* 0x00000012ff12723e */ /* 0x000fe400020006ff */
[----:B------:R-:W-:Y:S02]  /*2ac10*/  F2FP.F16.E4M3.UNPACK_B R17, R17 ;  /* 0x00000011ff11723e */ /* 0x000fe400020006ff */
[----:B------:R-:W-:Y:S01]  /*2ac20*/  F2FP.F16.E4M3.UNPACK_B R19, R19 ;  /* 0x00000013ff13723e */ /* 0x000fe200020006ff */
[----:B0-----:R-:W-:Y:S02]  /*2ac30*/  IMAD.MOV.U32 R12, RZ, RZ, R5 ;  /* 0x000000ffff0c7224 */ /* 0x001fe400078e0005 */
[----:B--2---:R-:W-:-:S04]  /*2ac40*/  IMAD.MOV.U32 R15, RZ, RZ, R29 ;  /* 0x000000ffff0f7224 */ /* 0x004fc800078e001d */
[----:B---3--:R-:W-:Y:S01]  /*2ac50*/  HMMA.16816.F32 R8, R16, R2, R8 ;  /* 0x000000021008723c */ /* 0x008fe20000001808 */
[----:B-----5:R-:W-:Y:S04]  /*2ac60*/  STL.64 [R1+0x12e0], R22 ;  /* 0x0012e01601007387 */ /* 0x020fe80000100a00 */
        /* <DEDUP_REMOVED lines=8> */
[----:B------:R-:W4:Y:S04]  /*2acf0*/  LDL.LU.64 R4, [R1+0x1300] ;  /* 0x0013000001047983 */ /* 0x000f280000300a00 */
[----:B------:R0:W-:Y:S04]  /*2ad00*/  STL.64 [R1+0x12c0], R12 ;  /* 0x0012c00c01007387 */ /* 0x0001e80000100a00 */
[----:B0-----:R-:W5:Y:S04]  /*2ad10*/  LDL.LU R12, [R1+0xb0] ;  /* 0x0000b000010c7983 */ /* 0x001f680000300800 */
[----:B------:R-:W5:Y:S04]  /*2ad20*/  LDL.LU R13, [R1+0xb4] ;  /* 0x0000b400010d7983 */ /* 0x000f680000300800 */
[----:B------:R-:W5:Y:S04]  /*2ad30*/  LDL.LU R14, [R1+0xb8] ;  /* 0x0000b800010e7983 */ /* 0x000f680000300800 */
[----:B------:R-:W-:Y:S04]  /*2ad40*/  STL [R1+0x1294], R2 ;  /* 0x0012940201007387 */ /* 0x000fe80000100800 */
[----:B------:R-:W-:Y:S04]  /*2ad50*/  STL [R1+0x1290], R3 ;  /* 0x0012900301007387 */ /* 0x000fe80000100800 */
[----:B------:R-:W-:Y:S04]  /*2ad60*/  STL.64 [R1+0x20], R8 ;  /* 0x0000200801007387 */ /* 0x000fe80000100a00 */
[----:B------:R-:W-:Y:S04]  /*2ad70*/  STL.64 [R1+0x28], R10 ;  /* 0x0000280a01007387 */ /* 0x000fe80000100a00 */
[----:B------:R-:W0:Y:S04]  /*2ad80*/  LDSM.16.M88.4 R8, [R0+UR5+0xe000] ;  /* 0x00e000050008783b */ /* 0x000e280008000200 */
[----:B0-----:R-:W-:Y:S04]  /*2ad90*/  STL.64 [R1+0x150], R8 ;  /* 0x0001500801007387 */ /* 0x001fe80000100a00 */
[----:B------:R0:W-:Y:S01]  /*2ada0*/  STL [R1+0x15c], R11 ;  /* 0x00015c0b01007387 */ /* 0x0001e20000100800 */
[----:B------:R-:W-:-:S02]  /*2adb0*/  IMAD.MOV.U32 R29, RZ, RZ, R10 ;  /* 0x000000ffff1d7224 */ /* 0x000fc400078e000a */
[----:B------:R-:W-:Y:S02]  /*2adc0*/  IMAD.MOV.U32 R24, RZ, RZ, R8 ;  /* 0x000000ffff187224 */ /* 0x000fe400078e0008 */
[----:B------:R-:W-:Y:S01]  /*2add0*/  IMAD.MOV.U32 R25, RZ, RZ, R9 ;  /* 0x000000ffff197224 */ /* 0x000fe200078e0009 */
[----:B0-----:R-:W5:Y:S04]  /*2ade0*/  LDL.LU.64 R10, [R1+0x12f8] ;  /* 0x0012f800010a7983 */ /* 0x001f680000300a00 */
[----:B------:R-:W5:Y:S04]  /*2adf0*/  LDL.LU.64 R8, [R1+0x12f0] ;  /* 0x0012f00001087983 */ /* 0x000f680000300a00 */
[----:B------:R0:W-:Y:S04]  /*2ae00*/  STL [R1+0x1108], R29 ;  /* 0x0011081d01007387 */ /* 0x0001e80000100800 */
[----:B0-----:R-:W5:Y:S01]  /*2ae10*/  LDL.LU R29, [R1+0x170] ;  /* 0x00017000011d7983 */ /* 0x001f620000300800 */
[----:B----4-:R-:W-:-:S02]  /*2ae20*/  F2FP.F16.E4M3.UNPACK_B R4, R4 ;  /* 0x00000004ff04723e */ /* 0x010fc400020006ff */
[----:B------:R-:W-:Y:S02]  /*2ae30*/  F2FP.F16.E4M3.UNPACK_B R5, R5 ;  /* 0x00000005ff05723e */ /* 0x000fe400020006ff */
[----:B---3--:R-:W-:Y:S02]  /*2ae40*/  F2FP.F16.E4M3.UNPACK_B R6, R6 ;  /* 0x00000006ff06723e */ /* 0x008fe400020006ff */
[----:B------:R-:W-:-:S07]  /*2ae50*/  F2FP.F16.E4M3.UNPACK_B R7, R7 ;  /* 0x00000007ff07723e */ /* 0x000fce00020006ff */
[C---:B--2---:R-:W-:Y:S08]  /*2ae60*/  HMMA.16816.F32 R20, R16.reuse, R6, R20 ;  /* 0x000000061014723c */ /* 0x044ff00000001814 */
[----:B-----5:R-:W-:-:S15]  /*2ae70*/  HMMA.16816.F32 R8, R16, R4, R8 ;  /* 0x000000041008723c */ /* 0x020fde0000001808 */
[----:B------:R-:W-:-:S04]  /*2ae80*/  NOP ;  /* 0x0000000000007918 */ /* 0x000fc80000000000 */
[----:B------:R-:W-:Y:S04]  /*2ae90*/  STL.64 [R1+0x50], R8 ;  /* 0x0000500801007387 */ /* 0x000fe80000100a00 */
[----:B------:R0:W-:Y:S04]  /*2aea0*/  STL.64 [R1+0x58], R10 ;  /* 0x0000580a01007387 */ /* 0x0001e80000100a00 */
[----:B0-----:R-:W2:Y:S04]  /*2aeb0*/  LDL.LU.64 R10, [R1+0x12e8] ;  /* 0x0012e800010a7983 */ /* 0x001ea80000300a00 */
[----:B------:R-:W-:Y:S04]  /*2aec0*/  STL.64 [R1+0x60], R20 ;  /* 0x0000601401007387 */ /* 0x000fe80000100a00 */
[----:B------:R0:W-:Y:S04]  /*2aed0*/  STL.64 [R1+0x68], R22 ;  /* 0x0000681601007387 */ /* 0x0001e80000100a00 */
[----:B0-----:R-:W3:Y:S04]  /*2aee0*/  LDL.LU.64 R22, [R1+0x12e0] ;  /* 0x0012e00001167983 */ /* 0x001ee80000300a00 */
[----:B------:R-:W3:Y:S04]  /*2aef0*/  LDL.LU.64 R20, [R1+0x12d8] ;  /* 0x0012d80001147983 */ /* 0x000ee80000300a00 */
[----:B------:R-:W-:Y:S04]  /*2af00*/  STL.64 [R1+0x1278], R6 ;  /* 0x0012780601007387 */ /* 0x000fe80000100a00 */
[----:B------:R0:W-:Y:S04]  /*2af10*/  STL.64 [R1+0x1270], R4 ;  /* 0x0012700401007387 */ /* 0x0001e80000100a00 */
[----:B0-----:R-:W4:Y:S04]  /*2af20*/  LDL.LU R4, [R1+0xe0] ;  /* 0x0000e00001047983 */ /* 0x001f280000300800 */
[----:B------:R-:W4:Y:S04]  /*2af30*/  LDL.LU R5, [R1+0xe4] ;  /* 0x0000e40001057983 */ /* 0x000f280000300800 */
[----:B------:R-:W4:Y:S04]  /*2af40*/  LDL.LU R6, [R1+0xe8] ;  /* 0x0000e80001067983 */ /* 0x000f280000300800 */
[----:B------:R-:W4:Y:S01]  /*2af50*/  LDL.LU R7, [R1+0xec] ;  /* 0x0000ec0001077983 */ /* 0x000f220000300800 */
[----:B--2---:R-:W-:-:S02]  /*2af60*/  F2FP.F16.E4M3.UNPACK_B R8, R10 ;  /* 0x0000000aff08723e */ /* 0x004fc400020006ff */
[----:B------:R-:W-:-:S07]  /*2af70*/  F2FP.F16.E4M3.UNPACK_B R9, R11 ;  /* 0x0000000bff09723e */ /* 0x000fce00020006ff */
[----:B---3--:R-:W-:Y:S01]  /*2af80*/  HMMA.16816.F32 R20, R16, R8, R20 ;  /* 0x000000081014723c */ /* 0x008fe20000001814 */
[----:B------:R-:W-:Y:S02]  /*2af90*/  F2FP.F16.E4M3.UNPACK_B R10, R26 ;  /* 0x0000001aff0a723e */ /* 0x000fe400020006ff */
[----:B------:R-:W2:-:S15]  /*2afa0*/  LDL.LU R26, [R1+0x12d0] ;  /* 0x0012d000011a7983 */ /* 0x000e9e0000300800 */
[----:B------:R-:W-:Y:S01]  /*2afb0*/  NOP ;  /* 0x0000000000007918 */ /* 0x000fe20000000000 */
[----:B------:R0:W-:Y:S04]  /*2afc0*/  STL.64 [R1+0x90], R20 ;  /* 0x0000901401007387 */ /* 0x0001e80000100a00 */
[----:B------:R-:W-:Y:S04]  /*2afd0*/  STL.64 [R1+0x98], R22 ;  /* 0x0000981601007387 */ /* 0x000fe80000100a00 */
[----:B0-----:R-:W3:Y:S02]  /*2afe0*/  LDL.LU.64 R20, [R1+0x12c8] ;  /* 0x0012c80001147983 */ /* 0x001ee40000300a00 */
[----:B---3--:R-:W-:-:S07]  /*2aff0*/  F2FP.F16.E4M3.UNPACK_B R11, R21 ;  /* 0x00000015ff0b723e */ /* 0x008fce00020006ff */
[----:B------:R-:W-:-:S15]  /*2b000*/  HMMA.16816.F32 R12, R16, R10, R12 ;  /* 0x0000000a100c723c */ /* 0x000fde000000180c */
[----:B------:R-:W-:-:S04]  /*2b010*/  NOP ;  /* 0x0000000000007918 */ /* 0x000fc80000000000 */
[----:B------:R0:W-:Y:S04]  /*2b020*/  STL.64 [R1+0xb0], R12 ;  /* 0x0000b00c01007387 */ /* 0x0001e80000100a00 */
[----:B------:R1:W-:Y:S04]  /*2b030*/  STL.64 [R1+0xb8], R14 ;  /* 0x0000b80e01007387 */ /* 0x0003e80000100a00 */
[----:B0-----:R-:W3:Y:S01]  /*2b040*/  LDL.LU.64 R12, [R1+0x12c0] ;  /* 0x0012c000010c7983 */ /* 0x001ee20000300a00 */
[----:B------:R-:W-:-:S03]  /*2b050*/  F2FP.F16.E4M3.UNPACK_B R20, R20 ;  /* 0x00000014ff14723e */ /* 0x000fc600020006ff */
[----:B------:R-:W-:Y:S04]  /*2b060*/  STL.64 [R1+0x1258], R10 ;  /* 0x0012580a01007387 */ /* 0x000fe80000100a00 */
[----:B------:R2:W-:Y:S04]  /*2b070*/  STL.64 [R1+0x1250], R8 ;  /* 0x0012500801007387 */ /* 0x0005e80000100a00 */
[----:B------:R-:W-:Y:S04]  /*2b080*/  STL [R1+0x11d8], R29 ;  /* 0x0011d81d01007387 */ /* 0x000fe80000100800 */
[----:B------:R-:W-:Y:S01]  /*2b090*/  STL [R1+0x129c], R20 ;  /* 0x00129c1401007387 */ /* 0x000fe20000100800 */
[----:B-1----:R-:W-:-:S02]  /*2b0a0*/  IMAD.MOV.U32 R14, RZ, RZ, R27 ;  /* 0x000000ffff0e7224 */ /* 0x002fc400078e001b */
[----:B------:R-:W-:Y:S02]  /*2b0b0*/  IMAD.MOV.U32 R15, RZ, RZ, R28 ;  /* 0x000000ffff0f7224 */ /* 0x000fe400078e001c */
[----:B--2---:R-:W-:Y:S01]  /*2b0c0*/  IMAD.MOV.U32 R8, RZ, RZ, R26 ;  /* 0x000000ffff087224 */ /* 0x004fe200078e001a */
[----:B---3--:R-:W-:-:S07]  /*2b0d0*/  F2FP.F16.E4M3.UNPACK_B R21, R13 ;  /* 0x0000000dff15723e */ /* 0x008fce00020006ff */
[----:B----4-:R-:W-:Y:S01]  /*2b0e0*/  HMMA.16816.F32 R4, R16, R20, R4 ;  /* 0x000000141004723c */ /* 0x010fe20000001804 */
[----:B------:R-:W-:Y:S01]  /*2b0f0*/  STL [R1+0x1298], R21 ;  /* 0x0012981501007387 */ /* 0x000fe20000100800 */
[----:B------:R-:W-:-:S15]  /*2b100*/  F2FP.F16.E4M3.UNPACK_B R23, R12 ;  /* 0x0000000cff17723e */ /* 0x000fde00020006ff */
[----:B------:R-:W-:Y:S02]  /*2b110*/  NOP ;  /* 0x0000000000007918 */ /* 0x000fe40000000000 */
[----:B------:R0:W-:Y:S04]  /*2b120*/  STL.64 [R1+0xf0], R4 ;  /* 0x0000f00401007387 */ /* 0x0001e80000100a00 */
[----:B------:R1:W-:Y:S04]  /*2b130*/  STL.64 [R1+0xf8], R6 ;  /* 0x0000f80601007387 */ /* 0x0003e80000100a00 */
[----:B------:R-:W2:Y:S04]  /*2b140*/  LDL.LU R12, [R1+0x10] ;  /* 0x00001000010c7983 */ /* 0x000ea80000300800 */
[----:B------:R-:W2:Y:S04]  /*2b150*/  LDL.LU R13, [R1+0x14] ;  /* 0x00001400010d7983 */ /* 0x000ea80000300800 */
[----:B------:R-:W1:Y:S04]  /*2b160*/  LDL.LU R27, [R1+0x12b8] ;  /* 0x0012b800011b7983 */ /* 0x000e680000300800 */
[----:B------:R-:W3:Y:S04]  /*2b170*/  LDL.LU R28, [R1+0x12b4] ;  /* 0x0012b400011c7983 */ /* 0x000ee80000300800 */
[----:B------:R-:W4:Y:S04]  /*2b180*/  LDL.LU R26, [R1+0x12b0] ;  /* 0x0012b000011a7983 */ /* 0x000f280000300800 */
[----:B------:R-:W5:Y:S04]  /*2b190*/  LDL.LU R9, [R1+0x84] ;  /* 0x0000840001097983 */ /* 0x000f680000300800 */
[----:B------:R-:W2:Y:S04]  /*2b1a0*/  LDL.LU R10, [R1+0x88] ;  /* 0x00008800010a7983 */ /* 0x000ea80000300800 */
[----:B------:R-:W2:Y:S04]  /*2b1b0*/  LDL.LU R11, [R1+0x8c] ;  /* 0x00008c00010b7983 */ /* 0x000ea80000300800 */
[----:B0-----:R-:W2:Y:S04]  /*2b1c0*/  LDL.LU R4, [R1+0xc0] ;  /* 0x0000c00001047983 */ /* 0x001ea80000300800 */
[----:B------:R-:W2:Y:S04]  /*2b1d0*/  LDL.LU R20, [R1+0x5c8] ;  /* 0x0005c80001147983 */ /* 0x000ea80000300800 */
[----:B------:R-:W2:Y:S04]  /*2b1e0*/  LDL.LU R0, [R1+0x5c4] ;  /* 0x0005c40001007983 */ /* 0x000ea80000300800 */
[----:B------:R-:W5:Y:S01]  /*2b1f0*/  LDL.LU R21, [R1+0x5d8] ;  /* 0x0005d80001157983 */ /* 0x000f620000300800 */
[----:B-1----:R-:W-:-:S02]  /*2b200*/  IMAD.MOV.U32 R6, RZ, RZ, R27 ;  /* 0x000000ffff067224 */ /* 0x002fc400078e001b */
[----:B----4-:R-:W-:Y:S02]  /*2b210*/  IMAD.MOV.U32 R7, RZ, RZ, R26 ;  /* 0x000000ffff077224 */ /* 0x010fe400078e001a */
[----:B---3--:R-:W-:Y:S01]  /*2b220*/  IMAD.MOV.U32 R5, RZ, RZ, R28 ;  /* 0x000000ffff057224 */ /* 0x008fe200078e001c */
[----:B------:R-:W3:Y:S04]  /*2b230*/  LDL.LU R26, [R1+0x5d4] ;  /* 0x0005d400011a7983 */ /* 0x000ee80000300800 */
[----:B------:R-:W4:Y:S04]  /*2b240*/  LDL.LU R2, [R1+0x5d0] ;  /* 0x0005d00001027983 */ /* 0x000f280000300800 */
[----:B------:R-:W4:Y:S04]  /*2b250*/  LDL.LU R27, [R1+0x5cc] ;  /* 0x0005cc00011b7983 */ /* 0x000f280000300800 */
[----:B------:R-:W3:Y:S04]  /*2b260*/  LDL.LU R3, [R1+0x5e0] ;  /* 0x0005e00001037983 */ /* 0x000ee80000300800 */
[----:B------:R-:W3:Y:S04]  /*2b270*/  LDL.LU R28, [R1+0x5dc] ;  /* 0x0005dc00011c7983 */ /* 0x000ee80000300800 */
[----:B------:R-:W-:Y:S04]  /*2b280*/  STL.64 [R1+0x1288], R6 ;  /* 0x0012880601007387 */ /* 0x000fe80000100a00 */
[----:B--2---:R0:W-:Y:S04]  /*2b290*/  STL.64 [R1+0x1280], R4 ;  /* 0x0012800401007387 */ /* 0x0041e80000100a00 */
[----:B0-----:R-:W2:Y:S04]  /*2b2a0*/  LDL.LU R4, [R1+0xd0] ;  /* 0x0000d00001047983 */ /* 0x001ea80000300800 */
[----:B------:R-:W2:Y:S04]  /*2b2b0*/  LDL.LU R5, [R1+0xd4] ;  /* 0x0000d40001057983 */ /* 0x000ea80000300800 */
[----:B------:R-:W2:Y:S04]  /*2b2c0*/  LDL.LU R6, [R1+0xd8] ;  /* 0x0000d80001067983 */ /* 0x000ea80000300800 */
[----:B------:R-:W2:Y:S01]  /*2b2d0*/  LDL.LU R7, [R1+0xdc] ;  /* 0x0000dc0001077983 */ /* 0x000ea20000300800 */
[----:B------:R-:W-:-:S03]  /*2b2e0*/  F2FP.F16.E4M3.UNPACK_B R22, R29 ;  /* 0x0000001dff16723e */ /* 0x000fc600020006ff */
[----:B--2---:R-:W-:Y:S04]  /*2b2f0*/  STL.64 [R1+0x12a8], R6 ;  /* 0x0012a80601007387 */ /* 0x004fe80000100a00 */
[----:B------:R0:W-:Y:S04]  /*2b300*/  STL.64 [R1+0x12a0], R4 ;  /* 0x0012a00401007387 */ /* 0x0001e80000100a00 */
[----:B0-----:R-:W2:Y:S04]  /*2b310*/  LDL.LU R4, [R1+0x100] ;  /* 0x0001000001047983 */ /* 0x001ea80000300800 */
[----:B------:R-:W2:Y:S04]  /*2b320*/  LDL.LU R5, [R1+0x104] ;  /* 0x0001040001057983 */ /* 0x000ea80000300800 */
[----:B------:R-:W2:Y:S04]  /*2b330*/  LDL.LU R6, [R1+0x108] ;  /* 0x0001080001067983 */ /* 0x000ea80000300800 */
[----:B------:R-:W2:Y:S04]  /*2b340*/  LDL.LU R7, [R1+0x10c] ;  /* 0x00010c0001077983 */ /* 0x000ea80000300800 */
        /* <DEDUP_REMOVED lines=8> */
[----:B0-----:R-:W3:Y:S04]  /*2b3d0*/  LDL.LU R12, [R1+0x30] ;  /* 0x00003000010c7983 */ /* 0x001ee80000300800 */
[----:B------:R-:W3:Y:S04]  /*2b3e0*/  LDL.LU R13, [R1+0x34] ;  /* 0x00003400010d7983 */ /* 0x000ee80000300800 */
[----:B------:R-:W3:Y:S04]  /*2b3f0*/  LDL.LU R14, [R1+0x38] ;  /* 0x00003800010e7983 */ /* 0x000ee80000300800 */
[----:B------:R-:W3:Y:S01]  /*2b400*/  LDL.LU R15, [R1+0x3c] ;  /* 0x00003c00010f7983 */ /* 0x000ee20000300800 */
[----:B--2---:R-:W-:-:S15]  /*2b410*/  HMMA.16816.F32 R4, R16, R22, R4 ;  /* 0x000000161004723c */ /* 0x004fde0000001804 */
[----:B------:R-:W-:-:S04]  /*2b420*/  NOP ;  /* 0x0000000000007918 */ /* 0x000fc80000000000 */
[----:B------:R-:W-:Y:S01]  /*2b430*/  IMAD.MOV.U32 R29, RZ, RZ, R6 ;  /* 0x000000ffff1d7224 */ /* 0x000fe200078e0006 */
[----:B---3--:R-:W-:Y:S04]  /*2b440*/  STL.64 [R1+0x1248], R14 ;  /* 0x0012480e01007387 */ /* 0x008fe80000100a00 */
[----:B------:R0:W-:Y:S04]  /*2b450*/  STL.64 [R1+0x1240], R12 ;  /* 0x0012400c01007387 */ /* 0x0001e80000100a00 */
[----:B0-----:R-:W2:Y:S04]  /*2b460*/  LDL.LU R12, [R1+0x70] ;  /* 0x00007000010c7983 */ /* 0x001ea80000300800 */
[----:B------:R-:W2:Y:S04]  /*2b470*/  LDL.LU R13, [R1+0x74] ;  /* 0x00007400010d7983 */ /* 0x000ea80000300800 */
[----:B------:R-:W2:Y:S04]  /*2b480*/  LDL.LU R14, [R1+0x78] ;  /* 0x00007800010e7983 */ /* 0x000ea80000300800 */
[----:B------:R-:W2:Y:S04]  /*2b490*/  LDL.LU R15, [R1+0x7c] ;  /* 0x00007c00010f7983 */ /* 0x000ea80000300800 */
[----:B------:R-:W-:Y:S04]  /*2b4a0*/  STL.64 [R1+0x100], R4 ;  /* 0x0001000401007387 */ /* 0x000fe80000100a00 */
[----:B------:R0:W-:Y:S04]  /*2b4b0*/  STL [R1+0x10c], R7 ;  /* 0x00010c0701007387 */ /* 0x0001e80000100800 */
[----:B0-----:R-:W3:Y:S04]  /*2b4c0*/  LDL.LU.64 R6, [R1+0x12a8] ;  /* 0x0012a80001067983 */ /* 0x001ee80000300a00 */
[----:B------:R-:W3:Y:S01]  /*2b4d0*/  LDL.LU.64 R4, [R1+0x12a0] ;  /* 0x0012a00001047983 */ /* 0x000ee20000300a00 */
[----:B------:R-:W-:-:S02]  /*2b4e0*/  F2FP.F16.E4M3.UNPACK_B R24, R24 ;  /* 0x00000018ff18723e */ /* 0x000fc400020006ff */
[----:B------:R-:W-:Y:S01]  /*2b4f0*/  F2FP.F16.E4M3.UNPACK_B R25, R25 ;  /* 0x00000019ff19723e */ /* 0x000fe200020006ff */
[----:B------:R-:W-:Y:S02]  /*2b500*/  IMAD R0, R0, 0x100, R20 ;  /* 0x0000010000007824 */ /* 0x000fe400078e0214 */
[----:B------:R-:W-:Y:S01]  /*2b510*/  IMAD R26, R26, 0x100, R21 ;  /* 0x000001001a1a7824 */ /* 0x000fe200078e0215 */
[----:B------:R-:W2:Y:S04]  /*2b520*/  LDL.LU R20, [R1+0x129c] ;  /* 0x00129c0001147983 */ /* 0x000ea80000300800 */
[----:B------:R-:W2:Y:S01]  /*2b530*/  LDL.LU R21, [R1+0x1298] ;  /* 0x0012980001157983 */ /* 0x000ea20000300800 */
[----:B----4-:R-:W-:Y:S02]  /*2b540*/  IMAD R27, R27, 0x100, R2 ;  /* 0x000001001b1b7824 */ /* 0x010fe400078e0202 */
[----:B------:R-:W-:Y:S01]  /*2b550*/  IMAD R28, R28, 0x100, R3 ;  /* 0x000001001c1c7824 */ /* 0x000fe200078e0203 */
[----:B------:R-:W4:Y:S04]  /*2b560*/  LDL.LU R2, [R1+0x1294] ;  /* 0x0012940001027983 */ /* 0x000f280000300800 */
[----:B------:R-:W4:Y:S01]  /*2b570*/  LDL.LU R3, [R1+0x1290] ;  /* 0x0012900001037983 */ /* 0x000f220000300800 */
[----:B---3--:R-:W-:Y:S03]  /*2b580*/  HMMA.16816.F32 R16, R16, R24, R4 ;  /* 0x000000181010723c */ /* 0x008fe60000001804 */
[----:B------:R-:W4:Y:S04]  /*2b590*/  LDL.LU.64 R6, [R1+0x1288] ;  /* 0x0012880001067983 */ /* 0x000f280000300a00 */
[----:B------:R-:W4:-:S12]  /*2b5a0*/  LDL.LU.64 R4, [R1+0x1280] ;  /* 0x0012800001047983 */ /* 0x000f180000300a00 */
[----:B------:R0:W-:Y:S04]  /*2b5b0*/  STL.64 [R1+0xe0], R16 ;  /* 0x0000e01001007387 */ /* 0x0001e80000100a00 */
[----:B------:R1:W-:Y:S01]  /*2b5c0*/  STL.64 [R1+0xe8], R18 ;  /* 0x0000e81201007387 */ /* 0x0003e20000100a00 */
[----:B0-----:R-:W-:Y:S02]  /*2b5d0*/  F2FP.F16.E4M3.UNPACK_B R16, R0 ;  /* 0x00000000ff10723e */ /* 0x001fe400020006ff */
[----:B-1----:R-:W-:Y:S02]  /*2b5e0*/  F2FP.F16.E4M3.UNPACK_B R18, R26 ;  /* 0x0000001aff12723e */ /* 0x002fe400020006ff */
[----:B------:R-:W-:Y:S02]  /*2b5f0*/  F2FP.F16.E4M3.UNPACK_B R17, R27 ;  /* 0x0000001bff11723e */ /* 0x000fe400020006ff */
[----:B------:R-:W-:Y:S01]  /*2b600*/  F2FP.F16.E4M3.UNPACK_B R19, R28 ;  /* 0x0000001cff13723e */ /* 0x000fe200020006ff */
[----:B------:R-:W3:Y:S04]  /*2b610*/  LDL.LU R0, [R1+0x1c4] ;  /* 0x0001c40001007983 */ /* 0x000ee80000300800 */
[----:B------:R-:W2:Y:S04]  /*2b620*/  LDL.LU R26, [R1+0x1c0] ;  /* 0x0001c000011a7983 */ /* 0x000ea80000300800 */
[----:B------:R-:W2:Y:S04]  /*2b630*/  LDL.LU R27, [R1+0x600] ;  /* 0x00060000011b7983 */ /* 0x000ea80000300800 */
[----:B------:R-:W2:Y:S01]  /*2b640*/  LDL.LU R28, [R1+0x604] ;  /* 0x00060400011c7983 */ /* 0x000ea20000300800 */
[----:B----4-:R-:W-:-:S15]  /*2b650*/  HMMA.16816.F32 R4, R16, R2, R4 ;  /* 0x000000021004723c */ /* 0x010fde0000001804 */
[----:B------:R-:W-:-:S04]  /*2b660*/  NOP ;  /* 0x0000000000007918 */ /* 0x000fc80000000000 */
[----:B------:R-:W-:Y:S04]  /*2b670*/  STL.64 [R1+0xd0], R4 ;  /* 0x0000d00401007387 */ /* 0x000fe80000100a00 */
[----:B------:R0:W-:Y:S04]  /*2b680*/  STL.64 [R1+0xd8], R6 ;  /* 0x0000d80601007387 */ /* 0x0001e80000100a00 */
[----:B0-----:R-:W4:Y:S04]  /*2b690*/  LDL.LU.64 R6, [R1+0x1278] ;  /* 0x0012780001067983 */ /* 0x001f280000300a00 */
[----:B------:R-:W5:Y:S04]  /*2b6a0*/  LDL.LU.64 R4, [R1+0x1270] ;  /* 0x0012700001047983 */ /* 0x000f680000300a00 */
[----:B------:R-:W2:Y:S04]  /*2b6b0*/  LDL.LU R2, [R1+0x5f4] ;  /* 0x0005f40001027983 */ /* 0x000ea80000300800 */
[----:B------:R-:W2:Y:S01]  /*2b6c0*/  LDL.LU R3, [R1+0x5f0] ;  /* 0x0005f00001037983 */ /* 0x000ea20000300800 */
[----:B-----5:R-:W-:-:S15]  /*2b6d0*/  HMMA.16816.F32 R8, R16, R4, R8 ;  /* 0x000000041008723c */ /* 0x020fde0000001808 */
[----:B------:R-:W-:-:S04]  /*2b6e0*/  NOP ;  /* 0x0000000000007918 */ /* 0x000fc80000000000 */
[----:B------:R-:W-:Y:S04]  /*2b6f0*/  STL.64 [R1+0xc0], R8 ;  /* 0x0000c00801007387 */ /* 0x000fe80000100a00 */
[----:B------:R0:W-:Y:S04]  /*2b700*/  STL.64 [R1+0xc8], R10 ;  /* 0x0000c80a01007387 */ /* 0x0001e80000100a00 */
[----:B0-----:R-:W4:Y:S04]  /*2b710*/  LDL.LU.64 R10, [R1+0x1268] ;  /* 0x00126800010a7983 */ /* 0x001f280000300a00 */
[----:B------:R-:W4:Y:S04]  /*2b720*/  LDL.LU.64 R8, [R1+0x1260] ;  /* 0x0012600001087983 */ /* 0x000f280000300a00 */
[----:B------:R-:W5:Y:S04]  /*2b730*/  LDL.LU R4, [R1+0x5fc] ;  /* 0x0005fc0001047983 */ /* 0x000f680000300800 */
[----:B------:R-:W5:Y:S01]  /*2b740*/  LDL.LU R5, [R1+0x5f8] ;  /* 0x0005f80001057983 */ /* 0x000f620000300800 */
        /* <DEDUP_REMOVED lines=16> */
[----:B------:R-:W2:-:S13]  /*2b850*/  LDL.LU.64 R12, [R1+0x1230] ;  /* 0x00123000010c7983 */ /* 0x000e9a0000300a00 */
[----:B------:R0:W-:Y:S04]  /*2b860*/  STL.64 [R1+0x40], R8 ;  /* 0x0000400801007387 */ /* 0x0001e80000100a00 */
[----:B------:R1:W-:Y:S04]  /*2b870*/  STL.64 [R1+0x48], R10 ;  /* 0x0000480a01007387 */ /* 0x0003e80000100a00 */
[----:B0-----:R-:W4:Y:S04]  /*2b880*/  LDL.LU R8, [R1] ;  /* 0x0000000001087983 */ /* 0x001f280000300800 */
[----:B------:R-:W4:Y:S04]  /*2b890*/  LDL.LU R9, [R1+0x4] ;  /* 0x0000040001097983 */ /* 0x000f280000300800 */
[----:B-1----:R-:W4:Y:S04]  /*2b8a0*/  LDL.LU R10, [R1+0x8] ;  /* 0x00000800010a7983 */ /* 0x002f280000300800 */
[----:B------:R-:W4:Y:S01]  /*2b8b0*/  LDL.LU R11, [R1+0xc] ;  /* 0x00000c00010b7983 */ /* 0x000f220000300800 */
[----:B--2---:R-:W-:-:S15]  /*2b8c0*/  HMMA.16816.F32 R12, R16, R20, R12 ;  /* 0x00000014100c723c */ /* 0x004fde000000180c */
[----:B------:R-:W-:-:S04]  /*2b8d0*/  NOP ;  /* 0x0000000000007918 */ /* 0x000fc80000000000 */
[----:B------:R-:W-:Y:S04]  /*2b8e0*/  STL.64 [R1+0x10], R12 ;  /* 0x0000100c01007387 */ /* 0x000fe80000100a00 */
[----:B------:R0:W-:Y:S04]  /*2b8f0*/  STL.64 [R1+0x18], R14 ;  /* 0x0000180e01007387 */ /* 0x0001e80000100a00 */
[----:B0-----:R-:W2:Y:S04]  /*2b900*/  LDL.LU.64 R14, [R1+0x1228] ;  /* 0x00122800010e7983 */ /* 0x001ea80000300a00 */
[----:B------:R-:W2:Y:S01]  /*2b910*/  LDL.LU.64 R12, [R1+0x1220] ;  /* 0x00122000010c7983 */ /* 0x000ea20000300a00 */
[----:B----4-:R-:W-:Y:S01]  /*2b920*/  HMMA.16816.F32 R20, R16, R22, R8 ;  /* 0x000000161014723c */ /* 0x010fe20000001808 */
[----:B------:R-:W-:-:S02]  /*2b930*/  IMAD R9, R3, 0x100, R2 ;  /* 0x0000010003097824 */ /* 0x000fc400078e0202 */
[----:B-----5:R-:W-:Y:S01]  /*2b940*/  IMAD R10, R5, 0x100, R4 ;  /* 0x00000100050a7824 */ /* 0x020fe200078e0204 */
[----:B---3--:R-:W-:Y:S02]  /*2b950*/  F2FP.F16.E4M3.UNPACK_B R5, R0.H1 ;  /* 0x00000000ff05723e */ /* 0x008fe400030006ff */
[----:B------:R-:W-:Y:S01]  /*2b960*/  F2FP.F16.E4M3.UNPACK_B R4, R26.H1 ;  /* 0x0000001aff04723e */ /* 0x000fe200030006ff */
[----:B------:R-:W-:-:S12]  /*2b970*/  IMAD R11, R27, 0x100, R28 ;  /* 0x000001001b0b7824 */ /* 0x000fd800078e021c */
[----:B------:R0:W-:Y:S04]  /*2b980*/  STL.64 [R1], R20 ;  /* 0x0000001401007387 */ /* 0x0001e80000100a00 */
[----:B------:R1:W-:Y:S01]  /*2b990*/  STL.64 [R1+0x8], R22 ;  /* 0x0000081601007387 */ /* 0x0003e20000100a00 */
[----:B--2---:R-:W-:-:S15]  /*2b9a0*/  HMMA.16816.F32 R12, R16, R24, R12 ;  /* 0x00000018100c723c */ /* 0x004fde000000180c */
[----:B------:R-:W-:-:S04]  /*2b9b0*/  NOP ;  /* 0x0000000000007918 */ /* 0x000fc80000000000 */
[----:B------:R-:W-:Y:S04]  /*2b9c0*/  STL [R1+0x1134], R14 ;  /* 0x0011340e01007387 */ /* 0x000fe80000100800 */
[----:B------:R2:W-:Y:S04]  /*2b9d0*/  STL [R1+0x1130], R15 ;  /* 0x0011300f01007387 */ /* 0x0005e80000100800 */
[----:B------:R-:W3:Y:S04]  /*2b9e0*/  LDL.LU R19, [R1+0x194] ;  /* 0x0001940001137983 */ /* 0x000ee80000300800 */
[----:B0-----:R-:W4:Y:S04]  /*2b9f0*/  LDL.LU R20, [R1+0x180] ;  /* 0x0001800001147983 */ /* 0x001f280000300800 */
[----:B-1----:R-:W5:Y:S04]  /*2ba00*/  LDL.LU R23, [R1+0x164] ;  /* 0x0001640001177983 */ /* 0x002f680000300800 */
[----:B------:R-:W3:Y:S04]  /*2ba10*/  LDL.LU R25, [R1+0x174] ;  /* 0x0001740001197983 */ /* 0x000ee80000300800 */
[----:B------:R-:W3:Y:S04]  /*2ba20*/  LDL.LU R2, [R1+0x150] ;  /* 0x0001500001027983 */ /* 0x000ee80000300800 */
[----:B------:R-:W3:Y:S04]  /*2ba30*/  LDL.LU R3, [R1+0x154] ;  /* 0x0001540001037983 */ /* 0x000ee80000300800 */
[----:B------:R-:W3:Y:S04]  /*2ba40*/  LDL.LU R0, [R1+0xe88] ;  /* 0x000e880001007983 */ /* 0x000ee80000300800 */
[----:B------:R-:W3:Y:S04]  /*2ba50*/  LDL.LU R26, [R1+0xe98] ;  /* 0x000e9800011a7983 */ /* 0x000ee80000300800 */
[----:B--2---:R-:W2:Y:S04]  /*2ba60*/  LDL.LU R15, [R1+0xe94] ;  /* 0x000e9400010f7983 */ /* 0x004ea80000300800 */
[----:B------:R-:W3:Y:S01]  /*2ba70*/  LDL.LU R27, [R1+0xe90] ;  /* 0x000e9000011b7983 */ /* 0x000ee20000300800 */
[----:B------:R-:W-:-:S03]  /*2ba80*/  IMAD R8, R7, 0x100, R6 ;  /* 0x0000010007087824 */ /* 0x000fc600078e0206 */
[----:B---3--:R-:W-:Y:S04]  /*2ba90*/  STL.64 [R1+0x11d0], R26 ;  /* 0x0011d01a01007387 */ /* 0x008fe80000100a00 */
[----:B------:R0:W-:Y:S04]  /*2baa0*/  STL [R1+0x11c8], R25 ;  /* 0x0011c81901007387 */ /* 0x0001e80000100800 */
[----:B------:R-:W3:Y:S04]  /*2bab0*/  LDL.LU R24, [R1+0xb0] ;  /* 0x0000b00001187983 */ /* 0x000ee80000300800 */
[----:B0-----:R-:W3:Y:S04]  /*2bac0*/  LDL.LU R25, [R1+0xb4] ;  /* 0x0000b40001197983 */ /* 0x001ee80000300800 */
[----:B------:R-:W2:Y:S04]  /*2bad0*/  LDL.LU R26, [R1+0xb8] ;  /* 0x0000b800011a7983 */ /* 0x000ea80000300800 */
[----:B------:R-:W2:Y:S04]  /*2bae0*/  LDL.LU R27, [R1+0xbc] ;  /* 0x0000bc00011b7983 */ /* 0x000ea80000300800 */
[----:B------:R-:W2:Y:S04]  /*2baf0*/  LDL.LU R6, [R1+0x1b0] ;  /* 0x0001b00001067983 */ /* 0x000ea80000300800 */
[----:B------:R-:W2:Y:S04]  /*2bb00*/  LDL.LU R7, [R1+0x1b4] ;  /* 0x0001b40001077983 */ /* 0x000ea80000300800 */
        /* <DEDUP_REMOVED lines=10> */
[----:B---3--:R0:W-:Y:S04]  /*2bbb0*/  STL.64 [R1+0x11e0], R24 ;  /* 0x0011e01801007387 */ /* 0x0081e80000100a00 */
[----:B0-----:R-:W3:Y:S04]  /*2bbc0*/  LDL.LU R24, [R1+0x90] ;  /* 0x0000900001187983 */ /* 0x001ee80000300800 */
[----:B------:R-:W3:Y:S04]  /*2bbd0*/  LDL.LU R25, [R1+0x94] ;  /* 0x0000940001197983 */ /* 0x000ee80000300800 */
[----:B------:R-:W2:Y:S04]  /*2bbe0*/  LDL.LU R26, [R1+0x98] ;  /* 0x00009800011a7983 */ /* 0x000ea80000300800 */
[----:B------:R-:W2:Y:S04]  /*2bbf0*/  LDL.LU R27, [R1+0x9c] ;  /* 0x00009c00011b7983 */ /* 0x000ea80000300800 */
[----:B--2---:R-:W-:Y:S04]  /*2bc00*/  STL.64 [R1+0x11f8], R26 ;  /* 0x0011f81a01007387 */ /* 0x004fe80000100a00 */
[----:B---3--:R0:W-:Y:S04]  /*2bc10*/  STL.64 [R1+0x11f0], R24 ;  /* 0x0011f01801007387 */ /* 0x0081e80000100a00 */
[----:B0-----:R-:W2:Y:S04]  /*2bc20*/  LDL.LU R24, [R1+0x60] ;  /* 0x0000600001187983 */ /* 0x001ea80000300800 */
[----:B------:R-:W2:Y:S04]  /*2bc30*/  LDL.LU R25, [R1+0x64] ;  /* 0x0000640001197983 */ /* 0x000ea80000300800 */
[----:B------:R-:W3:Y:S04]  /*2bc40*/  LDL.LU R26, [R1+0x68] ;  /* 0x00006800011a7983 */ /* 0x000ee80000300800 */
[----:B------:R-:W3:Y:S01]  /*2bc50*/  LDL.LU R27, [R1+0x6c] ;  /* 0x00006c00011b7983 */ /* 0x000ee20000300800 */
[----:B------:R-:W-:-:S02]  /*2bc60*/  F2FP.F16.E4M3.UNPACK_B R8, R8 ;  /* 0x00000008ff08723e */ /* 0x000fc400020006ff */
[----:B------:R-:W-:Y:S02]  /*2bc70*/  F2FP.F16.E4M3.UNPACK_B R10, R10 ;  /* 0x0000000aff0a723e */ /* 0x000fe400020006ff */
[----:B------:R-:W-:Y:S02]  /*2bc80*/  F2FP.F16.E4M3.UNPACK_B R9, R9 ;  /* 0x00000009ff09723e */ /* 0x000fe400020006ff */
[----:B------:R-:W-:Y:S01]  /*2bc90*/  F2FP.F16.E4M3.UNPACK_B R11, R11 ;  /* 0x0000000bff0b723e */ /* 0x000fe200020006ff */
[----:B---3--:R-:W-:Y:S04]  /*2bca0*/  STL.64 [R1+0x1208], R26 ;  /* 0x0012081a01007387 */ /* 0x008fe80000100a00 */
[----:B--2---:R0:W-:Y:S04]  /*2bcb0*/  STL.64 [R1+0x1200], R24 ;  /* 0x0012001801007387 */ /* 0x0041e80000100a00 */
[----:B0-----:R-:W2:Y:S04]  /*2bcc0*/  LDL.LU R24, [R1+0x50] ;  /* 0x0000500001187983 */ /* 0x001ea80000300800 */
[----:B------:R-:W2:Y:S04]  /*2bcd0*/  LDL.LU R25, [R1+0x54] ;  /* 0x0000540001197983 */ /* 0x000ea80000300800 */
[----:B------:R-:W2:Y:S04]  /*2bce0*/  LDL.LU R26, [R1+0x58] ;  /* 0x00005800011a7983 */ /* 0x000ea80000300800 */
[----:B------:R-:W2:Y:S04]  /*2bcf0*/  LDL.LU R27, [R1+0x5c] ;  /* 0x00005c00011b7983 */ /* 0x000ea80000300800 */
[----:B------:R-:W3:Y:S04]  /*2bd00*/  LDL.LU R21, [R1+0x184] ;  /* 0x0001840001157983 */ /* 0x000ee80000300800 */
[----:B------:R-:W3:Y:S04]  /*2bd10*/  LDL.LU R22, [R1+0x160] ;  /* 0x0001600001167983 */ /* 0x000ee80000300800 */
[----:B------:R-:W3:Y:S01]  /*2bd20*/  LDL.LU R14, [R1+0xea4] ;  /* 0x000ea400010e7983 */ /* 0x000ee20000300800 */
[----:B------:R-:W-:Y:S01]  /*2bd30*/  F2FP.F16.E4M3.UNPACK_B R6, R6.H1 ;  /* 0x00000006ff06723e */ /* 0x000fe200030006ff */
[----:B------:R-:W-:Y:S01]  /*2bd40*/  HMMA.16816.F32 R16, R8, R4, R16 ;  /* 0x000000040810723c */ /* 0x000fe20000001810 */
[----:B------:R-:W-:-:S07]  /*2bd50*/  F2FP.F16.E4M3.UNPACK_B R7, R7.H1 ;  /* 0x00000007ff07723e */ /* 0x000fce00030006ff */
[----:B--2---:R-:W-:Y:S01]  /*2bd60*/  HMMA.16816.F32 R24, R8, R6, R24 ;  /* 0x000000060818723c */ /* 0x004fe20000001818 */
[----:B---3--:R-:W-:Y:S04]  /*2bd70*/  STL.64 [R1+0x11c0], R14 ;  /* 0x0011c00e01007387 */ /* 0x008fe80000100a00 */
[----:B------:R0:W-:Y:S04]  /*2bd80*/  STL.64 [R1+0x11b8], R12 ;  /* 0x0011b80c01007387 */ /* 0x0001e80000100a00 */
[----:B0-----:R-:W2:Y:S04]  /*2bd90*/  LDL.LU R12, [R1+0xf0] ;  /* 0x0000f000010c7983 */ /* 0x001ea80000300800 */
[----:B------:R-:W2:Y:S04]  /*2bda0*/  LDL.LU R13, [R1+0xf4] ;  /* 0x0000f400010d7983 */ /* 0x000ea80000300800 */
[----:B------:R-:W2:Y:S04]  /*2bdb0*/  LDL.LU R14, [R1+0xf8] ;  /* 0x0000f800010e7983 */ /* 0x000ea80000300800 */
[----:B------:R-:W2:Y:S04]  /*2bdc0*/  LDL.LU R15, [R1+0xfc] ;  /* 0x0000fc00010f7983 */ /* 0x000ea80000300800 */
[----:B------:R-:W3:Y:S04]  /*2bdd0*/  LDL.LU R28, [R1+0xea0] ;  /* 0x000ea000011c7983 */ /* 0x000ee80000300800 */
[----:B------:R-:W-:Y:S04]  /*2bde0*/  STL.64 [R1+0x20], R16 ;  /* 0x0000201001007387 */ /* 0x000fe80000100a00 */
[----:B------:R0:W-:Y:S04]  /*2bdf0*/  STL.64 [R1+0x28], R18 ;  /* 0x0000281201007387 */ /* 0x0001e80000100a00 */
[----:B0-----:R-:W2:Y:S04]  /*2be00*/  LDL.LU.64 R18, [R1+0x1218] ;  /* 0x0012180001127983 */ /* 0x001ea80000300a00 */
[----:B------:R-:W2:Y:S04]  /*2be10*/  LDL.LU.64 R16, [R1+0x1210] ;  /* 0x0012100001107983 */ /* 0x000ea80000300a00 */
[----:B------:R-:W-:Y:S04]  /*2be20*/  STL.64 [R1+0x30], R24 ;  /* 0x0000301801007387 */ /* 0x000fe80000100a00 */
[----:B------:R0:W-:Y:S04]  /*2be30*/  STL.64 [R1+0x38], R26 ;  /* 0x0000381a01007387 */ /* 0x0001e80000100a00 */
[----:B0-----:R-:W3:Y:S04]  /*2be40*/  LDL.LU.64 R26, [R1+0x1208] ;  /* 0x00120800011a7983 */ /* 0x001ee80000300a00 */
[----:B------:R-:W3:Y:S04]  /*2be50*/  LDL.LU.64 R24, [R1+0x1200] ;  /* 0x0012000001187983 */ /* 0x000ee80000300a00 */
[----:B------:R0:W-:Y:S04]  /*2be60*/  STL.64 [R1+0x11b0], R6 ;  /* 0x0011b00601007387 */ /* 0x0001e80000100a00 */
[----:B0-----:R-:W4:Y:S04]  /*2be70*/  LDL.LU R6, [R1+0xe8c] ;  /* 0x000e8c0001067983 */ /* 0x001f280000300800 */
[----:B------:R-:W4:Y:S04]  /*2be80*/  LDL.LU R7, [R1+0xe9c] ;  /* 0x000e9c0001077983 */ /* 0x000f280000300800 */
[----:B------:R-:W-:Y:S01]  /*2be90*/  STL.64 [R1+0x11a8], R4 ;  /* 0x0011a80401007387 */ /* 0x000fe20000100a00 */
[----:B--2---:R-:W-:-:S02]  /*2bea0*/  F2FP.F16.E4M3.UNPACK_B R16, R16.H1 ;  /* 0x00000010ff10723e */ /* 0x004fc400030006ff */
[----:B------:R-:W-:-:S07]  /*2beb0*/  F2FP.F16.E4M3.UNPACK_B R17, R17.H1 ;  /* 0x00000011ff11723e */ /* 0x000fce00030006ff */
[----:B---3--:R-:W-:-:S15]  /*2bec0*/  HMMA.16816.F32 R24, R8, R16, R24 ;  /* 0x000000100818723c */ /* 0x008fde0000001818 */
[----:B------:R-:W-:-:S04]  /*2bed0*/  NOP ;  /* 0x0000000000007918 */ /* 0x000fc80000000000 */
        /* <DEDUP_REMOVED lines=12> */
[----:B----4-:R-:W-:-:S02]  /*2bfa0*/  F2FP.F16.E4M3.UNPACK_B R20, R20.H1 ;  /* 0x00000014ff14723e */ /* 0x010fc400030006ff */
[----:B------:R-:W-:Y:S01]  /*2bfb0*/  F2FP.F16.E4M3.UNPACK_B R21, R21.H1 ;  /* 0x00000015ff15723e */ /* 0x000fe200030006ff */
[----:B------:R0:W-:Y:S04]  /*2bfc0*/  STL.64 [R1+0x1190], R18 ;  /* 0x0011901201007387 */ /* 0x0001e80000100a00 */
[----:B------:R1:W-:Y:S01]  /*2bfd0*/  STL.64 [R1+0x1188], R16 ;  /* 0x0011881001007387 */ /* 0x0003e20000100a00 */
[----:B0-----:R-:W-:-:S03]  /*2bfe0*/  IMAD.MOV.U32 R18, RZ, RZ, R29 ;  /* 0x000000ffff127224 */ /* 0x001fc600078e001d */
[----:B-1----:R-:W3:Y:S04]  /*2bff0*/  LDL.LU R16, [R1+0x100] ;  /* 0x0001000001107983 */ /* 0x002ee80000300800 */
[----:B------:R-:W3:Y:S04]  /*2c000*/  LDL.LU R17, [R1+0x104] ;  /* 0x0001040001117983 */ /* 0x000ee80000300800 */
[----:B------:R-:W4:Y:S04]  /*2c010*/  LDL.LU R29, [R1+0x11d8] ;  /* 0x0011d800011d7983 */ /* 0x000f280000300800 */
[----:B------:R-:W3:Y:S01]  /*2c020*/  LDL.LU R19, [R1+0x10c] ;  /* 0x00010c0001137983 */ /* 0x000ee20000300800 */
[----:B--2---:R-:W-:-:S15]  /*2c030*/  HMMA.16816.F32 R24, R8, R20, R24 ;  /* 0x000000140818723c */ /* 0x004fde0000001818 */
[----:B------:R-:W-:-:S04]  /*2c040*/  NOP ;  /* 0x0000000000007918 */ /* 0x000fc80000000000 */
[----:B------:R-:W-:Y:S04]  /*2c050*/  STL.64 [R1+0x90], R24 ;  /* 0x0000901801007387 */ /* 0x000fe80000100a00 */
[----:B------:R0:W-:Y:S04]  /*2c060*/  STL.64 [R1+0x98], R26 ;  /* 0x0000981a01007387 */ /* 0x0001e80000100a00 */
[----:B0-----:R-:W2:Y:S04]  /*2c070*/  LDL.LU.64 R26, [R1+0x11d0] ;  /* 0x0011d000011a7983 */ /* 0x001ea80000300a00 */
[----:B------:R-:W2:Y:S01]  /*2c080*/  LDL.LU R25, [R1+0x11c8] ;  /* 0x0011c80001197983 */ /* 0x000ea20000300800 */
[----:B------:R-:W-:-:S02]  /*2c090*/  F2FP.F16.E4M3.UNPACK_B R22, R22.H1 ;  /* 0x00000016ff16723e */ /* 0x000fc400030006ff */
[----:B-----5:R-:W-:Y:S02]  /*2c0a0*/  F2FP.F16.E4M3.UNPACK_B R23, R23.H1 ;  /* 0x00000017ff17723e */ /* 0x020fe400030006ff */
[----:B----4-:R-:W-:-:S05]  /*2c0b0*/  F2FP.F16.E4M3.UNPACK_B R24, R29.H1 ;  /* 0x0000001dff18723e */ /* 0x010fca00030006ff */
[----:B------:R-:W-:-:S15]  /*2c0c0*/  HMMA.16816.F32 R12, R8, R22, R12 ;  /* 0x00000016080c723c */ /* 0x000fde000000180c */
[----:B------:R-:W-:-:S04]  /*2c0d0*/  NOP ;  /* 0x0000000000007918 */ /* 0x000fc80000000000 */
[----:B------:R-:W-:Y:S04]  /*2c0e0*/  STL.64 [R1+0xb0], R12 ;  /* 0x0000b00c01007387 */ /* 0x000fe80000100a00 */
[----:B------:R0:W-:Y:S01]  /*2c0f0*/  STL [R1+0xb8], R14 ;  /* 0x0000b80e01007387 */ /* 0x0001e20000100800 */
[----:B------:R-:W-:-:S03]  /*2c100*/  IMAD.MOV.U32 R29, RZ, RZ, R15 ;  /* 0x000000ffff1d7224 */ /* 0x000fc600078e000f */
[----:B0-----:R-:W4:Y:S04]  /*2c110*/  LDL.LU.64 R14, [R1+0x11c0] ;  /* 0x0011c000010e7983 */ /* 0x001f280000300a00 */
[----:B------:R-:W5:Y:S04]  /*2c120*/  LDL.LU.64 R12, [R1+0x11b8] ;  /* 0x0011b800010c7983 */ /* 0x000f680000300a00 */
[----:B------:R-:W-:Y:S04]  /*2c130*/  STL.64 [R1+0x1170], R22 ;  /* 0x0011701601007387 */ /* 0x000fe80000100a00 */
[----:B------:R0:W-:Y:S01]  /*2c140*/  STL.64 [R1+0x1168], R20 ;  /* 0x0011681401007387 */ /* 0x0001e20000100a00 */
[----:B--2---:R-:W-:-:S07]  /*2c150*/  F2FP.F16.E4M3.UNPACK_B R25, R25.H1 ;  /* 0x00000019ff19723e */ /* 0x004fce00030006ff */
[----:B---3--:R-:W-:-:S15]  /*2c160*/  HMMA.16816.F32 R16, R8, R24, R16 ;  /* 0x000000180810723c */ /* 0x008fde0000001810 */
[----:B------:R-:W-:-:S04]  /*2c170*/  NOP ;  /* 0x0000000000007918 */ /* 0x000fc80000000000 */
[----:B------:R1:W-:Y:S04]  /*2c180*/  STL.64 [R1+0xf0], R16 ;  /* 0x0000f01001007387 */ /* 0x0003e80000100a00 */
[----:B------:R2:W-:Y:S04]  /*2c190*/  STL.64 [R1+0xf8], R18 ;  /* 0x0000f81201007387 */ /* 0x0005e80000100a00 */
[----:B0-----:R-:W3:Y:S04]  /*2c1a0*/  LDL.LU R20, [R1+0x80] ;  /* 0x0000800001147983 */ /* 0x001ee80000300800 */
[----:B------:R-:W3:Y:S04]  /*2c1b0*/  LDL.LU R21, [R1+0x84] ;  /* 0x0000840001157983 */ /* 0x000ee80000300800 */
[----:B------:R-:W3:Y:S04]  /*2c1c0*/  LDL.LU R22, [R1+0x88] ;  /* 0x0000880001167983 */ /* 0x000ee80000300800 */
[----:B------:R-:W3:Y:S04]  /*2c1d0*/  LDL.LU R23, [R1+0x8c] ;  /* 0x00008c0001177983 */ /* 0x000ee80000300800 */
[----:B-1----:R-:W3:Y:S04]  /*2c1e0*/  LDL.LU R16, [R1+0xc0] ;  /* 0x0000c00001107983 */ /* 0x002ee80000300800 */
[----:B------:R-:W3:Y:S04]  /*2c1f0*/  LDL.LU R17, [R1+0xc4] ;  /* 0x0000c40001117983 */ /* 0x000ee80000300800 */
[----:B--2---:R-:W2:Y:S04]  /*2c200*/  LDL.LU R18, [R1+0xc8] ;  /* 0x0000c80001127983 */ /* 0x004ea80000300800 */
[----:B------:R-:W2:Y:S04]  /*2c210*/  LDL.LU R19, [R1+0xcc] ;  /* 0x0000cc0001137983 */ /* 0x000ea80000300800 */
[----:B------:R-:W3:Y:S01]  /*2c220*/  LDL.LU R4, [R1+0xe0] ;  /* 0x0000e00001047983 */ /* 0x000ee20000300800 */
[----:B------:R-:W-:-:S03]  /*2c230*/  IMAD R0, R0, 0x100, R6 ;  /* 0x0000010000007824 */ /* 0x000fc600078e0206 */
[----:B------:R-:W5:Y:S01]  /*2c240*/  LDL.LU R5, [R1+0xe4] ;  /* 0x0000e40001057983 */ /* 0x000f620000300800 */
[----:B------:R-:W-:-:S03]  /*2c250*/  IMAD R26, R26, 0x100, R7 ;  /* 0x000001001a1a7824 */ /* 0x000fc600078e0207 */
[----:B------:R-:W5:Y:S04]  /*2c260*/  LDL.LU R6, [R1+0xe8] ;  /* 0x0000e80001067983 */ /* 0x000f680000300800 */
[----:B------:R-:W5:Y:S01]  /*2c270*/  LDL.LU R7, [R1+0xec] ;  /* 0x0000ec0001077983 */ /* 0x000f620000300800 */
[----:B----4-:R-:W-:Y:S02]  /*2c280*/  IMAD R28, R28, 0x100, R14 ;  /* 0x000001001c1c7824 */ /* 0x010fe400078e020e */
[----:B------:R-:W-:Y:S01]  /*2c290*/  IMAD R27, R27, 0x100, R15 ;  /* 0x000001001b1b7824 */ /* 0x000fe200078e020f */
[----:B--2---:R-:W-:Y:S04]  /*2c2a0*/  STL.64 [R1+0x11a0], R18 ;  /* 0x0011a01201007387 */ /* 0x004fe80000100a00 */
[----:B---3--:R0:W-:Y:S04]  /*2c2b0*/  STL.64 [R1+0x1198], R16 ;  /* 0x0011981001007387 */ /* 0x0081e80000100a00 */
[----:B0-----:R-:W2:Y:S04]  /*2c2c0*/  LDL.LU R16, [R1+0xd0] ;  /* 0x0000d00001107983 */ /* 0x001ea80000300800 */
[----:B------:R-:W2:Y:S04]  /*2c2d0*/  LDL.LU R17, [R1+0xd4] ;  /* 0x0000d40001117983 */ /* 0x000ea80000300800 */
[----:B------:R-:W2:Y:S04]  /*2c2e0*/  LDL.LU R18, [R1+0xd8] ;  /* 0x0000d80001127983 */ /* 0x000ea80000300800 */
[----:B------:R-:W2:Y:S04]  /*2c2f0*/  LDL.LU R19, [R1+0xdc] ;  /* 0x0000dc0001137983 */ /* 0x000ea80000300800 */
[----:B------:R-:W-:Y:S04]  /*2c300*/  STL.64 [R1+0x1180], R22 ;  /* 0x0011801601007387 */ /* 0x000fe80000100a00 */
[----:B------:R0:W-:Y:S04]  /*2c310*/  STL.64 [R1+0x1178], R20 ;  /* 0x0011781401007387 */ /* 0x0001e80000100a00 */
[----:B0-----:R-:W3:Y:S04]  /*2c320*/  LDL.LU R20, [R1+0xa0] ;  /* 0x0000a00001147983 */ /* 0x001ee80000300800 */
[----:B------:R-:W3:Y:S04]  /*2c330*/  LDL.LU R21, [R1+0xa4] ;  /* 0x0000a40001157983 */ /* 0x000ee80000300800 */
[----:B------:R-:W3:Y:S04]  /*2c340*/  LDL.LU R22, [R1+0xa8] ;  /* 0x0000a80001167983 */ /* 0x000ee80000300800 */
[----:B------:R-:W3:Y:S04]  /*2c350*/  LDL.LU R23, [R1+0xac] ;  /* 0x0000ac0001177983 */ /* 0x000ee80000300800 */
[----:B------:R-:W4:Y:S04]  /*2c360*/  LDL.LU R14, [R1+0xeac] ;  /* 0x000eac00010e7983 */ /* 0x000f280000300800 */
[----:B------:R-:W4:Y:S04]  /*2c370*/  LDL.LU R15, [R1+0xebc] ;  /* 0x000ebc00010f7983 */ /* 0x000f280000300800 */
[----:B----4-:R-:W-:Y:S04]  /*2c380*/  STL.64 [R1+0x1140], R14 ;  /* 0x0011400e01007387 */ /* 0x010fe80000100a00 */
[----:B-----5:R0:W-:Y:S04]  /*2c390*/  STL.64 [R1+0x1138], R12 ;  /* 0x0011380c01007387 */ /* 0x0201e80000100a00 */
[----:B0-----:R-:W4:Y:S04]  /*2c3a0*/  LDL.LU R12, [R1] ;  /* 0x00000000010c7983 */ /* 0x001f280000300800 */
[----:B------:R-:W4:Y:S04]  /*2c3b0*/  LDL.LU R13, [R1+0x4] ;  /* 0x00000400010d7983 */ /* 0x000f280000300800 */
[----:B------:R-:W5:Y:S04]  /*2c3c0*/  LDL.LU R14, [R1+0x8] ;  /* 0x00000800010e7983 */ /* 0x000f680000300800 */
[----:B------:R-:W5:Y:S04]  /*2c3d0*/  LDL.LU R15, [R1+0xc] ;  /* 0x00000c00010f7983 */ /* 0x000f680000300800 */
[----:B-----5:R-:W-:Y:S04]  /*2c3e0*/  STL.64 [R1+0x1150], R14 ;  /* 0x0011500e01007387 */ /* 0x020fe80000100a00 */
[----:B----4-:R0:W-:Y:S04]  /*2c3f0*/  STL.64 [R1+0x1148], R12 ;  /* 0x0011480c01007387 */ /* 0x0101e80000100a00 */
[----:B0-----:R-:W4:Y:S04]  /*2c400*/  LDL.LU R12, [R1+0x10] ;  /* 0x00001000010c7983 */ /* 0x001f280000300800 */
[----:B------:R-:W4:Y:S04]  /*2c410*/  LDL.LU R13, [R1+0x14] ;  /* 0x00001400010d7983 */ /* 0x000f280000300800 */
[----:B------:R-:W5:Y:S04]  /*2c420*/  LDL.LU R14, [R1+0x18] ;  /* 0x00001800010e7983 */ /* 0x000f680000300800 */
[----:B------:R-:W5:Y:S01]  /*2c430*/  LDL.LU R15, [R1+0x1c] ;  /* 0x00001c00010f7983 */ /* 0x000f620000300800 */
[----:B------:R-:W-:-:S02]  /*2c440*/  F2FP.F16.E4M3.UNPACK_B R2, R2.H1 ;  /* 0x00000002ff02723e */ /* 0x000fc400030006ff */
[----:B------:R-:W-:-:S07]  /*2c450*/  F2FP.F16.E4M3.UNPACK_B R3, R3.H1 ;  /* 0x00000003ff03723e */ /* 0x000fce00030006ff */
[----:B------:R-:W-:Y:S01]  /*2c460*/  HMMA.16816.F32 R8, R8, R2, R4 ;  /* 0x000000020808723c */ /* 0x000fe20000001804 */
[----:B-----5:R-:W-:Y:S04]  /*2c470*/  STL.64 [R1+0x1160], R14 ;  /* 0x0011600e01007387 */ /* 0x020fe80000100a00 */
[----:B----4-:R0:W-:Y:S04]  /*2c480*/  STL.64 [R1+0x1158], R12 ;  /* 0x0011580c01007387 */ /* 0x0101e80000100a00 */
[----:B0-----:R-:W4:Y:S04]  /*2c490*/  LDL.LU R12, [R1+0x40] ;  /* 0x00004000010c7983 */ /* 0x001f280000300800 */
[----:B------:R-:W4:Y:S04]  /*2c4a0*/  LDL.LU R13, [R1+0x44] ;  /* 0x00004400010d7983 */ /* 0x000f280000300800 */
[----:B------:R-:W4:Y:S04]  /*2c4b0*/  LDL.LU R14, [R1+0x48] ;  /* 0x00004800010e7983 */ /* 0x000f280000300800 */
[----:B------:R-:W4:Y:S04]  /*2c4c0*/  LDL.LU R15, [R1+0x4c] ;  /* 0x00004c00010f7983 */ /* 0x000f280000300800 */
[----:B------:R-:W5:Y:S04]  /*2c4d0*/  LDL.LU.64 R6, [R1+0x11b0] ;  /* 0x0011b00001067983 */ /* 0x000f680000300a00 */
[----:B------:R-:W2:Y:S04]  /*2c4e0*/  LDL.LU.64 R4, [R1+0x11a8] ;  /* 0x0011a80001047983 */ /* 0x000ea80000300a00 */
[----:B------:R0:W-:Y:S04]  /*2c4f0*/  STL.64 [R1+0x140], R8 ;  /* 0x0001400801007387 */ /* 0x0001e80000100a00 */
[----:B------:R1:W-:Y:S01]  /*2c500*/  STL.64 [R1+0x148], R10 ;  /* 0x0001480a01007387 */ /* 0x0003e20000100a00 */
[----:B0-----:R-:W-:-:S02]  /*2c510*/  F2FP.F16.E4M3.UNPACK_B R8, R0 ;  /* 0x00000000ff08723e */ /* 0x001fc400020006ff */
[----:B-1----:R-:W-:Y:S02]  /*2c520*/  F2FP.F16.E4M3.UNPACK_B R10, R26 ;  /* 0x0000001aff0a723e */ /* 0x002fe400020006ff */
[----:B------:R-:W-:Y:S02]  /*2c530*/  F2FP.F16.E4M3.UNPACK_B R9, R27 ;  /* 0x0000001bff09723e */ /* 0x000fe400020006ff */
[----:B------:R-:W-:-:S07]  /*2c540*/  F2FP.F16.E4M3.UNPACK_B R11, R28 ;  /* 0x0000001cff0b723e */ /* 0x000fce00020006ff */
[----:B--2---:R-:W-:-:S15]  /*2c550*/  HMMA.16816.F32 R16, R8, R4, R16 ;  /* 0x000000040810723c */ /* 0x004fde0000001810 */
[----:B------:R-:W-:-:S04]  /*2c560*/  NOP ;  /* 0x0000000000007918 */ /* 0x000fc80000000000 */
[----:B------:R-:W-:Y:S04]  /*2c570*/  STL.64 [R1+0x130], R16 ;  /* 0x0001301001007387 */ /* 0x000fe80000100a00 */
[----:B------:R0:W-:Y:S04]  /*2c580*/  STL.64 [R1+0x138], R18 ;  /* 0x0001381201007387 */ /* 0x0001e80000100a00 */
[----:B0-----:R-:W5:Y:S04]  /*2c590*/  LDL.LU.64 R18, [R1+0x11a0] ;  /* 0x0011a00001127983 */ /* 0x001f680000300a00 */
[----:B------:R-:W5:Y:S04]  /*2c5a0*/  LDL.LU.64 R16, [R1+0x1198] ;  /* 0x0011980001107983 */ /* 0x000f680000300a00 */
[----:B------:R-:W2:Y:S04]  /*2c5b0*/  LDL R4, [R1+0x1b8] ;  /* 0x0001b80001047983 */ /* 0x000ea80000100800 */
[----:B------:R-:W2:Y:S01]  /*2c5c0*/  LDL R5, [R1+0x1bc] ;  /* 0x0001bc0001057983 */ /* 0x000ea20000100800 */
[----:B-----5:R-:W-:-:S15]  /*2c5d0*/  HMMA.16816.F32 R16, R8, R6, R16 ;  /* 0x000000060810723c */ /* 0x020fde0000001810 */
[----:B------:R-:W-:-:S04]  /*2c5e0*/  NOP ;  /* 0x0000000000007918 */ /* 0x000fc80000000000 */
[----:B------:R-:W-:Y:S04]  /*2c5f0*/  STL.64 [R1+0x120], R16 ;  /* 0x0001201001007387 */ /* 0x000fe80000100a00 */
[----:B------:R0:W-:Y:S04]  /*2c600*/  STL.64 [R1+0x128], R18 ;  /* 0x0001281201007387 */ /* 0x0001e80000100a00 */
[----:B0-----:R-:W5:Y:S04]  /*2c610*/  LDL.LU.64 R18, [R1+0x1190] ;  /* 0x0011900001127983 */ /* 0x001f680000300a00 */
[----:B------:R-:W3:Y:S04]  /*2c620*/  LDL.LU.64 R16, [R1+0x1188] ;  /* 0x0011880001107983 */ /* 0x000ee80000300a00 */
[----:B------:R-:W2:Y:S04]  /*2c630*/  LDL R6, [R1+0x1c8] ;  /* 0x0001c80001067983 */ /* 0x000ea80000100800 */
[----:B------:R-:W2:Y:S01]  /*2c640*/  LDL R7, [R1+0x1cc] ;  /* 0x0001cc0001077983 */ /* 0x000ea20000100800 */
[----:B---3--:R-:W-:-:S15]  /*2c650*/  HMMA.16816.F32 R20, R8, R16, R20 ;  /* 0x000000100814723c */ /* 0x008fde0000001814 */
[----:B------:R-:W-:-:S04]  /*2c660*/  NOP ;  /* 0x0000000000007918 */ /* 0x000fc80000000000 */
[----:B------:R-:W-:Y:S04]  /*2c670*/  STL.64 [R1+0x110], R20 ;  /* 0x0001101401007387 */ /* 0x000fe80000100a00 */
[----:B------:R0:W-:Y:S04]  /*2c680*/  STL.64 [R1+0x118], R22 ;  /* 0x0001181601007387 */ /* 0x0001e80000100a00 */
[----:B0-----:R-:W5:Y:S04]  /*2c690*/  LDL.LU.64 R22, [R1+0x1180] ;  /* 0x0011800001167983 */ /* 0x001f680000300a00 */
[----:B------:R-:W5:Y:S04]  /*2c6a0*/  LDL.LU.64 R20, [R1+0x1178] ;  /* 0x0011780001147983 */ /* 0x000f680000300a00 */
[----:B------:R-:W3:Y:S04]  /*2c6b0*/  LDL.LU R16, [R1+0xea8] ;  /* 0x000ea80001107983 */ /* 0x000ee80000300800 */
[----:B------:R-:W2:Y:S01]  /*2c6c0*/  LDL.LU R17, [R1+0xeb0] ;  /* 0x000eb00001117983 */ /* 0x000ea20000300800 */
[----:B-----5:R-:W-:-:S15]  /*2c6d0*/  HMMA.16816.F32 R20, R8, R18, R20 ;  /* 0x000000120814723c */ /* 0x020fde0000001814 */
[----:B------:R-:W-:-:S04]  /*2c6e0*/  NOP ;  /* 0x0000000000007918 */ /* 0x000fc80000000000 */
[----:B------:R-:W-:Y:S04]  /*2c6f0*/  STL.64 [R1+0x100], R20 ;  /* 0x0001001401007387 */ /* 0x000fe80000100a00 */
[----:B------:R0:W-:Y:S04]  /*2c700*/  STL.64 [R1+0x108], R22 ;  /* 0x0001081601007387 */ /* 0x0001e80000100a00 */
[----:B0-----:R-:W5:Y:S04]  /*2c710*/  LDL.LU.64 R22, [R1+0x1170] ;  /* 0x0011700001167983 */ /* 0x001f680000300a00 */
[----:B------:R-:W4:Y:S04]  /*2c720*/  LDL.LU.64 R20, [R1+0x1168] ;  /* 0x0011680001147983 */ /* 0x000f280000300a00 */
[----:B------:R-:W2:Y:S04]  /*2c730*/  LDL.LU R18, [R1+0xeb8] ;  /* 0x000eb80001127983 */ /* 0x000ea80000300800 */
[----:B------:R-:W2:Y:S01]  /*2c740*/  LDL.LU R19, [R1+0xec0] ;  /* 0x000ec00001137983 */ /* 0x000ea20000300800 */
[----:B----4-:R-:W-:-:S15]  /*2c750*/  HMMA.16816.F32 R12, R8, R20, R12 ;  /* 0x00000014080c723c */ /* 0x010fde000000180c */
[----:B------:R-:W-:-:S04]  /*2c760*/  NOP ;  /* 0x0000000000007918 */ /* 0x000fc80000000000 */
[----:B------:R-:W-:Y:S02]  /*2c770*/  IMAD.MOV.U32 R26, RZ, RZ, R14 ;  /* 0x000000ffff1a7224 */ /* 0x000fe400078e000e */
[----:B------:R-:W-:Y:S02]  /*2c780*/  IMAD.MOV.U32 R0, RZ, RZ, R15 ;  /* 0x000000ffff007224 */ /* 0x000fe400078e000f */
[----:B------:R-:W-:Y:S02]  /*2c790*/  IMAD.MOV.U32 R28, RZ, RZ, R12 ;  /* 0x000000ffff1c7224 */ /* 0x000fe400078e000c */
[----:B------:R-:W-:Y:S01]  /*2c7a0*/  IMAD.MOV.U32 R27, RZ, RZ, R13 ;  /* 0x000000ffff1b7224 */ /* 0x000fe200078e000d */
[----:B------:R-:W5:Y:S04]  /*2c7b0*/  LDL.LU.64 R14, [R1+0x1160] ;  /* 0x00116000010e7983 */ /* 0x000f680000300a00 */
[----:B------:R-:W5:Y:S02]  /*2c7c0*/  LDL.LU.64 R12, [R1+0x1158] ;  /* 0x00115800010c7983 */ /* 0x000f640000300a00 */
[----:B-----5:R-:W-:Y:S02]  /*2c7d0*/  HMMA.16816.F32 R20, R8, R22, R12 ;  /* 0x000000160814723c */ /* 0x020fe4000000180c */
[----:B------:R-:W4:Y:S04]  /*2c7e0*/  LDL.LU.64 R14, [R1+0x1150] ;  /* 0x00115000010e7983 */ /* 0x000f280000300a00 */
[----:B------:R-:W4:-:S13]  /*2c7f0*/  LDL.LU.64 R12, [R1+0x1148] ;  /* 0x00114800010c7983 */ /* 0x000f1a0000300a00 */
[----:B------:R0:W-:Y:S04]  /*2c800*/  STL.64 [R1+0x10], R20 ;  /* 0x0000101401007387 */ /* 0x0001e80000100a00 */
[----:B------:R1:W-:Y:S04]  /*2c810*/  STL.64 [R1+0x18], R22 ;  /* 0x0000181601007387 */ /* 0x0003e80000100a00 */
[----:B0-----:R-:W5:Y:S04]  /*2c820*/  LDL.LU R20, [R1+0x20] ;  /* 0x0000200001147983 */ /* 0x001f680000300800 */
[----:B------:R-:W5:Y:S04]  /*2c830*/  LDL.LU R21, [R1+0x24] ;  /* 0x0000240001157983 */ /* 0x000f680000300800 */
[----:B-1----:R-:W5:Y:S04]  /*2c840*/  LDL.LU R22, [R1+0x28] ;  /* 0x0000280001167983 */ /* 0x002f680000300800 */
[----:B------:R-:W5:Y:S01]  /*2c850*/  LDL.LU R23, [R1+0x2c] ;  /* 0x00002c0001177983 */ /* 0x000f620000300800 */
[----:B----4-:R-:W-:-:S15]  /*2c860*/  HMMA.16816.F32 R12, R8, R24, R12 ;  /* 0x00000018080c723c */ /* 0x010fde000000180c */
[----:B------:R-:W-:-:S04]  /*2c870*/  NOP ;  /* 0x0000000000007918 */ /* 0x000fc80000000000 */
[----:B------:R-:W-:Y:S04]  /*2c880*/  STL.64 [R1], R12 ;  /* 0x0000000c01007387 */ /* 0x000fe80000100a00 */
[----:B------:R0:W-:Y:S04]  /*2c890*/  STL.64 [R1+0x8], R14 ;  /* 0x0000080e01007387 */ /* 0x0001e80000100a00 */
[----:B0-----:R-:W3:Y:S04]  /*2c8a0*/  LDL.LU.64 R14, [R1+0x1140] ;  /* 0x00114000010e7983 */ /* 0x001ee80000300a00 */
[----:B------:R-:W4:Y:S04]  /*2c8b0*/  LDL.LU.64 R12, [R1+0x1138] ;  /* 0x00113800010c7983 */ /* 0x000f280000300a00 */
[----:B------:R-:W4:Y:S04]  /*2c8c0*/  LDL.LU R24, [R1+0xeb4] ;  /* 0x000eb40001187983 */ /* 0x000f280000300800 */
[----:B------:R-:W5:Y:S01]  /*2c8d0*/  LDL.LU R25, [R1+0xec4] ;  /* 0x000ec40001197983 */ /* 0x000f620000300800 */
[----:B---3--:R-:W-:-:S02]  /*2c8e0*/  IMAD R16, R16, 0x100, R14 ;  /* 0x0000010010107824 */ /* 0x008fc400078e020e */
[----:B--2---:R-:W-:Y:S01]  /*2c8f0*/  IMAD R18, R18, 0x100, R15 ;  /* 0x0000010012127824 */ /* 0x004fe200078e020f */
[----:B------:R-:W2:Y:S04]  /*2c900*/  LDL.LU R14, [R1+0x1134] ;  /* 0x00113400010e7983 */ /* 0x000ea80000300800 */
[----:B------:R-:W2:Y:S01]  /*2c910*/  LDL.LU R15, [R1+0x1130] ;  /* 0x00113000010f7983 */ /* 0x000ea20000300800 */
[----:B----4-:R-:W-:Y:S02]  /*2c920*/  IMAD R17, R17, 0x100, R24 ;  /* 0x0000010011117824 */ /* 0x010fe400078e0218 */
[----:B-----5:R-:W-:Y:S01]  /*2c930*/  IMAD R19, R19, 0x100, R25 ;  /* 0x0000010013137824 */ /* 0x020fe200078e0219 */
[----:B------:R-:W-:Y:S02]  /*2c940*/  F2FP.F16.E4M3.UNPACK_B R16, R16 ;  /* 0x00000010ff10723e */ /* 0x000fe400020006ff */
[----:B------:R-:W-:-:S02]  /*2c950*/  F2FP.F16.E4M3.UNPACK_B R18, R18 ;  /* 0x00000012ff12723e */ /* 0x000fc400020006ff */
[----:B------:R-:W-:Y:S02]  /*2c960*/  F2FP.F16.E4M3.UNPACK_B R17, R17 ;  /* 0x00000011ff11723e */ /* 0x000fe400020006ff */
[----:B------:R-:W-:Y:S01]  /*2c970*/  F2FP.F16.E4M3.UNPACK_B R19, R19 ;  /* 0x00000013ff13723e */ /* 0x000fe200020006ff */
[----:B--2---:R-:W-:Y:S01]  /*2c980*/  HMMA.16816.F32 R12, R8, R2, R12 ;  /* 0x00000002080c723c */ /* 0x004fe2000000180c */
[----:B------:R-:W-:Y:S02]  /*2c990*/  F2FP.F16.E4M3.UNPACK_B R2, R6 ;  /* 0x00000006ff02723e */ /* 0x000fe400020006ff */
[----:B------:R-:W-:-:S07]  /*2c9a0*/  F2FP.F16.E4M3.UNPACK_B R3, R7 ;  /* 0x00000007ff03723e */ /* 0x000fce00020006ff */
[----:B------:R-:W-:Y:S09]  /*2c9b0*/  HMMA.16816.F32 R8, R16, R2, R20 ;  /* 0x000000021008723c */ /* 0x000ff20000001814 */
[----:B------:R0:W-:Y:S04]  /*2c9c0*/  STL [R1+0x106c], R12 ;  /* 0x00106c0c01007387 */ /* 0x0001e80000100800 */
[----:B------:R1:W-:Y:S04]  /*2c9d0*/  STL [R1+0x1068], R13 ;  /* 0x0010680d01007387 */ /* 0x0003e80000100800 */
[----:B------:R2:W-:Y:S04]  /*2c9e0*/  STL [R1+0x1064], R14 ;  /* 0x0010640e01007387 */ /* 0x0005e80000100800 */
[----:B------:R3:W-:Y:S04]  /*2c9f0*/  STL [R1+0x1060], R15 ;  /* 0x0010600f01007387 */ /* 0x0007e80000100800 */
[----:B------:R-:W4:Y:S04]  /*2ca00*/  LDL R23, [R1+0x17c] ;  /* 0x00017c0001177983 */ /* 0x000f280000100800 */
[----:B------:R-:W-:Y:S04]  /*2ca10*/  STL [R1+0x10e4], R2 ;  /* 0x0010e40201007387 */ /* 0x000fe80000100800 */
[----:B------:R5:W-:Y:S04]  /*2ca20*/  STL.64 [R1+0x20], R8 ;  /* 0x0000200801007387 */ /* 0x000be80000100a00 */
[----:B------:R0:W-:Y:S04]  /*2ca30*/  STL.64 [R1+0x28], R10 ;  /* 0x0000280a01007387 */ /* 0x0001e80000100a00 */
[----:B------:R-:W-:Y:S04]  /*2ca40*/  STL [R1+0x10e0], R3 ;  /* 0x0010e00301007387 */ /* 0x000fe80000100800 */
[----:B------:R-:W4:Y:S04]  /*2ca50*/  LDL R6, [R1+0x1a8] ;  /* 0x0001a80001067983 */ /* 0x000f280000100800 */
[----:B0-----:R-:W4:Y:S04]  /*2ca60*/  LDL.LU R12, [R1+0x30] ;  /* 0x00003000010c7983 */ /* 0x001f280000300800 */
[----:B-1----:R-:W4:Y:S04]  /*2ca70*/  LDL.LU R13, [R1+0x34] ;  /* 0x00003400010d7983 */ /* 0x002f280000300800 */
[----:B--2---:R-:W2:Y:S04]  /*2ca80*/  LDL.LU R14, [R1+0x38] ;  /* 0x00003800010e7983 */ /* 0x004ea80000300800 */
[----:B---3--:R-:W2:Y:S04]  /*2ca90*/  LDL.LU R15, [R1+0x3c] ;  /* 0x00003c00010f7983 */ /* 0x008ea80000300800 */
[----:B------:R-:W3:Y:S04]  /*2caa0*/  LDL R7, [R1+0x1ac] ;  /* 0x0001ac0001077983 */ /* 0x000ee80000100800 */
[----:B-----5:R-:W5:Y:S04]  /*2cab0*/  LDL R8, [R1+0x198] ;  /* 0x0001980001087983 */ /* 0x020f680000100800 */
[----:B------:R-:W2:Y:S04]  /*2cac0*/  LDL R10, [R1+0x188] ;  /* 0x00018800010a7983 */ /* 0x000ea80000100800 */
[----:B------:R-:W2:Y:S04]  /*2cad0*/  LDL R11, [R1+0x18c] ;  /* 0x00018c00010b7983 */ /* 0x000ea80000100800 */
[----:B------:R-:W5:Y:S04]  /*2cae0*/  LDL R9, [R1+0x19c] ;  /* 0x00019c0001097983 */ /* 0x000f680000100800 */
[----:B--2---:R-:W-:Y:S04]  /*2caf0*/  STL.64 [R1+0x1128], R10 ;  /* 0x0011280a01007387 */ /* 0x004fe80000100a00 */
[----:B-----5:R-:W-:Y:S04]  /*2cb00*/  STL.64 [R1+0x1120], R8 ;  /* 0x0011200801007387 */ /* 0x020fe80000100a00 */
[----:B------:R-:W4:Y:S04]  /*2cb10*/  LDL R22, [R1+0x178] ;  /* 0x0001780001167983 */ /* 0x000f280000100800 */
[----:B------:R-:W2:Y:S04]  /*2cb20*/  LDL R20, [R1+0x168] ;  /* 0x0001680001147983 */ /* 0x000ea80000100800 */
[----:B------:R-:W2:Y:S04]  /*2cb30*/  LDL R21, [R1+0x16c] ;  /* 0x00016c0001157983 */ /* 0x000ea80000100800 */
[----:B----4-:R-:W-:Y:S04]  /*2cb40*/  STL.64 [R1+0x1100], R22 ;  /* 0x0011001601007387 */ /* 0x010fe80000100a00 */
[----:B--2---:R0:W-:Y:S04]  /*2cb50*/  STL.64 [R1+0x10f8], R20 ;  /* 0x0010f81401007387 */ /* 0x0041e80000100a00 */
[----:B0-----:R-:W2:Y:S04]  /*2cb60*/  LDL.LU R20, [R1+0x70] ;  /* 0x0000700001147983 */ /* 0x001ea80000300800 */
[----:B------:R-:W2:Y:S04]  /*2cb70*/  LDL.LU R21, [R1+0x74] ;  /* 0x0000740001157983 */ /* 0x000ea80000300800 */
[----:B------:R-:W4:Y:S04]  /*2cb80*/  LDL.LU R22, [R1+0x78] ;  /* 0x0000780001167983 */ /* 0x000f280000300800 */
[----:B------:R-:W4:Y:S01]  /*2cb90*/  LDL.LU R23, [R1+0x7c] ;  /* 0x00007c0001177983 */ /* 0x000f220000300800 */
[----:B------:R-:W-:-:S02]  /*2cba0*/  F2FP.F16.E4M3.UNPACK_B R4, R4 ;  /* 0x00000004ff04723e */ /* 0x000fc400020006ff */
[----:B------:R-:W-:Y:S01]  /*2cbb0*/  F2FP.F16.E4M3.UNPACK_B R5, R5 ;  /* 0x00000005ff05723e */ /* 0x000fe200020006ff */
[----:B----4-:R-:W-:Y:S04]  /*2cbc0*/  STL.64 [R1+0x1118], R22 ;  /* 0x0011181601007387 */ /* 0x010fe80000100a00 */
[----:B--2---:R0:W-:Y:S04]  /*2cbd0*/  STL.64 [R1+0x1110], R20 ;  /* 0x0011101401007387 */ /* 0x0041e80000100a00 */
[----:B0-----:R-:W2:Y:S04]  /*2cbe0*/  LDL.LU R20, [R1+0x50] ;  /* 0x0000500001147983 */ /* 0x001ea80000300800 */
[----:B------:R-:W2:Y:S04]  /*2cbf0*/  LDL.LU R21, [R1+0x54] ;  /* 0x0000540001157983 */ /* 0x000ea80000300800 */
[----:B------:R-:W2:Y:S04]  /*2cc00*/  LDL.LU R22, [R1+0x58] ;  /* 0x0000580001167983 */ /* 0x000ea80000300800 */
[----:B------:R-:W2:Y:S04]  /*2cc10*/  LDL.LU R23, [R1+0x5c] ;  /* 0x00005c0001177983 */ /* 0x000ea80000300800 */
[----:B------:R-:W4:Y:S01]  /*2cc20*/  LDL R25, [R1+0x15c] ;  /* 0x00015c0001197983 */ /* 0x000f220000100800 */
[----:B------:R-:W-:Y:S01]  /*2cc30*/  HMMA.16816.F32 R8, R16, R4, R12 ;  /* 0x000000041008723c */ /* 0x000fe2000000180c */
[----:B------:R-:W-:-:S02]  /*2cc40*/  F2FP.F16.E4M3.UNPACK_B R6, R6 ;  /* 0x00000006ff06723e */ /* 0x000fc400020006ff */
[----:B---3--:R-:W-:Y:S01]  /*2cc50*/  F2FP.F16.E4M3.UNPACK_B R7, R7 ;  /* 0x00000007ff07723e */ /* 0x008fe200020006ff */
[----:B------:R-:W-:-:S15]  /*2cc60*/  STL.64 [R1+0x10f0], R26 ;  /* 0x0010f01a01007387 */ /* 0x000fde0000100a00 */
[----:B------:R-:W-:Y:S02]  /*2cc70*/  IMAD.MOV.U32 R14, RZ, RZ, R10 ;  /* 0x000000ffff0e7224 */ /* 0x000fe400078e000a */
[----:B------:R-:W-:Y:S02]  /*2cc80*/  IMAD.MOV.U32 R15, RZ, RZ, R11 ;  /* 0x000000ffff0f7224 */ /* 0x000fe400078e000b */
[----:B------:R-:W-:Y:S02]  /*2cc90*/  IMAD.MOV.U32 R12, RZ, RZ, R8 ;  /* 0x000000ffff0c7224 */ /* 0x000fe400078e0008 */
[----:B------:R-:W-:Y:S01]  /*2cca0*/  IMAD.MOV.U32 R13, RZ, RZ, R9 ;  /* 0x000000ffff0d7224 */ /* 0x000fe200078e0009 */
[----:B--2---:R-:W-:Y:S01]  /*2ccb0*/  HMMA.16816.F32 R20, R16, R6, R20 ;  /* 0x000000061014723c */ /* 0x004fe20000001814 */
[----:B----4-:R0:W-:Y:S04]  /*2ccc0*/  STL [R1+0x10e8], R25 ;  /* 0x0010e81901007387 */ /* 0x0101e80000100800 */
[----:B------:R-:W2:Y:S04]  /*2ccd0*/  LDL.LU R24, [R1+0x90] ;  /* 0x0000900001187983 */ /* 0x000ea80000300800 */
[----:B0-----:R-:W2:Y:S04]  /*2cce0*/  LDL.LU R25, [R1+0x94] ;  /* 0x0000940001197983 */ /* 0x001ea80000300800 */
[----:B------:R-:W2:Y:S04]  /*2ccf0*/  LDL.LU R26, [R1+0x98] ;  /* 0x00009800011a7983 */ /* 0x000ea80000300800 */
[----:B------:R-:W2:Y:S04]  /*2cd00*/  LDL.LU R27, [R1+0x9c] ;  /* 0x00009c00011b7983 */ /* 0x000ea80000300800 */
[----:B------:R-:W3:Y:S04]  /*2cd10*/  LDL.LU.64 R10, [R1+0x1128] ;  /* 0x00112800010a7983 */ /* 0x000ee80000300a00 */
[----:B------:R-:W4:Y:S04]  /*2cd20*/  LDL.LU.64 R8, [R1+0x1120] ;  /* 0x0011200001087983 */ /* 0x000f280000300a00 */
[----:B------:R-:W-:Y:S04]  /*2cd30*/  STL.64 [R1+0x1078], R14 ;  /* 0x0010780e01007387 */ /* 0x000fe80000100a00 */
[----:B------:R0:W-:Y:S04]  /*2cd40*/  STL.64 [R1+0x1070], R12 ;  /* 0x0010700c01007387 */ /* 0x0001e80000100a00 */
[----:B0-----:R-:W5:Y:S04]  /*2cd50*/  LDL.LU R12, [R1+0xf0] ;  /* 0x0000f000010c7983 */ /* 0x001f680000300800 */
[----:B------:R-:W5:Y:S04]  /*2cd60*/  LDL.LU R13, [R1+0xf4] ;  /* 0x0000f400010d7983 */ /* 0x000f680000300800 */
[----:B------:R-:W5:Y:S04]  /*2cd70*/  LDL.LU R14, [R1+0xf8] ;  /* 0x0000f800010e7983 */ /* 0x000f680000300800 */
[----:B------:R-:W5:Y:S04]  /*2cd80*/  LDL.LU R15, [R1+0xfc] ;  /* 0x0000fc00010f7983 */ /* 0x000f680000300800 */
[----:B------:R-:W-:Y:S04]  /*2cd90*/  STL.64 [R1+0x60], R20 ;  /* 0x0000601401007387 */ /* 0x000fe80000100a00 */
[----:B------:R0:W-:Y:S04]  /*2cda0*/  STL.64 [R1+0x68], R22 ;  /* 0x0000681601007387 */ /* 0x0001e80000100a00 */
[----:B0-----:R-:W2:Y:S04]  /*2cdb0*/  LDL.LU.64 R22, [R1+0x1118] ;  /* 0x0011180001167983 */ /* 0x001ea80000300a00 */
[----:B------:R-:W2:Y:S04]  /*2cdc0*/  LDL.LU.64 R20, [R1+0x1110] ;  /* 0x0011100001147983 */ /* 0x000ea80000300a00 */
[----:B------:R-:W-:Y:S04]  /*2cdd0*/  STL.64 [R1+0x10c8], R6 ;  /* 0x0010c80601007387 */ /* 0x000fe80000100a00 */
[----:B------:R0:W-:Y:S04]  /*2cde0*/  STL.64 [R1+0x10c0], R4 ;  /* 0x0010c00401007387 */ /* 0x0001e80000100a00 */
[----:B0-----:R-:W3:Y:S04]  /*2cdf0*/  LDL.LU R4, [R1+0xb0] ;  /* 0x0000b00001047983 */ /* 0x001ee80000300800 */
[----:B------:R-:W3:Y:S04]  /*2ce00*/  LDL.LU R5, [R1+0xb4] ;  /* 0x0000b40001057983 */ /* 0x000ee80000300800 */
[----:B------:R-:W3:Y:S01]  /*2ce10*/  LDL.LU R6, [R1+0xb8] ;  /* 0x0000b80001067983 */ /* 0x000ee20000300800 */
[----:B------:R-:W-:-:S03]  /*2ce20*/  IMAD.MOV.U32 R7, RZ, RZ, R29 ;  /* 0x000000ffff077224 */ /* 0x000fc600078e001d */
[----:B------:R-:W3:Y:S01]  /*2ce30*/  LDL.LU R29, [R1+0x1108] ;  /* 0x00110800011d7983 */ /* 0x000ee20000300800 */
[----:B----4-:R-:W-:Y:S02]  /*2ce40*/  F2FP.F16.E4M3.UNPACK_B R8, R8 ;  /* 0x00000008ff08723e */ /* 0x010fe400020006ff */
[----:B------:R-:W-:-:S07]  /*2ce50*/  F2FP.F16.E4M3.UNPACK_B R9, R9 ;  /* 0x00000009ff09723e */ /* 0x000fce00020006ff */
[----:B--2---:R-:W-:-:S15]  /*2ce60*/  HMMA.16816.F32 R20, R16, R8, R20 ;  /* 0x000000081014723c */ /* 0x004fde0000001814 */
[----:B------:R-:W-:-:S04]  /*2ce70*/  NOP ;  /* 0x0000000000007918 */ /* 0x000fc80000000000 */
[----:B------:R-:W-:Y:S04]  /*2ce80*/  STL.64 [R1+0x80], R20 ;  /* 0x0000801401007387 */ /* 0x000fe80000100a00 */
[----:B------:R0:W-:Y:S04]  /*2ce90*/  STL.64 [R1+0x88], R22 ;  /* 0x0000881601007387 */ /* 0x0001e80000100a00 */
[----:B0-----:R-:W2:Y:S04]  /*2cea0*/  LDL.LU.64 R22, [R1+0x1100] ;  /* 0x0011000001167983 */ /* 0x001ea80000300a00 */
[----:B------:R-:W4:Y:S01]  /*2ceb0*/  LDL.LU.64 R20, [R1+0x10f8] ;  /* 0x0010f80001147983 */ /* 0x000f220000300a00 */
[----:B---3--:R-:W-:-:S02]  /*2cec0*/  F2FP.F16.E4M3.UNPACK_B R10, R10 ;  /* 0x0000000aff0a723e */ /* 0x008fc400020006ff */
[----:B------:R-:W-:-:S07]  /*2ced0*/  F2FP.F16.E4M3.UNPACK_B R11, R11 ;  /* 0x0000000bff0b723e */ /* 0x000fce00020006ff */
[----:B------:R-:W-:-:S15]  /*2cee0*/  HMMA.16816.F32 R24, R16, R10, R24 ;  /* 0x0000000a1018723c */ /* 0x000fde0000001818 */
[----:B------:R-:W-:-:S04]  /*2cef0*/  NOP ;  /* 0x0000000000007918 */ /* 0x000fc80000000000 */
[----:B------:R-:W-:Y:S04]  /*2cf00*/  STL.64 [R1+0xa0], R24 ;  /* 0x0000a01801007387 */ /* 0x000fe80000100a00 */
[----:B------:R0:W-:Y:S04]  /*2cf10*/  STL.64 [R1+0xa8], R26 ;  /* 0x0000a81a01007387 */ /* 0x0001e80000100a00 */
[----:B0-----:R-:W3:Y:S04]  /*2cf20*/  LDL.LU.64 R26, [R1+0x10f0] ;  /* 0x0010f000011a7983 */ /* 0x001ee80000300a00 */
[----:B------:R-:W3:Y:S04]  /*2cf30*/  LDL.LU R25, [R1+0x10e8] ;  /* 0x0010e80001197983 */ /* 0x000ee80000300800 */
[----:B------:R-:W-:Y:S04]  /*2cf40*/  STL.64 [R1+0x10a8], R10 ;  /* 0x0010a80a01007387 */ /* 0x000fe80000100a00 */
[----:B------:R-:W-:Y:S01]  /*2cf50*/  STL.64 [R1+0x10a0], R8 ;  /* 0x0010a00801007387 */ /* 0x000fe20000100a00 */
[----:B------:R-:W-:-:S02]  /*2cf60*/  F2FP.F16.E4M3.UNPACK_B R24, R29 ;  /* 0x0000001dff18723e */ /* 0x000fc400020006ff */
[----:B----4-:R-:W-:Y:S02]  /*2cf70*/  F2FP.F16.E4M3.UNPACK_B R20, R20 ;  /* 0x00000014ff14723e */ /* 0x010fe400020006ff */
[----:B------:R-:W-:-:S07]  /*2cf80*/  F2FP.F16.E4M3.UNPACK_B R21, R21 ;  /* 0x00000015ff15723e */ /* 0x000fce00020006ff */
[----:B------:R-:W-:Y:S01]  /*2cf90*/  HMMA.16816.F32 R4, R16, R20, R4 ;  /* 0x000000141004723c */ /* 0x000fe20000001804 */
[----:B--2---:R-:W-:Y:S02]  /*2cfa0*/  F2FP.F16.E4M3.UNPACK_B R22, R22 ;  /* 0x00000016ff16723e */ /* 0x004fe400020006ff */
[----:B------:R-:W-:-:S15]  /*2cfb0*/  F2FP.F16.E4M3.UNPACK_B R23, R23 ;  /* 0x00000017ff17723e */ /* 0x000fde00020006ff */
[----:B------:R-:W-:Y:S01]  /*2cfc0*/  NOP ;  /* 0x0000000000007918 */ /* 0x000fe20000000000 */
[----:B------:R-:W-:Y:S04]  /*2cfd0*/  STL.64 [R1+0xd0], R4 ;  /* 0x0000d00401007387 */ /* 0x000fe80000100a00 */
[----:B------:R5:W-:Y:S02]  /*2cfe0*/  STL.64 [R1+0xd8], R6 ;  /* 0x0000d80601007387 */ /* 0x000be40000100a00 */
[----:B-----5:R-:W-:Y:S02]  /*2cff0*/  HMMA.16816.F32 R4, R16, R22, R12 ;  /* 0x000000161004723c */ /* 0x020fe4000000180c */
[----:B------:R-:W-:Y:S04]  /*2d000*/  STL [R1+0x1024], R29 ;  /* 0x0010241d01007387 */ /* 0x000fe80000100800 */
[----:B------:R0:W-:Y:S04]  /*2d010*/  STL.64 [R1+0x1088], R22 ;  /* 0x0010881601007387 */ /* 0x0001e80000100a00 */
[----:B------:R1:W-:Y:S01]  /*2d020*/  STL.64 [R1+0x1080], R20 ;  /* 0x0010801401007387 */ /* 0x0003e20000100a00 */
[----:B0-----:R-:W-:-:S02]  /*2d030*/  IMAD.MOV.U32 R23, RZ, RZ, R0 ;  /* 0x000000ffff177224 */ /* 0x001fc400078e0000 */
[----:B---3--:R-:W-:-:S06]  /*2d040*/  IMAD.MOV.U32 R22, RZ, RZ, R26 ;  /* 0x000000ffff167224 */ /* 0x008fcc00078e001a */
[----:B------:R0:W-:Y:S04]  /*2d050*/  STL.64 [R1+0xf0], R4 ;  /* 0x0000f00401007387 */ /* 0x0001e80000100a00 */
[----:B------:R2:W-:Y:S04]  /*2d060*/  STL.64 [R1+0xf8], R6 ;  /* 0x0000f80601007387 */ /* 0x0005e80000100a00 */
[----:B------:R-:W3:Y:S04]  /*2d070*/  LDL.LU R15, [R1+0xecc] ;  /* 0x000ecc00010f7983 */ /* 0x000ee80000300800 */
[----:B------:R-:W3:Y:S04]  /*2d080*/  LDL.LU R0, [R1+0xec8] ;  /* 0x000ec80001007983 */ /* 0x000ee80000300800 */
[----:B------:R-:W4:Y:S04]  /*2d090*/  LDL.LU R2, [R1+0xedc] ;  /* 0x000edc0001027983 */ /* 0x000f280000300800 */
[----:B------:R-:W4:Y:S01]  /*2d0a0*/  LDL.LU R26, [R1+0xed8] ;  /* 0x000ed800011a7983 */ /* 0x000f220000300800 */
[----:B-1----:R-:W-:-:S03]  /*2d0b0*/  IMAD.MOV.U32 R21, RZ, RZ, R27 ;  /* 0x000000ffff157224 */ /* 0x002fc600078e001b */
[----:B------:R-:W5:Y:S04]  /*2d0c0*/  LDL.LU R3, [R1+0xed4] ;  /* 0x000ed40001037983 */ /* 0x000f680000300800 */
[----:B------:R-:W5:Y:S01]  /*2d0d0*/  LDL.LU R27, [R1+0xed0] ;  /* 0x000ed000011b7983 */ /* 0x000f620000300800 */
[----:B------:R-:W-:-:S03]  /*2d0e0*/  IMAD.MOV.U32 R20, RZ, RZ, R28 ;  /* 0x000000ffff147224 */ /* 0x000fc600078e001c */
[----:B------:R-:W3:Y:S04]  /*2d0f0*/  LDL.LU R29, [R1+0xee4] ;  /* 0x000ee400011d7983 */ /* 0x000ee80000300800 */
[----:B------:R-:W3:Y:S04]  /*2d100*/  LDL.LU R28, [R1+0xee0] ;  /* 0x000ee000011c7983 */ /* 0x000ee80000300800 */
[----:B0-----:R-:W3:Y:S04]  /*2d110*/  LDL.LU R4, [R1+0x130] ;  /* 0x0001300001047983 */ /* 0x001ee80000300800 */
[----:B------:R-:W3:Y:S04]  /*2d120*/  LDL.LU R5, [R1+0x134] ;  /* 0x0001340001057983 */ /* 0x000ee80000300800 */
[----:B--2---:R-:W2:Y:S04]  /*2d130*/  LDL.LU R6, [R1+0x138] ;  /* 0x0001380001067983 */ /* 0x004ea80000300800 */
[----:B------:R-:W2:Y:S04]  /*2d140*/  LDL.LU R7, [R1+0x13c] ;  /* 0x00013c0001077983 */ /* 0x000ea80000300800 */
[----:B--2---:R-:W-:Y:S04]  /*2d150*/  STL.64 [R1+0x10d8], R6 ;  /* 0x0010d80601007387 */ /* 0x004fe80000100a00 */
[----:B---3--:R0:W-:Y:S04]  /*2d160*/  STL.64 [R1+0x10d0], R4 ;  /* 0x0010d00401007387 */ /* 0x0081e80000100a00 */
[----:B0-----:R-:W2:Y:S04]  /*2d170*/  LDL.LU R4, [R1+0x140] ;  /* 0x0001400001047983 */ /* 0x001ea80000300800 */
[----:B------:R-:W2:Y:S04]  /*2d180*/  LDL.LU R5, [R1+0x144] ;  /* 0x0001440001057983 */ /* 0x000ea80000300800 */
[----:B------:R-:W2:Y:S04]  /*2d190*/  LDL.LU R6, [R1+0x148] ;  /* 0x0001480001067983 */ /* 0x000ea80000300800 */
[----:B------:R-:W2:Y:S04]  /*2d1a0*/  LDL.LU R7, [R1+0x14c] ;  /* 0x00014c0001077983 */ /* 0x000ea80000300800 */
[----:B------:R-:W3:Y:S04]  /*2d1b0*/  LDL.LU R8, [R1+0x110] ;  /* 0x0001100001087983 */ /* 0x000ee80000300800 */
[----:B------:R-:W3:Y:S04]  /*2d1c0*/  LDL.LU R9, [R1+0x114] ;  /* 0x0001140001097983 */ /* 0x000ee80000300800 */
[----:B------:R-:W2:Y:S04]  /*2d1d0*/  LDL.LU R10, [R1+0x118] ;  /* 0x00011800010a7983 */ /* 0x000ea80000300800 */
[----:B------:R-:W2:Y:S01]  /*2d1e0*/  LDL.LU R11, [R1+0x11c] ;  /* 0x00011c00010b7983 */ /* 0x000ea20000300800 */
[----:B------:R-:W-:Y:S01]  /*2d1f0*/  F2FP.F16.E4M3.UNPACK_B R25, R25 ;  /* 0x00000019ff19723e */ /* 0x000fe200020006ff */
[----:B------:R-:W-:-:S02]  /*2d200*/  IMAD R0, R0, 0x100, R15 ;  /* 0x0000010000007824 */ /* 0x000fc400078e020f */
[----:B----4-:R-:W-:Y:S02]  /*2d210*/  IMAD R26, R26, 0x100, R2 ;  /* 0x000001001a1a7824 */ /* 0x010fe400078e0202 */
[----:B-----5:R-:W-:Y:S01]  /*2d220*/  IMAD R27, R27, 0x100, R3 ;  /* 0x000001001b1b7824 */ /* 0x020fe200078e0203 */
[----:B--2---:R-:W-:Y:S04]  /*2d230*/  STL.64 [R1+0x10b8], R10 ;  /* 0x0010b80a01007387 */ /* 0x004fe80000100a00 */
[----:B---3--:R0:W-:Y:S04]  /*2d240*/  STL.64 [R1+0x10b0], R8 ;  /* 0x0010b00801007387 */ /* 0x0081e80000100a00 */
[----:B0-----:R-:W2:Y:S04]  /*2d250*/  LDL.LU R8, [R1+0x120] ;  /* 0x0001200001087983 */ /* 0x001ea80000300800 */
[----:B------:R-:W2:Y:S04]  /*2d260*/  LDL.LU R9, [R1+0x124] ;  /* 0x0001240001097983 */ /* 0x000ea80000300800 */
[----:B------:R-:W2:Y:S04]  /*2d270*/  LDL.LU R10, [R1+0x128] ;  /* 0x00012800010a7983 */ /* 0x000ea80000300800 */
[----:B------:R-:W2:Y:S04]  /*2d280*/  LDL.LU R11, [R1+0x12c] ;  /* 0x00012c00010b7983 */ /* 0x000ea80000300800 */
[----:B------:R-:W-:Y:S04]  /*2d290*/  STL.64 [R1+0x1098], R22 ;  /* 0x0010981601007387 */ /* 0x000fe80000100a00 */
[----:B------:R0:W-:Y:S01]  /*2d2a0*/  STL.64 [R1+0x1090], R20 ;  /* 0x0010901401007387 */ /* 0x0001e20000100a00 */
[----:B------:R-:W-:Y:S03]  /*2d2b0*/  HMMA.16816.F32 R16, R16, R24, R4 ;  /* 0x000000181010723c */ /* 0x000fe60000001804 */
[----:B0-----:R-:W3:Y:S04]  /*2d2c0*/  LDL.LU R20, [R1+0x100] ;  /* 0x0001000001147983 */ /* 0x001ee80000300800 */
[----:B------:R-:W3:Y:S04]  /*2d2d0*/  LDL.LU R21, [R1+0x104] ;  /* 0x0001040001157983 */ /* 0x000ee80000300800 */
[----:B------:R-:W3:Y:S04]  /*2d2e0*/  LDL.LU R22, [R1+0x108] ;  /* 0x0001080001167983 */ /* 0x000ee80000300800 */
[----:B------:R-:W3:Y:S04]  /*2d2f0*/  LDL.LU R23, [R1+0x10c] ;  /* 0x00010c0001177983 */ /* 0x000ee80000300800 */
[----:B------:R-:W4:Y:S04]  /*2d300*/  LDL.LU R12, [R1+0x10] ;  /* 0x00001000010c7983 */ /* 0x000f280000300800 */
[----:B------:R-:W4:Y:S04]  /*2d310*/  LDL.LU R13, [R1+0x14] ;  /* 0x00001400010d7983 */ /* 0x000f280000300800 */
[----:B------:R-:W4:Y:S04]  /*2d320*/  LDL.LU R14, [R1+0x18] ;  /* 0x00001800010e7983 */ /* 0x000f280000300800 */
[----:B------:R-:W4:Y:S04]  /*2d330*/  LDL.LU R15, [R1+0x1c] ;  /* 0x00001c00010f7983 */ /* 0x000f280000300800 */
[----:B------:R-:W5:Y:S04]  /*2d340*/  LDL.LU R2, [R1+0x10e4] ;  /* 0x0010e40001027983 */ /* 0x000f680000300800 */
[----:B------:R-:W5:Y:S04]  /*2d350*/  LDL.LU R3, [R1+0x10e0] ;  /* 0x0010e00001037983 */ /* 0x000f680000300800 */
[----:B------:R-:W5:Y:S04]  /*2d360*/  LDL.LU.64 R6, [R1+0x10d8] ;  /* 0x0010d80001067983 */ /* 0x000f680000300a00 */
[----:B------:R-:W5:Y:S01]  /*2d370*/  LDL.LU.64 R4, [R1+0x10d0] ;  /* 0x0010d00001047983 */ /* 0x000f620000300a00 */
[----:B------:R-:W-:-:S03]  /*2d380*/  IMAD R28, R28, 0x100, R29 ;  /* 0x000001001c1c7824 */ /* 0x000fc600078e021d */
[----:B------:R0:W-:Y:S04]  /*2d390*/  STL.64 [R1+0xc0], R16 ;  /* 0x0000c01001007387 */ /* 0x0001e80000100a00 */
[----:B------:R1:W-:Y:S01]  /*2d3a0*/  STL.64 [R1+0xc8], R18 ;  /* 0x0000c81201007387 */ /* 0x0003e20000100a00 */
[----:B0-----:R-:W-:Y:S02]  /*2d3b0*/  F2FP.F16.E4M3.UNPACK_B R16, R0 ;  /* 0x00000000ff10723e */ /* 0x001fe400020006ff */
[----:B-1----:R-:W-:Y:S02]  /*2d3c0*/  F2FP.F16.E4M3.UNPACK_B R18, R26 ;  /* 0x0000001aff12723e */ /* 0x002fe400020006ff */
[----:B------:R-:W-:Y:S02]  /*2d3d0*/  F2FP.F16.E4M3.UNPACK_B R17, R27 ;  /* 0x0000001bff11723e */ /* 0x000fe400020006ff */
[----:B------:R-:W-:Y:S01]  /*2d3e0*/  F2FP.F16.E4M3.UNPACK_B R19, R28 ;  /* 0x0000001cff13723e */ /* 0x000fe200020006ff */
[----:B------:R-:W2:Y:S04]  /*2d3f0*/  LDL.LU R0, [R1+0xeec] ;  /* 0x000eec0001007983 */ /* 0x000ea80000300800 */
[----:B------:R-:W2:Y:S02]  /*2d400*/  LDL.LU R28, [R1+0xef4] ;  /* 0x000ef400011c7983 */ /* 0x000ea40000300800 */
[----:B-----5:R-:W-:-:S15]  /*2d410*/  HMMA.16816.F32 R4, R16, R2, R4 ;  /* 0x000000021004723c */ /* 0x020fde0000001804 */
[----:B------:R-:W-:-:S04]  /*2d420*/  NOP ;  /* 0x0000000000007918 */ /* 0x000fc80000000000 */
[----:B------:R-:W-:Y:S04]  /*2d430*/  STL.64 [R1+0xb0], R4 ;  /* 0x0000b00401007387 */ /* 0x000fe80000100a00 */
[----:B------:R0:W-:Y:S01]  /*2d440*/  STL [R1+0xb8], R6 ;  /* 0x0000b80601007387 */ /* 0x0001e20000100800 */
[----:B------:R-:W-:-:S03]  /*2d450*/  IMAD.MOV.U32 R29, RZ, RZ, R7 ;  /* 0x000000ffff1d7224 */ /* 0x000fc600078e0007 */
[----:B0-----:R-:W5:Y:S04]  /*2d460*/  LDL.LU.64 R6, [R1+0x10c8] ;  /* 0x0010c80001067983 */ /* 0x001f680000300a00 */
[----:B------:R-:W2:Y:S04]  /*2d470*/  LDL.LU.64 R4, [R1+0x10c0] ;  /* 0x0010c00001047983 */ /* 0x000ea80000300a00 */
[----:B------:R-:W3:Y:S04]  /*2d480*/  LDL.LU R2, [R1+0xef8] ;  /* 0x000ef80001027983 */ /* 0x000ee80000300800 */
[----:B------:R-:W3:Y:S04]  /*2d490*/  LDL.LU R3, [R1+0xf04] ;  /* 0x000f040001037983 */ /* 0x000ee80000300800 */
[----:B------:R-:W3:Y:S04]  /*2d4a0*/  LDL.LU R27, [R1+0x1c8] ;  /* 0x0001c800011b7983 */ /* 0x000ee80000300800 */
[----:B------:R-:W3:Y:S04]  /*2d4b0*/  LDL.LU R26, [R1+0x1cc] ;  /* 0x0001cc00011a7983 */ /* 0x000ee80000300800 */
[----:B------:R-:W-:Y:S01]  /*2d4c0*/  STL [R1+0x1028], R29 ;  /* 0x0010281d01007387 */ /* 0x000fe20000100800 */
[----:B--2---:R-:W-:-:S15]  /*2d4d0*/  HMMA.16816.F32 R8, R16, R4, R8 ;  /* 0x000000041008723c */ /* 0x004fde0000001808 */
[----:B------:R-:W-:-:S04]  /*2d4e0*/  NOP ;  /* 0x0000000000007918 */ /* 0x000fc80000000000 */
[----:B------:R-:W-:Y:S04]  /*2d4f0*/  STL.64 [R1+0x90], R8 ;  /* 0x0000900801007387 */ /* 0x000fe80000100a00 */
[----:B------:R0:W-:Y:S04]  /*2d500*/  STL.64 [R1+0x98], R10 ;  /* 0x0000980a01007387 */ /* 0x0001e80000100a00 */
[----:B0-----:R-:W5:Y:S04]  /*2d510*/  LDL.LU.64 R10, [R1+0x10b8] ;  /* 0x0010b800010a7983 */ /* 0x001f680000300a00 */
[----:B------:R-:W5:Y:S04]  /*2d520*/  LDL.LU.64 R8, [R1+0x10b0] ;  /* 0x0010b00001087983 */ /* 0x000f680000300a00 */
[----:B------:R-:W2:Y:S04]  /*2d530*/  LDL.LU R4, [R1+0xee8] ;  /* 0x000ee80001047983 */ /* 0x000ea80000300800 */
[----:B------:R-:W2:Y:S01]  /*2d540*/  LDL.LU R5, [R1+0xefc] ;  /* 0x000efc0001057983 */ /* 0x000ea20000300800 */
[----:B-----5:R-:W-:-:S15]  /*2d550*/  HMMA.16816.F32 R8, R16, R6, R8 ;  /* 0x000000061008723c */ /* 0x020fde0000001808 */
[----:B------:R-:W-:-:S04]  /*2d560*/  NOP ;  /* 0x0000000000007918 */ /* 0x000fc80000000000 */
[----:B------:R-:W-:Y:S04]  /*2d570*/  STL [R1+0x70], R8 ;  /* 0x0000700801007387 */ /* 0x000fe80000100800 */
[----:B------:R0:W-:Y:S01]  /*2d580*/  STL.64 [R1+0x78], R10 ;  /* 0x0000780a01007387 */ /* 0x0001e20000100a00 */
[----:B------:R-:W-:-:S03]  /*2d590*/  IMAD.MOV.U32 R29, RZ, RZ, R9 ;  /* 0x000000ffff1d7224 */ /* 0x000fc600078e0009 */
[----:B0-----:R-:W5:Y:S04]  /*2d5a0*/  LDL.LU.64 R10, [R1+0x10a8] ;  /* 0x0010a800010a7983 */ /* 0x001f680000300a00 */
[----:B------:R-:W3:Y:S04]  /*2d5b0*/  LDL.LU.64 R8, [R1+0x10a0] ;  /* 0x0010a00001087983 */ /* 0x000ee80000300a00 */
[----:B------:R-:W2:Y:S04]  /*2d5c0*/  LDL.LU R6, [R1+0xef0] ;  /* 0x000ef00001067983 */ /* 0x000ea80000300800 */
[----:B------:R-:W2:Y:S01]  /*2d5d0*/  LDL.LU R7, [R1+0xf00] ;  /* 0x000f000001077983 */ /* 0x000ea20000300800 */
[----:B---3--:R-:W-:-:S15]  /*2d5e0*/  HMMA.16816.F32 R20, R16, R8, R20 ;  /* 0x000000081014723c */ /* 0x008fde0000001814 */
[----:B------:R-:W-:-:S04]  /*2d5f0*/  NOP ;  /* 0x0000000000007918 */ /* 0x000fc80000000000 */
[----:B------:R-:W-:Y:S04]  /*2d600*/  STL.64 [R1+0x50], R20 ;  /* 0x0000501401007387 */ /* 0x000fe80000100a00 */
[----:B------:R0:W-:Y:S04]  /*2d610*/  STL.64 [R1+0x58], R22 ;  /* 0x0000581601007387 */ /* 0x0001e80000100a00 */
[----:B0-----:R-:W5:Y:S04]  /*2d620*/  LDL.LU.64 R22, [R1+0x1098] ;  /* 0x0010980001167983 */ /* 0x001f680000300a00 */
[----:B------:R-:W5:Y:S02]  /*2d630*/  LDL.LU.64 R20, [R1+0x1090] ;  /* 0x0010900001147983 */ /* 0x000f640000300a00 */
[----:B-----5:R-:W-:Y:S02]  /*2d640*/  HMMA.16816.F32 R8, R16, R10, R20 ;  /* 0x0000000a1008723c */ /* 0x020fe40000001814 */
[----:B------:R-:W3:Y:S04]  /*2d650*/  LDL.LU.64 R22, [R1+0x1088] ;  /* 0x0010880001167983 */ /* 0x000ee80000300a00 */
[----:B------:R-:W4:-:S13]  /*2d660*/  LDL.LU.64 R20, [R1+0x1080] ;  /* 0x0010800001147983 */ /* 0x000f1a0000300a00 */
[----:B------:R0:W-:Y:S04]  /*2d670*/  STL.64 [R1+0x30], R8 ;  /* 0x0000300801007387 */ /* 0x0001e80000100a00 */
[----:B------:R1:W-:Y:S04]  /*2d680*/  STL.64 [R1+0x38], R10 ;  /* 0x0000380a01007387 */ /* 0x0003e80000100a00 */
[----:B0-----:R-:W3:Y:S04]  /*2d690*/  LDL.LU R8, [R1] ;  /* 0x0000000001087983 */ /* 0x001ee80000300800 */
[----:B------:R-:W3:Y:S04]  /*2d6a0*/  LDL.LU R9, [R1+0x4] ;  /* 0x0000040001097983 */ /* 0x000ee80000300800 */
[----:B-1----:R-:W3:Y:S04]  /*2d6b0*/  LDL.LU R10, [R1+0x8] ;  /* 0x00000800010a7983 */ /* 0x002ee80000300800 */
[----:B------:R-:W3:Y:S01]  /*2d6c0*/  LDL.LU R11, [R1+0xc] ;  /* 0x00000c00010b7983 */ /* 0x000ee20000300800 */
[----:B----4-:R-:W-:-:S15]  /*2d6d0*/  HMMA.16816.F32 R12, R16, R20, R12 ;  /* 0x00000014100c723c */ /* 0x010fde000000180c */
[----:B------:R-:W-:-:S04]  /*2d6e0*/  NOP ;  /* 0x0000000000007918 */ /* 0x000fc80000000000 */
[----:B------:R-:W-:Y:S04]  /*2d6f0*/  STL.64 [R1+0x10], R12 ;  /* 0x0000100c01007387 */ /* 0x000fe80000100a00 */
[----:B------:R0:W-:Y:S04]  /*2d700*/  STL.64 [R1+0x18], R14 ;  /* 0x0000180e01007387 */ /* 0x0001e80000100a00 */
[----:B0-----:R-:W4:Y:S04]  /*2d710*/  LDL.LU.64 R14, [R1+0x1078] ;  /* 0x00107800010e7983 */ /* 0x001f280000300a00 */
[----:B------:R-:W5:Y:S01]  /*2d720*/  LDL.LU.64 R12, [R1+0x1070] ;  /* 0x00107000010c7983 */ /* 0x000f620000300a00 */
[----:B---3--:R-:W-:-:S15]  /*2d730*/  HMMA.16816.F32 R8, R16, R22, R8 ;  /* 0x000000161008723c */ /* 0x008fde0000001808 */
[----:B------:R-:W-:-:S04]  /*2d740*/  NOP ;  /* 0x0000000000007918 */ /* 0x000fc80000000000 */
[----:B------:R-:W-:Y:S04]  /*2d750*/  STL.64 [R1], R8 ;  /* 0x0000000801007387 */ /* 0x000fe80000100a00 */
[----:B------:R0:W-:Y:S04]  /*2d760*/  STL.64 [R1+0x8], R10 ;  /* 0x0000080a01007387 */ /* 0x0001e80000100a00 */
[----:B0-----:R-:W3:Y:S04]  /*2d770*/  LDL.LU R11, [R1+0x1bc] ;  /* 0x0001bc00010b7983 */ /* 0x001ee80000300800 */
[----:B------:R-:W3:Y:S01]  /*2d780*/  LDL.LU R8, [R1+0x1a8] ;  /* 0x0001a80001087983 */ /* 0x000ee20000300800 */
[----:B-----5:R-:W-:-:S02]  /*2d790*/  IMAD.MOV.U32 R20, RZ, RZ, R12 ;  /* 0x000000ffff147224 */ /* 0x020fc400078e000c */
[----:B------:R-:W-:Y:S01]  /*2d7a0*/  IMAD.MOV.U32 R21, RZ, RZ, R13 ;  /* 0x000000ffff157224 */ /* 0x000fe200078e000d */
[----:B------:R-:W5:Y:S04]  /*2d7b0*/  LDL.LU R12, [R1+0x106c] ;  /* 0x00106c00010c7983 */ /* 0x000f680000300800 */
[----:B------:R-:W5:Y:S01]  /*2d7c0*/  LDL.LU R13, [R1+0x1068] ;  /* 0x00106800010d7983 */ /* 0x000f620000300800 */
[----:B----4-:R-:W-:Y:S02]  /*2d7d0*/  IMAD.MOV.U32 R22, RZ, RZ, R14 ;  /* 0x000000ffff167224 */ /* 0x010fe400078e000e */
[----:B------:R-:W-:Y:S01]  /*2d7e0*/  IMAD.MOV.U32 R23, RZ, RZ, R15 ;  /* 0x000000ffff177224 */ /* 0x000fe200078e000f */
[----:B------:R-:W5:Y:S04]  /*2d7f0*/  LDL.LU R14, [R1+0x1064] ;  /* 0x00106400010e7983 */ /* 0x000f680000300800 */
[----:B------:R-:W5:Y:S04]  /*2d800*/  LDL.LU R15, [R1+0x1060] ;  /* 0x00106000010f7983 */ /* 0x000f680000300800 */
[----:B------:R-:W4:Y:S04]  /*2d810*/  LDL.LU R10, [R1+0x1b8] ;  /* 0x0001b800010a7983 */ /* 0x000f280000300800 */
[----:B------:R-:W-:Y:S04]  /*2d820*/  STL.64 [R1+0x1058], R22 ;  /* 0x0010581601007387 */ /* 0x000fe80000100a00 */
[----:B------:R0:W-:Y:S01]  /*2d830*/  STL.64 [R1+0x1050], R20 ;  /* 0x0010501401007387 */ /* 0x0001e20000100a00 */
[----:B--2---:R-:W-:-:S03]  /*2d840*/  IMAD R4, R4, 0x100, R7 ;  /* 0x0000010004047824 */ /* 0x004fc600078e0207 */
[----:B0-----:R-:W2:Y:S04]  /*2d850*/  LDL.LU R20, [R1+0x20] ;  /* 0x0000200001147983 */ /* 0x001ea80000300800 */
[----:B------:R-:W2:Y:S04]  /*2d860*/  LDL.LU R21, [R1+0x24] ;  /* 0x0000240001157983 */ /* 0x000ea80000300800 */
[----:B------:R-:W2:Y:S04]  /*2d870*/  LDL.LU R22, [R1+0x28] ;  /* 0x0000280001167983 */ /* 0x000ea80000300800 */
[----:B------:R-:W2:Y:S04]  /*2d880*/  LDL.LU R23, [R1+0x2c] ;  /* 0x00002c0001177983 */ /* 0x000ea80000300800 */
[----:B------:R-:W2:Y:S04]  /*2d890*/  LDL.LU R7, [R1+0x1ac] ;  /* 0x0001ac0001077983 */ /* 0x000ea80000300800 */
[----:B------:R-:W2:Y:S01]  /*2d8a0*/  LDL.LU R9, [R1+0x198] ;  /* 0x0001980001097983 */ /* 0x000ea20000300800 */
[----:B-----5:R-:W-:-:S15]  /*2d8b0*/  HMMA.16816.F32 R12, R16, R24, R12 ;  /* 0x00000018100c723c */ /* 0x020fde000000180c */
[----:B------:R-:W-:-:S04]  /*2d8c0*/  NOP ;  /* 0x0000000000007918 */ /* 0x000fc80000000000 */
[----:B------:R-:W-:Y:S04]  /*2d8d0*/  STL.64 [R1+0xfb8], R14 ;  /* 0x000fb80e01007387 */ /* 0x000fe80000100a00 */
[----:B------:R0:W-:Y:S04]  /*2d8e0*/  STL.64 [R1+0xfb0], R12 ;  /* 0x000fb00c01007387 */ /* 0x0001e80000100a00 */
[----:B0-----:R-:W5:Y:S04]  /*2d8f0*/  LDL.LU R12, [R1+0x80] ;  /* 0x00008000010c7983 */ /* 0x001f680000300800 */
[----:B------:R-:W5:Y:S04]  /*2d900*/  LDL.LU R13, [R1+0x84] ;  /* 0x00008400010d7983 */ /* 0x000f680000300800 */
[----:B------:R-:W3:Y:S04]  /*2d910*/  LDL.LU R14, [R1+0x88] ;  /* 0x00008800010e7983 */ /* 0x000ee80000300800 */
[----:B------:R-:W3:Y:S01]  /*2d920*/  LDL.LU R15, [R1+0x8c] ;  /* 0x00008c00010f7983 */ /* 0x000ee20000300800 */
[----:B------:R-:W-:-:S02]  /*2d930*/  IMAD R0, R0, 0x100, R6 ;  /* 0x0000010000007824 */ /* 0x000fc400078e0206 */
[----:B------:R-:W-:Y:S02]  /*2d940*/  IMAD R5, R2, 0x100, R5 ;  /* 0x0000010002057824 */ /* 0x000fe400078e0205 */
[----:B------:R-:W-:Y:S01]  /*2d950*/  IMAD R6, R28, 0x100, R3 ;  /* 0x000001001c067824 */ /* 0x000fe200078e0203 */
[----:B------:R-:W-:Y:S02]  /*2d960*/  F2FP.F16.E4M3.UNPACK_B R2, R27.H1 ;  /* 0x0000001bff02723e */ /* 0x000fe400030006ff */
[----:B------:R-:W-:Y:S02]  /*2d970*/  F2FP.F16.E4M3.UNPACK_B R3, R26.H1 ;  /* 0x0000001aff03723e */ /* 0x000fe400030006ff */
[----:B------:R-:W-:Y:S02]  /*2d980*/  F2FP.F16.E4M3.UNPACK_B R16, R0 ;  /* 0x00000000ff10723e */ /* 0x000fe400020006ff */
[----:B------:R-:W-:Y:S02]  /*2d990*/  F2FP.F16.E4M3.UNPACK_B R18, R4 ;  /* 0x00000004ff12723e */ /* 0x000fe400020006ff */
[----:B------:R-:W-:-:S02]  /*2d9a0*/  F2FP.F16.E4M3.UNPACK_B R17, R5 ;  /* 0x00000005ff11723e */ /* 0x000fc400020006ff */
[----:B------:R-:W-:-:S07]  /*2d9b0*/  F2FP.F16.E4M3.UNPACK_B R19, R6 ;  /* 0x00000006ff13723e */ /* 0x000fce00020006ff */
[----:B--2---:R-:W-:Y:S01]  /*2d9c0*/  HMMA.16816.F32 R20, R16, R2, R20 ;  /* 0x000000021014723c */ /* 0x004fe20000001814 */
[----:B---3--:R-:W-:Y:S04]  /*2d9d0*/  STL.64 [R1+0x1048], R14 ;  /* 0x0010480e01007387 */ /* 0x008fe80000100a00 */
[----:B-----5:R0:W-:Y:S04]  /*2d9e0*/  STL.64 [R1+0x1040], R12 ;  /* 0x0010400c01007387 */ /* 0x0201e80000100a00 */
[----:B0-----:R-:W2:Y:S04]  /*2d9f0*/  LDL.LU R12, [R1+0x60] ;  /* 0x00006000010c7983 */ /* 0x001ea80000300800 */
[----:B------:R-:W2:Y:S04]  /*2da00*/  LDL.LU R13, [R1+0x64] ;  /* 0x00006400010d7983 */ /* 0x000ea80000300800 */
[----:B------:R-:W2:Y:S04]  /*2da10*/  LDL.LU R14, [R1+0x68] ;  /* 0x00006800010e7983 */ /* 0x000ea80000300800 */
[----:B------:R-:W2:Y:S04]  /*2da20*/  LDL.LU R15, [R1+0x6c] ;  /* 0x00006c00010f7983 */ /* 0x000ea80000300800 */
[----:B------:R-:W3:Y:S04]  /*2da30*/  LDL.LU R28, [R1+0x19c] ;  /* 0x00019c00011c7983 */ /* 0x000ee80000300800 */
[----:B------:R-:W5:Y:S04]  /*2da40*/  LDL.LU R27, [R1+0x188] ;  /* 0x00018800011b7983 */ /* 0x000f680000300800 */
[----:B------:R-:W3:Y:S04]  /*2da50*/  LDL.LU R26, [R1+0x18c] ;  /* 0x00018c00011a7983 */ /* 0x000ee80000300800 */
[----:B------:R-:W-:Y:S04]  /*2da60*/  STL.64 [R1+0x1c0], R20 ;  /* 0x0001c01401007387 */ /* 0x000fe80000100a00 */
[----:B------:R0:W-:Y:S04]  /*2da70*/  STL.64 [R1+0x1c8], R22 ;  /* 0x0001c81601007387 */ /* 0x0001e80000100a00 */
[----:B0-----:R-:W3:Y:S04]  /*2da80*/  LDL.LU.64 R22, [R1+0x1058] ;  /* 0x0010580001167983 */ /* 0x001ee80000300a00 */
[----:B------:R-:W3:Y:S01]  /*2da90*/  LDL.LU.64 R20, [R1+0x1050] ;  /* 0x0010500001147983 */ /* 0x000ee20000300a00 */
[----:B----4-:R-:W-:-:S02]  /*2daa0*/  F2FP.F16.E4M3.UNPACK_B R4, R10.H1 ;  /* 0x0000000aff04723e */ /* 0x010fc400030006ff */
[----:B------:R-:W-:Y:S02]  /*2dab0*/  F2FP.F16.E4M3.UNPACK_B R5, R11.H1 ;  /* 0x0000000bff05723e */ /* 0x000fe400030006ff */
[----:B------:R-:W-:Y:S02]  /*2dac0*/  F2FP.F16.E4M3.UNPACK_B R6, R8.H1 ;  /* 0x00000008ff06723e */ /* 0x000fe400030006ff */
[----:B------:R-:W-:-:S07]  /*2dad0*/  F2FP.F16.E4M3.UNPACK_B R7, R7.H1 ;  /* 0x00000007ff07723e */ /* 0x000fce00030006ff */
[C---:B--2---:R-:W-:Y:S08]  /*2dae0*/  HMMA.16816.F32 R12, R16.reuse, R6, R12 ;  /* 0x00000006100c723c */ /* 0x044ff0000000180c */
[----:B---3--:R-:W-:-:S15]  /*2daf0*/  HMMA.16816.F32 R20, R16, R4, R20 ;  /* 0x000000041014723c */ /* 0x008fde0000001814 */
[----:B------:R-:W-:-:S04]  /*2db00*/  NOP ;  /* 0x0000000000007918 */ /* 0x000fc80000000000 */
[----:B------:R-:W-:Y:S04]  /*2db10*/  STL.64 [R1+0x260], R20 ;  /* 0x0002601401007387 */ /* 0x000fe80000100a00 */
[----:B------:R0:W-:Y:S04]  /*2db20*/  STL.64 [R1+0x268], R22 ;  /* 0x0002681601007387 */ /* 0x0001e80000100a00 */
[----:B0-----:R-:W2:Y:S04]  /*2db30*/  LDL.LU R23, [R1+0x17c] ;  /* 0x00017c0001177983 */ /* 0x001ea80000300800 */
[----:B------:R-:W-:Y:S04]  /*2db40*/  STL.64 [R1+0x250], R12 ;  /* 0x0002500c01007387 */ /* 0x000fe80000100a00 */
[----:B------:R0:W-:Y:S04]  /*2db50*/  STL.64 [R1+0x258], R14 ;  /* 0x0002580e01007387 */ /* 0x0001e80000100a00 */
[----:B0-----:R-:W3:Y:S04]  /*2db60*/  LDL.LU.64 R14, [R1+0x1048] ;  /* 0x00104800010e7983 */ /* 0x001ee80000300a00 */
[----:B------:R-:W3:Y:S04]  /*2db70*/  LDL.LU.64 R12, [R1+0x1040] ;  /* 0x00104000010c7983 */ /* 0x000ee80000300a00 */
[----:B------:R-:W4:Y:S04]  /*2db80*/  LDL.LU R20, [R1+0x168] ;  /* 0x0001680001147983 */ /* 0x000f280000300800 */
[----:B------:R-:W2:Y:S04]  /*2db90*/  LDL.LU R21, [R1+0x16c] ;  /* 0x00016c0001157983 */ /* 0x000ea80000300800 */
[----:B------:R-:W2:Y:S04]  /*2dba0*/  LDL.LU R22, [R1+0x178] ;  /* 0x0001780001167983 */ /* 0x000ea80000300800 */
[----:B------:R-:W-:Y:S04]  /*2dbb0*/  STL.64 [R1+0x1008], R6 ;  /* 0x0010080601007387 */ /* 0x000fe80000100a00 */
[----:B------:R0:W-:Y:S04]  /*2dbc0*/  STL.64 [R1+0x1000], R4 ;  /* 0x0010000401007387 */ /* 0x0001e80000100a00 */
[----:B0-----:R-:W2:Y:S04]  /*2dbd0*/  LDL.LU R4, [R1+0xd0] ;  /* 0x0000d00001047983 */ /* 0x001ea80000300800 */
[----:B------:R-:W2:Y:S04]  /*2dbe0*/  LDL.LU R5, [R1+0xd4] ;  /* 0x0000d40001057983 */ /* 0x000ea80000300800 */
[----:B------:R-:W2:Y:S04]  /*2dbf0*/  LDL.LU R6, [R1+0xd8] ;  /* 0x0000d80001067983 */ /* 0x000ea80000300800 */
[----:B------:R-:W2:Y:S01]  /*2dc00*/  LDL.LU R7, [R1+0xdc] ;  /* 0x0000dc0001077983 */ /* 0x000ea20000300800 */
[----:B------:R-:W-:-:S02]  /*2dc10*/  F2FP.F16.E4M3.UNPACK_B R8, R9.H1 ;  /* 0x00000009ff08723e */ /* 0x000fc400030006ff */
[----:B------:R-:W-:-:S07]  /*2dc20*/  F2FP.F16.E4M3.UNPACK_B R9, R28.H1 ;  /* 0x0000001cff09723e */ /* 0x000fce00030006ff */
[----:B---3--:R-:W-:Y:S01]  /*2dc30*/  HMMA.16816.F32 R12, R16, R8, R12 ;  /* 0x00000008100c723c */ /* 0x008fe2000000180c */
[----:B--2---:R-:W-:Y:S04]  /*2dc40*/  STL.64 [R1+0x1038], R6 ;  /* 0x0010380601007387 */ /* 0x004fe80000100a00 */
[----:B------:R0:W-:Y:S04]  /*2dc50*/  STL.64 [R1+0x1030], R4 ;  /* 0x0010300401007387 */ /* 0x0001e80000100a00 */
[----:B0-----:R-:W2:Y:S04]  /*2dc60*/  LDL.LU R4, [R1+0xa0] ;  /* 0x0000a00001047983 */ /* 0x001ea80000300800 */
[----:B------:R-:W2:Y:S04]  /*2dc70*/  LDL.LU R5, [R1+0xa4] ;  /* 0x0000a40001057983 */ /* 0x000ea80000300800 */
[----:B------:R-:W2:Y:S04]  /*2dc80*/  LDL.LU R6, [R1+0xa8] ;  /* 0x0000a80001067983 */ /* 0x000ea80000300800 */
[----:B------:R-:W2:Y:S04]  /*2dc90*/  LDL.LU R7, [R1+0xac] ;  /* 0x0000ac0001077983 */ /* 0x000ea80000300800 */
[----:B------:R0:W-:Y:S04]  /*2dca0*/  STL.64 [R1+0x240], R12 ;  /* 0x0002400c01007387 */ /* 0x0001e80000100a00 */
[----:B------:R1:W-:Y:S04]  /*2dcb0*/  STL.64 [R1+0x248], R14 ;  /* 0x0002480e01007387 */ /* 0x0003e80000100a00 */
[----:B0-----:R-:W3:Y:S04]  /*2dcc0*/  LDL.LU R12, [R1+0xc0] ;  /* 0x0000c000010c7983 */ /* 0x001ee80000300800 */
[----:B------:R-:W3:Y:S04]  /*2dcd0*/  LDL.LU R13, [R1+0xc4] ;  /* 0x0000c400010d7983 */ /* 0x000ee80000300800 */
[----:B-1----:R-:W3:Y:S04]  /*2dce0*/  LDL.LU R14, [R1+0xc8] ;  /* 0x0000c800010e7983 */ /* 0x002ee80000300800 */
[----:B------:R-:W3:Y:S01]  /*2dcf0*/  LDL.LU R15, [R1+0xcc] ;  /* 0x0000cc00010f7983 */ /* 0x000ee20000300800 */
[----:B-----5:R-:W-:-:S02]  /*2dd00*/  F2FP.F16.E4M3.UNPACK_B R10, R27.H1 ;  /* 0x0000001bff0a723e */ /* 0x020fc400030006ff */
        /* <DEDUP_REMOVED lines=13> */
[----:B------:R-:W-:Y:S04]  /*2dde0*/  STL.64 [R1+0x230], R4 ;  /* 0x0002300401007387 */ /* 0x000fe80000100a00 */
[----:B------:R0:W-:Y:S04]  /*2ddf0*/  STL.64 [R1+0x238], R6 ;  /* 0x0002380601007387 */ /* 0x0001e80000100a00 */
[----:B0-----:R-:W2:Y:S04]  /*2de00*/  LDL.LU.64 R6, [R1+0x1038] ;  /* 0x0010380001067983 */ /* 0x001ea80000300a00 */
[----:B------:R-:W2:Y:S01]  /*2de10*/  LDL.LU.64 R4, [R1+0x1030] ;  /* 0x0010300001047983 */ /* 0x000ea20000300a00 */
[----:B----4-:R-:W-:-:S02]  /*2de20*/  F2FP.F16.E4M3.UNPACK_B R20, R20.H1 ;  /* 0x00000014ff14723e */ /* 0x010fc400030006ff */
[----:B------:R-:W-:Y:S01]  /*2de30*/  F2FP.F16.E4M3.UNPACK_B R21, R21.H1 ;  /* 0x00000015ff15723e */ /* 0x000fe200030006ff */
[----:B------:R-:W-:Y:S04]  /*2de40*/  STL.64 [R1+0xfe8], R10 ;  /* 0x000fe80a01007387 */ /* 0x000fe80000100a00 */
[----:B------:R0:W-:Y:S04]  /*2de50*/  STL.64 [R1+0xfe0], R8 ;  /* 0x000fe00801007387 */ /* 0x0001e80000100a00 */
[----:B0-----:R-:W4:Y:S01]  /*2de60*/  LDL.LU R8, [R1+0x70] ;  /* 0x0000700001087983 */ /* 0x001f220000300800 */
[----:B------:R-:W-:Y:S01]  /*2de70*/  IMAD.MOV.U32 R9, RZ, RZ, R29 ;  /* 0x000000ffff097224 */ /* 0x000fe200078e001d */
[----:B--2---:R-:W-:-:S15]  /*2de80*/  HMMA.16816.F32 R4, R16, R20, R4 ;  /* 0x000000141004723c */ /* 0x004fde0000001804 */
[----:B------:R-:W-:-:S04]  /*2de90*/  NOP ;  /* 0x0000000000007918 */ /* 0x000fc80000000000 */
[----:B------:R0:W-:Y:S04]  /*2dea0*/  STL.64 [R1+0x220], R4 ;  /* 0x0002200401007387 */ /* 0x0001e80000100a00 */
[----:B------:R1:W-:Y:S04]  /*2deb0*/  STL.64 [R1+0x228], R6 ;  /* 0x0002280601007387 */ /* 0x0003e80000100a00 */
[----:B------:R-:W2:Y:S04]  /*2dec0*/  LDL.LU R29, [R1+0x1028] ;  /* 0x00102800011d7983 */ /* 0x000ea80000300800 */
[----:B------:R-:W3:Y:S04]  /*2ded0*/  LDL.LU R10, [R1+0x78] ;  /* 0x00007800010a7983 */ /* 0x000ee80000300800 */
[----:B------:R-:W3:Y:S04]  /*2dee0*/  LDL.LU R11, [R1+0x7c] ;  /* 0x00007c00010b7983 */ /* 0x000ee80000300800 */
[----:B0-----:R-:W4:Y:S04]  /*2def0*/  LDL.LU R4, [R1+0xb0] ;  /* 0x0000b00001047983 */ /* 0x001f280000300800 */
[----:B------:R-:W5:Y:S04]  /*2df00*/  LDL.LU R5, [R1+0xb4] ;  /* 0x0000b40001057983 */ /* 0x000f680000300800 */
[----:B-1----:R-:W5:Y:S01]  /*2df10*/  LDL.LU R6, [R1+0xb8] ;  /* 0x0000b80001067983 */ /* 0x002f620000300800 */
[----:B------:R-:W-:-:S02]  /*2df20*/  F2FP.F16.E4M3.UNPACK_B R22, R22.H1 ;  /* 0x00000016ff16723e */ /* 0x000fc400030006ff */
[----:B------:R-:W-:Y:S01]  /*2df30*/  F2FP.F16.E4M3.UNPACK_B R23, R23.H1 ;  /* 0x00000017ff17723e */ /* 0x000fe200030006ff */
[----:B--2---:R-:W-:Y:S02]  /*2df40*/  IMAD.MOV.U32 R7, RZ, RZ, R29 ;  /* 0x000000ffff077224 */ /* 0x004fe400078e001d */
[----:B------:R-:W2:Y:S04]  /*2df50*/  LDL.LU R29, [R1+0x1024] ;  /* 0x00102400011d7983 */ /* 0x000ea80000300800 */
[----:B------:R-:W-:Y:S01]  /*2df60*/  HMMA.16816.F32 R12, R16, R22, R12 ;  /* 0x00000016100c723c */ /* 0x000fe2000000180c */
[----:B---3--:R-:W-:Y:S04]  /*2df70*/  STL.64 [R1+0xff8], R10 ;  /* 0x000ff80a01007387 */ /* 0x008fe80000100a00 */
[----:B----4-:R0:W-:Y:S04]  /*2df80*/  STL.64 [R1+0xff0], R8 ;  /* 0x000ff00801007387 */ /* 0x0101e80000100a00 */
[----:B0-----:R-:W3:Y:S04]  /*2df90*/  LDL.LU R8, [R1+0x90] ;  /* 0x0000900001087983 */ /* 0x001ee80000300800 */
[----:B------:R-:W3:Y:S04]  /*2dfa0*/  LDL.LU R9, [R1+0x94] ;  /* 0x0000940001097983 */ /* 0x000ee80000300800 */
[----:B------:R-:W3:Y:S04]  /*2dfb0*/  LDL.LU R10, [R1+0x98] ;  /* 0x00009800010a7983 */ /* 0x000ee80000300800 */
[----:B------:R-:W3:Y:S01]  /*2dfc0*/  LDL.LU R11, [R1+0x9c] ;  /* 0x00009c00010b7983 */ /* 0x000ee20000300800 */
[----:B--2---:R-:W-:-:S03]  /*2dfd0*/  F2FP.F16.E4M3.UNPACK_B R24, R29.H1 ;  /* 0x0000001dff18723e */ /* 0x004fc600030006ff */
[----:B------:R-:W2:Y:S04]  /*2dfe0*/  LDL.LU R29, [R1+0x1020] ;  /* 0x00102000011d7983 */ /* 0x000ea80000300800 */
[----:B------:R-:W-:Y:S04]  /*2dff0*/  STL.64 [R1+0x210], R12 ;  /* 0x0002100c01007387 */ /* 0x000fe80000100a00 */
[----:B------:R0:W-:Y:S04]  /*2e000*/  STL.64 [R1+0x218], R14 ;  /* 0x0002180e01007387 */ /* 0x0001e80000100a00 */
[----:B0-----:R-:W4:Y:S04]  /*2e010*/  LDL.LU.64 R14, [R1+0x1018] ;  /* 0x00101800010e7983 */ /* 0x001f280000300a00 */
[----:B------:R-:W4:Y:S04]  /*2e020*/  LDL.LU.64 R12, [R1+0x1010] ;  /* 0x00101000010c7983 */ /* 0x000f280000300a00 */
[----:B------:R0:W-:Y:S04]  /*2e030*/  STL.64 [R1+0xfd8], R22 ;  /* 0x000fd81601007387 */ /* 0x0001e80000100a00 */
[----:B0-----:R-:W2:Y:S04]  /*2e040*/  LDL.LU R22, [R1+0xf1c] ;  /* 0x000f1c0001167983 */ /* 0x001ea80000300800 */
[----:B------:R-:W3:Y:S04]  /*2e050*/  LDL.LU R23, [R1+0xf18] ;  /* 0x000f180001177983 */ /* 0x000ee80000300800 */
[----:B------:R0:W-:Y:S04]  /*2e060*/  STL.64 [R1+0xfd0], R20 ;  /* 0x000fd01401007387 */ /* 0x0001e80000100a00 */
[----:B0-----:R-:W5:Y:S01]  /*2e070*/  LDL.LU R21, [R1+0xf10] ;  /* 0x000f100001157983 */ /* 0x001f620000300800 */
[----:B------:R-:W-:-:S03]  /*2e080*/  F2FP.F16.E4M3.UNPACK_B R25, R25.H1 ;  /* 0x00000019ff19723e */ /* 0x000fc600030006ff */
[----:B------:R-:W5:Y:S04]  /*2e090*/  LDL.LU R20, [R1+0x30] ;  /* 0x0000300001147983 */ /* 0x000f680000300800 */
[----:B----4-:R-:W-:Y:S01]  /*2e0a0*/  HMMA.16816.F32 R12, R16, R24, R12 ;  /* 0x00000018100c723c */ /* 0x010fe2000000180c */
[----:B--2---:R-:W-:Y:S02]  /*2e0b0*/  IMAD R26, R26, 0x100, R22 ;  /* 0x000001001a1a7824 */ /* 0x004fe400078e0216 */
[----:B---3--:R-:W-:-:S15]  /*2e0c0*/  IMAD R27, R27, 0x100, R23 ;  /* 0x000001001b1b7824 */ /* 0x008fde00078e0217 */
[----:B------:R-:W-:Y:S01]  /*2e0d0*/  NOP ;  /* 0x0000000000007918 */ /* 0x000fe20000000000 */
[----:B------:R0:W-:Y:S04]  /*2e0e0*/  STL.64 [R1+0x270], R12 ;  /* 0x0002700c01007387 */ /* 0x0001e80000100a00 */
[----:B------:R1:W-:Y:S01]  /*2e0f0*/  STL.64 [R1+0x278], R14 ;  /* 0x0002780e01007387 */ /* 0x0003e20000100a00 */
[----:B-----5:R-:W-:-:S03]  /*2e100*/  IMAD R0, R0, 0x100, R21 ;  /* 0x0000010000007824 */ /* 0x020fc600078e0215 */
[----:B------:R-:W2:Y:S04]  /*2e110*/  LDL.LU R21, [R1+0x34] ;  /* 0x0000340001157983 */ /* 0x000ea80000300800 */
[----:B------:R-:W2:Y:S04]  /*2e120*/  LDL.LU R22, [R1+0x38] ;  /* 0x0000380001167983 */ /* 0x000ea80000300800 */
[----:B------:R-:W2:Y:S04]  /*2e130*/  LDL.LU R23, [R1+0x3c] ;  /* 0x00003c0001177983 */ /* 0x000ea80000300800 */
[----:B0-----:R-:W3:Y:S04]  /*2e140*/  LDL.LU R12, [R1] ;  /* 0x00000000010c7983 */ /* 0x001ee80000300800 */
[----:B------:R-:W3:Y:S04]  /*2e150*/  LDL.LU R13, [R1+0x4] ;  /* 0x00000400010d7983 */ /* 0x000ee80000300800 */
[----:B-1----:R-:W4:Y:S04]  /*2e160*/  LDL.LU R14, [R1+0x8] ;  /* 0x00000800010e7983 */ /* 0x002f280000300800 */
[----:B------:R-:W4:Y:S01]  /*2e170*/  LDL.LU R15, [R1+0xc] ;  /* 0x00000c00010f7983 */ /* 0x000f220000300800 */
[----:B------:R-:W-:Y:S01]  /*2e180*/  IMAD R28, R29, 0x100, R28 ;  /* 0x000001001d1c7824 */ /* 0x000fe200078e021c */
[----:B------:R-:W-:-:S02]  /*2e190*/  F2FP.F16.E4M3.UNPACK_B R16, R0 ;  /* 0x00000000ff10723e */ /* 0x000fc400020006ff */
[----:B------:R-:W-:Y:S02]  /*2e1a0*/  F2FP.F16.E4M3.UNPACK_B R18, R26 ;  /* 0x0000001aff12723e */ /* 0x000fe400020006ff */
[----:B------:R-:W-:Y:S02]  /*2e1b0*/  F2FP.F16.E4M3.UNPACK_B R17, R27 ;  /* 0x0000001bff11723e */ /* 0x000fe400020006ff */
[----:B------:R-:W-:-:S07]  /*2e1c0*/  F2FP.F16.E4M3.UNPACK_B R19, R28 ;  /* 0x0000001cff13723e */ /* 0x000fce00020006ff */
[C---:B------:R-:W-:Y:S01]  /*2e1d0*/  HMMA.16816.F32 R4, R16.reuse, R2, R4 ;  /* 0x000000021004723c */ /* 0x040fe20000001804 */
[----:B----4-:R-:W-:Y:S04]  /*2e1e0*/  STL.64 [R1+0xfc8], R14 ;  /* 0x000fc80e01007387 */ /* 0x010fe80000100a00 */
[----:B---3--:R0:W-:Y:S04]  /*2e1f0*/  STL.64 [R1+0xfc0], R12 ;  /* 0x000fc00c01007387 */ /* 0x0081e80000100a00 */
[----:B0-----:R-:W3:Y:S04]  /*2e200*/  LDL.LU R12, [R1+0x10] ;  /* 0x00001000010c7983 */ /* 0x001ee80000300800 */
[----:B------:R-:W3:Y:S04]  /*2e210*/  LDL.LU R13, [R1+0x14] ;  /* 0x00001400010d7983 */ /* 0x000ee80000300800 */
[----:B------:R-:W3:Y:S04]  /*2e220*/  LDL.LU R14, [R1+0x18] ;  /* 0x00001800010e7983 */ /* 0x000ee80000300800 */
[----:B------:R-:W3:Y:S04]  /*2e230*/  LDL.LU R15, [R1+0x1c] ;  /* 0x00001c00010f7983 */ /* 0x000ee80000300800 */
        /* <DEDUP_REMOVED lines=13> */
[----:B------:R0:W-:Y:S04]  /*2e310*/  STL.64 [R1+0x1d0], R4 ;  /* 0x0001d00401007387 */ /* 0x0001e80000100a00 */
[----:B------:R1:W-:Y:S04]  /*2e320*/  STL.64 [R1+0x1d8], R6 ;  /* 0x0001d80601007387 */ /* 0x0003e80000100a00 */
[----:B0-----:R-:W4:Y:S04]  /*2e330*/  LDL.LU R4, [R1+0x50] ;  /* 0x0000500001047983 */ /* 0x001f280000300800 */
[----:B------:R-:W4:Y:S04]  /*2e340*/  LDL.LU R5, [R1+0x54] ;  /* 0x0000540001057983 */ /* 0x000f280000300800 */
[----:B-1----:R-:W4:Y:S04]  /*2e350*/  LDL.LU R6, [R1+0x58] ;  /* 0x0000580001067983 */ /* 0x002f280000300800 */
[----:B------:R-:W4:Y:S01]  /*2e360*/  LDL.LU R7, [R1+0x5c] ;  /* 0x00005c0001077983 */ /* 0x000f220000300800 */
[C---:B--2---:R-:W-:Y:S08]  /*2e370*/  HMMA.16816.F32 R20, R16.reuse, R10, R20 ;  /* 0x0000000a1014723c */ /* 0x044ff00000001814 */
[----:B----4-:R-:W-:Y:S01]  /*2e380*/  HMMA.16816.F32 R4, R16, R8, R4 ;  /* 0x000000081004723c */ /* 0x010fe20000001804 */
[----:B------:R-:W2:Y:S04]  /*2e390*/  LDL.LU R8, [R1+0xdd8] ;  /* 0x000dd80001087983 */ /* 0x000ea80000300800 */
[----:B------:R-:W4:-:S14]  /*2e3a0*/  LDL.LU R9, [R1+0xdd4] ;  /* 0x000dd40001097983 */ /* 0x000f1c0000300800 */
[----:B------:R-:W-:Y:S04]  /*2e3b0*/  STL.64 [R1+0x40], R4 ;  /* 0x0000400401007387 */ /* 0x000fe80000100a00 */
[----:B------:R0:W-:Y:S04]  /*2e3c0*/  STL.64 [R1+0x48], R6 ;  /* 0x0000480601007387 */ /* 0x0001e80000100a00 */
[----:B0-----:R-:W5:Y:S04]  /*2e3d0*/  LDL.LU R6, [R1+0xdd0] ;  /* 0x000dd00001067983 */ /* 0x001f680000300800 */
        /* <DEDUP_REMOVED lines=12> */
[----:B0-----:R-:W2:Y:S04]  /*2e4a0*/  LDL.LU.64 R22, [R1+0xfd8] ;  /* 0x000fd80001167983 */ /* 0x001ea80000300a00 */
[----:B------:R-:W3:Y:S04]  /*2e4b0*/  LDL.LU.64 R20, [R1+0xfd0] ;  /* 0x000fd00001147983 */ /* 0x000ee80000300a00 */
[----:B------:R-:W2:Y:S04]  /*2e4c0*/  LDL.LU R10, [R1+0xde0] ;  /* 0x000de000010a7983 */ /* 0x000ea80000300800 */
[----:B------:R-:W2:Y:S01]  /*2e4d0*/  LDL.LU R11, [R1+0xddc] ;  /* 0x000ddc00010b7983 */ /* 0x000ea20000300800 */
[----:B---3--:R-:W-:-:S15]  /*2e4e0*/  HMMA.16816.F32 R12, R16, R20, R12 ;  /* 0x00000014100c723c */ /* 0x008fde000000180c */
[----:B------:R-:W-:-:S04]  /*2e4f0*/  NOP ;  /* 0x0000000000007918 */ /* 0x000fc80000000000 */
[----:B------:R-:W-:Y:S04]  /*2e500*/  STL.64 [R1+0xf0], R12 ;  /* 0x0000f00c01007387 */ /* 0x000fe80000100a00 */
[----:B------:R0:W-:Y:S04]  /*2e510*/  STL.64 [R1+0xf8], R14 ;  /* 0x0000f80e01007387 */ /* 0x0001e80000100a00 */
[----:B0-----:R-:W2:Y:S04]  /*2e520*/  LDL.LU.64 R14, [R1+0xfc8] ;  /* 0x000fc800010e7983 */ /* 0x001ea80000300a00 */
[----:B------:R-:W2:Y:S04]  /*2e530*/  LDL.LU.64 R12, [R1+0xfc0] ;  /* 0x000fc000010c7983 */ /* 0x000ea80000300a00 */
[----:B------:R-:W3:Y:S04]  /*2e540*/  LDL.LU R20, [R1+0xde8] ;  /* 0x000de80001147983 */ /* 0x000ee80000300800 */
[----:B------:R-:W3:Y:S01]  /*2e550*/  LDL.LU R21, [R1+0x6a4] ;  /* 0x0006a40001157983 */ /* 0x000ee20000300800 */
[----:B--2---:R-:W-:-:S15]  /*2e560*/  HMMA.16816.F32 R12, R16, R22, R12 ;  /* 0x00000016100c723c */ /* 0x004fde000000180c */
[----:B------:R-:W-:-:S04]  /*2e570*/  NOP ;  /* 0x0000000000007918 */ /* 0x000fc80000000000 */
[----:B------:R-:W-:Y:S04]  /*2e580*/  STL.64 [R1+0xd0], R12 ;  /* 0x0000d00c01007387 */ /* 0x000fe80000100a00 */
[----:B------:R0:W-:Y:S04]  /*2e590*/  STL.64 [R1+0xd8], R14 ;  /* 0x0000d80e01007387 */ /* 0x0001e80000100a00 */
[----:B0-----:R-:W2:Y:S04]  /*2e5a0*/  LDL.LU.64 R14, [R1+0xfb8] ;  /* 0x000fb800010e7983 */ /* 0x001ea80000300a00 */
[----:B------:R-:W2:Y:S01]  /*2e5b0*/  LDL.LU.64 R12, [R1+0xfb0] ;  /* 0x000fb000010c7983 */ /* 0x000ea20000300a00 */
[----:B------:R-:W-:-:S02]  /*2e5c0*/  UIADD3 UR5, UPT, UPT, UR16, 0x7f, URZ ;  /* 0x0000007f10057890 */ /* 0x000fc4000fffe0ff */
[----:B------:R-:W-:Y:S02]  /*2e5d0*/  USHF.L.U32 UR7, UR11, 0x7, URZ ;  /* 0x000000070b077899 */ /* 0x000fe400080006ff */
[----:B------:R-:W-:-:S04]  /*2e5e0*/  USHF.R.S32.HI UR6, URZ, 0x1f, UR5 ;  /* 0x0000001fff067899 */ /* 0x000fc80008011405 */
[----:B---3--:R-:W-:Y:S01]  /*2e5f0*/  IADD3 R20, P5, PT, R20, UR7, RZ ;  /* 0x0000000714147c10 */ /* 0x008fe2000ffbe0ff */
[----:B------:R-:W-:Y:S02]  /*2e600*/  ULEA.HI UR6, UR6, UR5, URZ, 0x7 ;  /* 0x0000000506067291 */ /* 0x000fe4000f8f38ff */
[----:B------:R-:W-:Y:S02]  /*2e610*/  USHF.R.S32.HI UR5, URZ, 0x1f, UR7 ;  /* 0x0000001fff057899 */ /* 0x000fe40008011407 */
[----:B------:R-:W-:Y:S02]  /*2e620*/  IADD3 R21, P3, PT, R21, UR7, RZ ;  /* 0x0000000715157c10 */ /* 0x000fe4000ff7e0ff */
[----:B------:R-:W-:Y:S02]  /*2e630*/  IADD3 R10, P2, PT, R10, UR7, RZ ;  /* 0x000000070a0a7c10 */ /* 0x000fe4000ff5e0ff */
[----:B------:R-:W-:Y:S02]  /*2e640*/  IADD3 R11, P1, PT, R11, UR7, RZ ;  /* 0x000000070b0b7c10 */ /* 0x000fe4000ff3e0ff */
[----:B------:R-:W-:-:S02]  /*2e650*/  IADD3 R8, P0, PT, R8, UR7, RZ ;  /* 0x0000000708087c10 */ /* 0x000fc4000ff1e0ff */
[----:B----4-:R-:W-:Y:S02]  /*2e660*/  IADD3 R9, P4, PT, R9, UR7, RZ ;  /* 0x0000000709097c10 */ /* 0x010fe4000ff9e0ff */
[----:B-----5:R-:W-:Y:S02]  /*2e670*/  IADD3 R6, P6, PT, R6, UR7, RZ ;  /* 0x0000000706067c10 */ /* 0x020fe4000ffde0ff */
[----:B------:R-:W-:Y:S02]  /*2e680*/  IADD3.X R7, PT, PT, R7, UR5, RZ, P5, !PT ;  /* 0x0000000507077c10 */ /* 0x000fe4000affe4ff */
[----:B------:R-:W-:Y:S02]  /*2e690*/  IADD3 R4, P5, PT, R4, UR7, RZ ;  /* 0x0000000704047c10 */ /* 0x000fe4000ffbe0ff */
[----:B------:R-:W-:Y:S02]  /*2e6a0*/  IADD3.X R5, PT, PT, R5, UR5, RZ, P3, !PT ;  /* 0x0000000505057c10 */ /* 0x000fe40009ffe4ff */
[----:B------:R-:W-:-:S02]  /*2e6b0*/  IADD3 R2, P3, PT, R2, UR7, RZ ;  /* 0x0000000702027c10 */ /* 0x000fc4000ff7e0ff */
[----:B------:R-:W-:Y:S02]  /*2e6c0*/  IADD3.X R3, PT, PT, R3, UR5, RZ, P2, !PT ;  /* 0x0000000503037c10 */ /* 0x000fe400097fe4ff */
[----:B------:R-:W-:Y:S02]  /*2e6d0*/  IADD3 R28, P2, PT, R28, UR7, RZ ;  /* 0x000000071c1c7c10 */ /* 0x000fe4000ff5e0ff */
[----:B------:R-:W-:Y:S01]  /*2e6e0*/  IADD3.X R27, PT, PT, R27, UR5, RZ, P1, !PT ;  /* 0x000000051b1b7c10 */ /* 0x000fe20008ffe4ff */
[----:B--2---:R-:W-:-:S15]  /*2e6f0*/  HMMA.16816.F32 R12, R16, R24, R12 ;  /* 0x00000018100c723c */ /* 0x004fde000000180c */
[----:B------:R-:W-:-:S04]  /*2e700*/  NOP ;  /* 0x0000000000007918 */ /* 0x000fc80000000000 */
[----:B------:R-:W-:Y:S04]  /*2e710*/  STL.64 [R1+0x20], R12 ;  /* 0x0000200c01007387 */ /* 0x000fe80000100a00 */
[----:B------:R-:W-:Y:S04]  /*2e720*/  STL.64 [R1+0x28], R14 ;  /* 0x0000280e01007387 */ /* 0x000fe80000100a00 */
        /* <DEDUP_REMOVED lines=14> */
[----:B------:R-:W2:Y:S01]  /*2e810*/  LDL.LU R16, [R1+0x690] ;  /* 0x0006900001107983 */ /* 0x000ea20000300800 */
[----:B------:R-:W-:-:S02]  /*2e820*/  IADD3 R26, P1, PT, R26, UR7, RZ ;  /* 0x000000071a1a7c10 */ /* 0x000fc4000ff3e0ff */
[----:B------:R-:W-:-:S03]  /*2e830*/  IADD3.X R0, PT, PT, R0, UR5, RZ, P0, !PT ;  /* 0x0000000500007c10 */ /* 0x000fc600087fe4ff */
[----:B------:R-:W-:Y:S04]  /*2e840*/  STL [R1+0xdb8], R26 ;  /* 0x000db81a01007387 */ /* 0x000fe80000100800 */
[----:B--2---:R0:W-:Y:S04]  /*2e850*/  STL [R1+0xfa8], R16 ;  /* 0x000fa81001007387 */ /* 0x0041e80000100800 */
[----:B------:R-:W-:Y:S04]  /*2e860*/  STL [R1+0x698], R0 ;  /* 0x0006980001007387 */ /* 0x000fe80000100800 */
[----:B0-----:R-:W2:Y:S01]  /*2e870*/  LDL.LU R16, [R1+0xda8] ;  /* 0x000da80001107983 */ /* 0x001ea20000300800 */
[----:B------:R-:W-:-:S05]  /*2e880*/  IADD3 R29, P0, PT, R29, UR7, RZ ;  /* 0x000000071d1d7c10 */ /* 0x000fca000ff1e0ff */
[----:B------:R-:W-:Y:S04]  /*2e890*/  STL [R1+0xdb0], R29 ;  /* 0x000db01d01007387 */ /* 0x000fe80000100800 */
        /* <DEDUP_REMOVED lines=30> */
[----:B--2---:R-:W-:-:S05]  /*2ea80*/  IADD3.X R16, PT, PT, R16, UR5, RZ, P4, !PT ;  /* 0x0000000510107c10 */ /* 0x004fca000a7fe4ff */
[----:B------:R0:W-:Y:S04]  /*2ea90*/  STL [R1+0x694], R16 ;  /* 0x0006941001007387 */ /* 0x0001e80000100800 */
[----:B0-----:R-:W2:Y:S02]  /*2eaa0*/  LDL.LU R16, [R1+0xfac] ;  /* 0x000fac0001107983 */ /* 0x001ea40000300800 */
[----:B--2---:R-:W-:-:S05]  /*2eab0*/  IADD3 R16, P4, PT, R16, UR7, RZ ;  /* 0x0000000710107c10 */ /* 0x004fca000ff9e0ff */
[----:B------:R0:W-:Y:S04]  /*2eac0*/  STL [R1+0xda8], R16 ;  /* 0x000da81001007387 */ /* 0x0001e80000100800 */
[----:B0-----:R-:W2:Y:S01]  /*2ead0*/  LDL.LU R16, [R1+0xfa8] ;  /* 0x000fa80001107983 */ /* 0x001ea20000300800 */
[----:B----4-:R-:W-:Y:S02]  /*2eae0*/  IADD3.X R18, PT, PT, R18, UR5, RZ, P5, !PT ;  /* 0x0000000512127c10 */ /* 0x010fe4000affe4ff */
[----:B-----5:R-:W-:Y:S02]  /*2eaf0*/  IADD3 R19, P5, PT, R19, UR7, RZ ;  /* 0x0000000713137c10 */ /* 0x020fe4000ffbe0ff */
[----:B---3--:R-:W-:Y:S02]  /*2eb00*/  IADD3.X R24, PT, PT, R24, UR5, RZ, P3, !PT ;  /* 0x0000000518187c10 */ /* 0x008fe40009ffe4ff */
[----:B------:R-:W-:-:S02]  /*2eb10*/  IADD3 R25, P3, PT, R25, UR7, RZ ;  /* 0x0000000719197c10 */ /* 0x000fc4000ff7e0ff */
[----:B------:R-:W-:Y:S02]  /*2eb20*/  IADD3.X R12, PT, PT, R12, UR5, RZ, P2, !PT ;  /* 0x000000050c0c7c10 */ /* 0x000fe400097fe4ff */
[----:B------:R-:W-:Y:S02]  /*2eb30*/  IADD3 R13, P2, PT, R13, UR7, RZ ;  /* 0x000000070d0d7c10 */ /* 0x000fe4000ff5e0ff */
[----:B------:R-:W-:Y:S02]  /*2eb40*/  IADD3.X R14, PT, PT, R14, UR5, RZ, P1, !PT ;  /* 0x000000050e0e7c10 */ /* 0x000fe40008ffe4ff */
[----:B------:R-:W-:Y:S02]  /*2eb50*/  IADD3 R15, P1, PT, R15, UR7, RZ ;  /* 0x000000070f0f7c10 */ /* 0x000fe4000ff3e0ff */
[----:B------:R-:W-:Y:S02]  /*2eb60*/  IADD3.X R22, PT, PT, R22, UR5, RZ, P0, !PT ;  /* 0x0000000516167c10 */ /* 0x000fe400087fe4ff */
        /* <DEDUP_REMOVED lines=13> */
[----:B--2---:R-:W-:Y:S02]  /*2ec40*/  IADD3.X R16, PT, PT, R16, UR5, RZ, P6, !PT ;  /* 0x0000000510107c10 */ /* 0x004fe4000b7fe4ff */
[----:B------:R-:W-:-:S03]  /*2ec50*/  IADD3 R17, P6, PT, R17, UR7, RZ ;  /* 0x0000000711117c10 */ /* 0x000fc6000ffde0ff */
        /* <DEDUP_REMOVED lines=10> */
[----:B------:R-:W-:-:S03]  /*2ed00*/  IADD3.X R10, PT, PT, R10, UR5, RZ, P6, !PT ;  /* 0x000000050a0a7c10 */ /* 0x000fc6000b7fe4ff */
[----:B------:R-:W-:Y:S01]  /*2ed10*/  STL [R1+0xdac], R22 ;  /* 0x000dac1601007387 */ /* 0x000fe20000100800 */
[----:B------:R-:W-:-:S03]  /*2ed20*/  IADD3 R11, P6, PT, R11, UR7, RZ ;  /* 0x000000070b0b7c10 */ /* 0x000fc6000ffde0ff */
        /* <DEDUP_REMOVED lines=15> */
[----:B0-----:R-:W2:Y:S01]  /*2ee20*/  LDL.LU R16, [R1+0xd28] ;  /* 0x000d280001107983 */ /* 0x001ea20000300800 */
[----:B------:R-:W-:-:S02]  /*2ee30*/  IADD3.X R26, PT, PT, R26, UR5, RZ, P4, !PT ;  /* 0x000000051a1a7c10 */ /* 0x000fc4000a7fe4ff */
[----:B------:R-:W-:-:S03]  /*2ee40*/  IADD3 R0, P4, PT, R0, UR7, RZ ;  /* 0x0000000700007c10 */ /* 0x000fc6000ff9e0ff */
[----:B------:R-:W-:Y:S04]  /*2ee50*/  STL [R1+0xd6c], R26 ;  /* 0x000d6c1a01007387 */ /* 0x000fe80000100800 */
[----:B--2---:R0:W-:Y:S04]  /*2ee60*/  STL [R1+0xfa0], R16 ;  /* 0x000fa01001007387 */ /* 0x0041e80000100800 */
[----:B------:R-:W-:Y:S04]  /*2ee70*/  STL [R1+0xd38], R0 ;  /* 0x000d380001007387 */ /* 0x000fe80000100800 */
[----:B0-----:R-:W2:Y:S01]  /*2ee80*/  LDL.LU R16, [R1+0xd5c] ;  /* 0x000d5c0001107983 */ /* 0x001ea20000300800 */
[----:B------:R-:W-:-:S05]  /*2ee90*/  IADD3.X R29, PT, PT, R29, UR5, RZ, P6, !PT ;  /* 0x000000051d1d7c10 */ /* 0x000fca000b7fe4ff */
        /* <DEDUP_REMOVED lines=31> */
[----:B--2---:R-:W-:-:S05]  /*2f090*/  IADD3 R16, P6, PT, R16, UR7, RZ ;  /* 0x0000000710107c10 */ /* 0x004fca000ffde0ff */
[----:B------:R0:W-:Y:S04]  /*2f0a0*/  STL [R1+0xd30], R16 ;  /* 0x000d301001007387 */ /* 0x0001e80000100800 */
[----:B0-----:R-:W2:Y:S02]  /*2f0b0*/  LDL.LU R16, [R1+0xfa4] ;  /* 0x000fa40001107983 */ /* 0x001ea40000300800 */
[----:B--2---:R-:W-:-:S05]  /*2f0c0*/  IADD3.X R16, PT, PT, R16, UR5, RZ, P5, !PT ;  /* 0x0000000510107c10 */ /* 0x004fca000affe4ff */
[----:B------:R0:W-:Y:S04]  /*2f0d0*/  STL [R1+0xd5c], R16 ;  /* 0x000d5c1001007387 */ /* 0x0001e80000100800 */
[----:B0-----:R-:W2:Y:S01]  /*2f0e0*/  LDL.LU R16, [R1+0xfa0] ;  /* 0x000fa00001107983 */ /* 0x001ea20000300800 */
[----:B---3--:R-:W-:Y:S02]  /*2f0f0*/  IADD3.X R17, PT, PT, R17, UR5, RZ, P3, !PT ;  /* 0x0000000511117c10 */ /* 0x008fe40009ffe4ff */
[----:B----4-:R-:W-:Y:S02]  /*2f100*/  IADD3 R18, P3, PT, R18, UR7, RZ ;  /* 0x0000000712127c10 */ /* 0x010fe4000ff7e0ff */
[----:B-----5:R-:W-:Y:S02]  /*2f110*/  IADD3.X R19, PT, PT, R19, UR5, RZ, P2, !PT ;  /* 0x0000000513137c10 */ /* 0x020fe400097fe4ff */
        /* <DEDUP_REMOVED lines=20> */
[----:B--2---:R-:W-:-:S05]  /*2f260*/  IADD3 R16, P5, PT, R16, UR7, RZ ;  /* 0x0000000710107c10 */ /* 0x004fca000ffbe0ff */
        /* <DEDUP_REMOVED lines=1346> */
[----:B------:R-:W-:Y:S01]  /*34690*/  IADD3.X R11, PT, PT, R11, UR5, RZ, P3, !PT ;  /* 0x000000050b0b7c10 */ /* 0x000fe20009ffe4ff */
[----:B------:R-:W-:Y:S01]  /*346a0*/  USHF.L.U32 UR12, UR10, 0x7, URZ ;  /* 0x000000070a0c7899 */ /* 0x000fe200080006ff */
        /* <DEDUP_REMOVED lines=8> */
[----:B------:R-:W-:-:S02]  /*34730*/  IADD3.X R28, PT, PT, R28, UR5, RZ, P6, !PT ;  /* 0x000000051c1c7c10 */ /* 0x000fc4000b7fe4ff */
        /* <DEDUP_REMOVED lines=25> */
[----:B------:R-:W-:Y:S04]  /*348d0*/  STL [R1+0xe34], R5 ;  /* 0x000e340501007387 */ /* 0x000fe80000100800 */
[----:B------:R-:W-:Y:S04]  /*348e0*/  STL [R1+0x684], R2 ;  /* 0x0006840201007387 */ /* 0x000fe80000100800 */
[----:B------:R-:W-:Y:S04]  /*348f0*/  STL [R1+0xe3c], R3 ;  /* 0x000e3c0301007387 */ /* 0x000fe80000100800 */
[----:B------:R-:W-:Y:S04]  /*34900*/  STL [R1+0xe44], R28 ;  /* 0x000e441c01007387 */ /* 0x000fe80000100800 */
[----:B------:R-:W-:Y:S04]  /*34910*/  STL [R1+0xe4c], R27 ;  /* 0x000e4c1b01007387 */ /* 0x000fe80000100800 */
[----:B0-----:R-:W2:Y:S01]  /*34920*/  LDL.LU R16, [R1+0x67c] ;  /* 0x00067c0001107983 */ /* 0x001ea20000300800 */
[----:B------:R-:W-:-:S02]  /*34930*/  IADD3.X R26, PT, PT, R26, UR5, RZ, P3, !PT ;  /* 0x000000051a1a7c10 */ /* 0x000fc40009ffe4ff */
[----:B------:R-:W-:-:S03]  /*34940*/  IADD3.X R0, PT, PT, R0, UR5, RZ, P2, !PT ;  /* 0x0000000500007c10 */ /* 0x000fc600097fe4ff */
        /* <DEDUP_REMOVED lines=25> */
[----:B------:R-:W-:-:S03]  /*34ae0*/  USHF.R.S32.HI UR13, URZ, 0x1f, UR12 ;  /* 0x0000001fff0d7899 */ /* 0x000fc6000801140c */
        /* <DEDUP_REMOVED lines=17> */
[----:B---3--:R-:W-:Y:S02]  /*34c00*/  IADD3 R17, P3, PT, R17, UR12, RZ ;  /* 0x0000000c11117c10 */ /* 0x008fe4000ff7e0ff */
[----:B----4-:R-:W-:Y:S02]  /*34c10*/  IADD3 R18, P5, PT, R18, UR12, RZ ;  /* 0x0000000c12127c10 */ /* 0x010fe4000ffbe0ff */
[----:B-----5:R-:W-:Y:S02]  /*34c20*/  IADD3 R19, P4, PT, R19, UR12, RZ ;  /* 0x0000000c13137c10 */ /* 0x020fe4000ff9e0ff */
        /* <DEDUP_REMOVED lines=16> */
[----:B------:R-:W-:Y:S02]  /*34d30*/  IADD3.X R28, PT, PT, R28, UR13, RZ, P4, !PT ;  /* 0x0000000d1c1c7c10 */ /* 0x000fe4000a7fe4ff */
[----:B------:R-:W-:Y:S02]  /*34d40*/  IADD3.X R27, PT, PT, R27, UR13, RZ, P0, !PT ;  /* 0x0000000d1b1b7c10 */ /* 0x000fe400087fe4ff */
[----:B------:R-:W-:-:S02]  /*34d50*/  IADD3.X R29, PT, PT, R29, UR13, RZ, P3, !PT ;  /* 0x0000000d1d1d7c10 */ /* 0x000fc40009ffe4ff */
[----:B------:R-:W-:Y:S01]  /*34d60*/  IADD3.X R26, PT, PT, R26, UR13, RZ, P1, !PT ;  /* 0x0000000d1a1a7c10 */ /* 0x000fe20008ffe4ff */
[----:B------:R-:W-:Y:S02]  /*34d70*/  UIADD3 UR4, UPT, UPT, UR4, 0x1, URZ ;  /* 0x0000000104047890 */ /* 0x000fe4000fffe0ff */
[----:B------:R-:W-:-:S04]  /*34d80*/  USHF.R.S32.HI UR6, URZ, 0x7, UR6 ;  /* 0x00000007ff067899 */ /* 0x000fc80008011406 */
[----:B------:R-:W-:Y:S01]  /*34d90*/  UISETP.NE.U32.AND UP0, UPT, UR4, UR6, UPT ;  /* 0x000000060400728c */ /* 0x000fe2000bf05070 */
[----:B--2---:R-:W-:-:S05]  /*34da0*/  IADD3 R16, P2, PT, R16, UR12, RZ ;  /* 0x0000000c10107c10 */ /* 0x004fca000ff5e0ff */
[----:B------:R0:W-:Y:S04]  /*34db0*/  STL [R1+0x67c], R16 ;  /* 0x00067c1001007387 */ /* 0x0001e80000100800 */
[----:B------:R0:W-:Y:S04]  /*34dc0*/  STL [R1+0x670], R17 ;  /* 0x0006701101007387 */ /* 0x0001e80000100800 */
[----:B------:R0:W-:Y:S01]  /*34dd0*/  STL [R1+0x668], R18 ;  /* 0x0006681201007387 */ /* 0x0001e20000100800 */
[----:B------:R-:W-:-:S03]  /*34de0*/  IADD3.X R13, PT, PT, R13, UR13, RZ, P2, !PT ;  /* 0x0000000d0d0d7c10 */ /* 0x000fc600097fe4ff */
[----:B------:R0:W-:Y:S01]  /*34df0*/  STL [R1+0x660], R19 ;  /* 0x0006601301007387 */ /* 0x0001e20000100800 */
[----:B------:R-:W-:-:S03]  /*34e00*/  IADD3 R14, P2, PT, R14, UR12, RZ ;  /* 0x0000000c0e0e7c10 */ /* 0x000fc6000ff5e0ff */
[----:B------:R0:W-:Y:S04]  /*34e10*/  STL [R1+0x658], R24 ;  /* 0x0006581801007387 */ /* 0x0001e80000100800 */
        /* <DEDUP_REMOVED lines=22> */
[----:B------:R0:W-:Y:S04]  /*34f80*/  STL [R1+0x62c], R28 ;  /* 0x00062c1c01007387 */ /* 0x0001e80000100800 */
[----:B------:R0:W-:Y:S04]  /*34f90*/  STL [R1+0x624], R27 ;  /* 0x0006241b01007387 */ /* 0x0001e80000100800 */
[----:B------:R0:W-:Y:S04]  /*34fa0*/  STL [R1+0x60c], R29 ;  /* 0x00060c1d01007387 */ /* 0x0001e80000100800 */
[----:B------:R0:W-:Y:S04]  /*34fb0*/  STL [R1+0x61c], R26 ;  /* 0x00061c1a01007387 */ /* 0x0001e80000100800 */
[----:B------:R0:W-:Y:S01]  /*34fc0*/  STL [R1+0x614], R0 ;  /* 0x0006140001007387 */ /* 0x0001e20000100800 */
[----:B------:R-:W-:Y:S05]  /*34fd0*/  BRA.U UP0, `(.L_x_1) ;  /* 0xfffffe4500e07547 */ /* 0x000fea000b83ffff */
.L_x_0:
[----:B0-----:R-:W2:Y:S01]  /*34fe0*/  LDL.LU R4, [R1+0x1c0] ;  /* 0x0001c00001047983 */ /* 0x001ea20000300800 */
[----:B------:R-:W0:Y:S01]  /*34ff0*/  S2UR UR5, SR_CgaCtaId ;  /* 0x00000000000579c3 */ /* 0x000e220000008800 */
[----:B------:R-:W-:Y:S01]  /*35000*/  UMOV UR4, 0x400 ;  /* 0x0000040000047882 */ /* 0x000fe20000000000 */
[----:B------:R-:W1:Y:S01]  /*35010*/  LDCU.128 UR12, c[0x0][0x390] ;  /* 0x00007200ff0c77ac */ /* 0x000e620008000c00 */
[----:B------:R-:W2:Y:S04]  /*35020*/  LDL.LU R3, [R1+0x1c4] ;  /* 0x0001c40001037983 */ /* 0x000ea80000300800 */
[----:B------:R-:W4:Y:S04]  /*35030*/  LDL.LU R2, [R1+0x1c8] ;  /* 0x0001c80001027983 */ /* 0x000f280000300800 */
[----:B---3--:R-:W4:Y:S04]  /*35040*/  LDL.LU R0, [R1+0x1cc] ;  /* 0x0001cc0001007983 */ /* 0x008f280000300800 */
[----:B------:R-:W-:Y:S01]  /*35050*/  STL [R1+0xf60], R22 ;  /* 0x000f601601007387 */ /* 0x000fe20000100800 */
[----:B------:R-:W-:Y:S01]  /*35060*/  BAR.SYNC.DEFER_BLOCKING 0x0 ;  /* 0x0000000000007b1d */ /* 0x000fe20000010000 */
[----:B--2---:R-:W-:-:S05]  /*35070*/  F2FP.SATFINITE.E4M3.F32.PACK_AB_MERGE_C R27, R3, R4, RZ ;  /* 0x00000004031b723e */ /* 0x004fca00048070ff */
[----:B------:R-:W-:Y:S01]  /*35080*/  STL [R1+0xf64], R27 ;  /* 0x000f641b01007387 */ /* 0x000fe20000100800 */
[----:B----4-:R-:W-:-:S03]  /*35090*/  F2FP.SATFINITE.E4M3.F32.PACK_AB_MERGE_C R0, R0, R2, RZ ;  /* 0x000000020000723e */ /* 0x010fc600048070ff */
[----:B------:R-:W2:Y:S04]  /*350a0*/  LDL.LU R29, [R1+0x260] ;  /* 0x00026000011d7983 */ /* 0x000ea80000300800 */
[----:B------:R-:W2:Y:S04]  /*350b0*/  LDL.LU R25, [R1+0x264] ;  /* 0x0002640001197983 */ /* 0x000ea80000300800 */
[----:B------:R-:W-:Y:S04]  /*350c0*/  STL [R1], R0 ;  /* 0x0000000001007387 */ /* 0x000fe80000100800 */
[----:B------:R-:W3:Y:S04]  /*350d0*/  LDL.LU R21, [R1+0x268] ;  /* 0x0002680001157983 */ /* 0x000ee80000300800 */
[----:B------:R-:W3:Y:S04]  /*350e0*/  LDL.LU R20, [R1+0x26c] ;  /* 0x00026c0001147983 */ /* 0x000ee80000300800 */
[----:B------:R-:W4:Y:S04]  /*350f0*/  LDL.LU R12, [R1+0x254] ;  /* 0x00025400010c7983 */ /* 0x000f280000300800 */
[----:B------:R-:W5:Y:S04]  /*35100*/  LDL.LU R28, [R1+0x25c] ;  /* 0x00025c00011c7983 */ /* 0x000f680000300800 */
[----:B-----5:R5:W-:Y:S04]  /*35110*/  STL [R1+0xfd8], R28 ;  /* 0x000fd81c01007387 */ /* 0x020be80000100800 */
[----:B-----5:R-:W4:Y:S04]  /*35120*/  LDL.LU R28, [R1+0x250] ;  /* 0x00025000011c7983 */ /* 0x020f280000300800 */
[----:B------:R-:W5:Y:S04]  /*35130*/  LDL.LU R11, [R1+0x234] ;  /* 0x00023400010b7983 */ /* 0x000f680000300800 */
[----:B-----5:R5:W-:Y:S04]  /*35140*/  STL [R1+0xfc4], R11 ;  /* 0x000fc40b01007387 */ /* 0x020be80000100800 */
[----:B-----5:R-:W5:Y:S04]  /*35150*/  LDL.LU R11, [R1+0x24c] ;  /* 0x00024c00010b7983 */ /* 0x020f680000300800 */
[----:B-----5:R5:W-:Y:S04]  /*35160*/  STL [R1+0xfcc], R11 ;  /* 0x000fcc0b01007387 */ /* 0x020be80000100800 */
[----:B-----5:R-:W5:Y:S04]  /*35170*/  LDL.LU R11, [R1+0x244] ;  /* 0x00024400010b7983 */ /* 0x020f680000300800 */
[----:B-----5:R5:W-:Y:S04]  /*35180*/  STL [R1+0xfd4], R11 ;  /* 0x000fd40b01007387 */ /* 0x020be80000100800 */
[----:B-----5:R-:W5:Y:S04]  /*35190*/  LDL.LU R11, [R1+0x258] ;  /* 0x00025800010b7983 */ /* 0x020f680000300800 */
[----:B------:R-:W2:Y:S04]  /*351a0*/  LDL.LU R26, [R1+0x238] ;  /* 0x00023800011a7983 */ /* 0x000ea80000300800 */
[----:B--2---:R2:W-:Y:S04]  /*351b0*/  STL [R1+0xfc0], R26 ;  /* 0x000fc01a01007387 */ /* 0x0045e80000100800 */
[----:B--2---:R-:W2:Y:S04]  /*351c0*/  LDL.LU R26, [R1+0x230] ;  /* 0x00023000011a7983 */ /* 0x004ea80000300800 */
[----:B--2---:R2:W-:Y:S04]  /*351d0*/  STL [R1+0xfc8], R26 ;  /* 0x000fc81a01007387 */ /* 0x0045e80000100800 */
[----:B--2---:R-:W2:Y:S04]  /*351e0*/  LDL.LU R26, [R1+0x248] ;  /* 0x00024800011a7983 */ /* 0x004ea80000300800 */
[----:B--2---:R2:W-:Y:S04]  /*351f0*/  STL [R1+0xfd0], R26 ;  /* 0x000fd01a01007387 */ /* 0x0045e80000100800 */
[----:B--2---:R-:W2:Y:S04]  /*35200*/  LDL.LU R26, [R1+0x240] ;  /* 0x00024000011a7983 */ /* 0x004ea80000300800 */
[----:B------:R-:W2:Y:S04]  /*35210*/  LDL.LU R24, [R1+0x23c] ;  /* 0x00023c0001187983 */ /* 0x000ea80000300800 */
[----:B------:R-:W2:Y:S04]  /*35220*/  LDL.LU R10, [R1+0x224] ;  /* 0x00022400010a7983 */ /* 0x000ea80000300800 */
[----:B------:R-:W2:Y:S04]  /*35230*/  LDL.LU R8, [R1+0x22c] ;  /* 0x00022c0001087983 */ /* 0x000ea80000300800 */
[----:B--2---:R2:W-:Y:S04]  /*35240*/  STL [R1+0xfbc], R8 ;  /* 0x000fbc0801007387 */ /* 0x0045e80000100800 */
[----:B--2---:R-:W2:Y:S04]  /*35250*/  LDL.LU R8, [R1+0x220] ;  /* 0x0002200001087983 */ /* 0x004ea80000300800 */
        /* <DEDUP_REMOVED lines=52> */
[----:B------:R-:W2:Y:S01]  /*355a0*/  LDL.LU R27, [R1+0xd0] ;  /* 0x0000d000011b7983 */ /* 0x000ea20000300800 */
[----:B------:R-:W-:-:S02]  /*355b0*/  F2FP.SATFINITE.E4M3.F32.PACK_AB_MERGE_C R25, R25, R29, RZ ;  /* 0x0000001d1919723e */ /* 0x000fc400048070ff */
[----:B---3--:R-:W-:Y:S02]  /*355c0*/  F2FP.SATFINITE.E4M3.F32.PACK_AB_MERGE_C R29, R20, R21, RZ ;  /* 0x00000015141d723e */ /* 0x008fe400048070ff */
[----:B----4-:R-:W-:Y:S01]  /*355d0*/  F2FP.SATFINITE.E4M3.F32.PACK_AB_MERGE_C R12, R12, R28, RZ ;  /* 0x0000001c0c0c723e */ /* 0x010fe200048070ff */
[----:B--2---:R2:W-:Y:S04]  /*355e0*/  STL [R1+0xf68], R27 ;  /* 0x000f681b01007387 */ /* 0x0045e80000100800 */
[----:B--2---:R-:W2:Y:S04]  /*355f0*/  LDL.LU R27, [R1+0xf8] ;  /* 0x0000f800011b7983 */ /* 0x004ea80000300800 */
[----:B------:R-:W3:Y:S04]  /*35600*/  LDL.LU R17, [R1+0xd4] ;  /* 0x0000d40001117983 */ /* 0x000ee80000300800 */
[----:B------:R-:W4:Y:S04]  /*35610*/  LDL.LU R22, [R1+0xd8] ;  /* 0x0000d80001167983 */ /* 0x000f280000300800 */
[----:B------:R-:W4:Y:S04]  /*35620*/  LDL.LU R18, [R1+0xdc] ;  /* 0x0000dc0001127983 */ /* 0x000f280000300800 */
[----:B------:R-:W2:Y:S04]  /*35630*/  LDL.LU R23, [R1+0x20] ;  /* 0x0000200001177983 */ /* 0x000ea80000300800 */
[----:B------:R-:W2:Y:S04]  /*35640*/  LDL.LU R19, [R1+0x24] ;  /* 0x0000240001137983 */ /* 0x000ea80000300800 */
[----:B------:R-:W2:Y:S04]  /*35650*/  LDL.LU R21, [R1+0x28] ;  /* 0x0000280001157983 */ /* 0x000ea80000300800 */
[----:B------:R-:W2:Y:S04]  /*35660*/  LDL.LU R20, [R1+0x2c] ;  /* 0x00002c0001147983 */ /* 0x000ea80000300800 */
[----:B------:R-:W5:Y:S02]  /*35670*/  LDL.LU R28, [R1+0xfd8] ;  /* 0x000fd800011c7983 */ /* 0x000f640000300800 */
[----:B-----5:R-:W-:-:S02]  /*35680*/  F2FP.SATFINITE.E4M3.F32.PACK_AB_MERGE_C R28, R28, R11, RZ ;  /* 0x0000000b1c1c723e */ /* 0x020fc400048070ff */
[----:B------:R-:W5:Y:S02]  /*35690*/  LDL.LU R11, [R1+0xfd4] ;  /* 0x000fd400010b7983 */ /* 0x000f640000300800 */
[----:B-----5:R-:W-:Y:S02]  /*356a0*/  F2FP.SATFINITE.E4M3.F32.PACK_AB_MERGE_C R11, R11, R26, RZ ;  /* 0x0000001a0b0b723e */ /* 0x020fe400048070ff */
[----:B------:R-:W5:Y:S04]  /*356b0*/  LDL.LU R26, [R1+0xfd0] ;  /* 0x000fd000011a7983 */ /* 0x000f680000300800 */
[----:B------:R0:W-:Y:S04]  /*356c0*/  STL [R1+0x3c], R11 ;  /* 0x00003c0b01007387 */ /* 0x0001e80000100800 */
[----:B0-----:R-:W5:Y:S02]  /*356d0*/  LDL.LU R11, [R1+0xfcc] ;  /* 0x000fcc00010b7983 */ /* 0x001f640000300800 */
[----:B-----5:R-:W-:-:S02]  /*356e0*/  F2FP.SATFINITE.E4M3.F32.PACK_AB_MERGE_C R11, R11, R26, RZ ;  /* 0x0000001a0b0b723e */ /* 0x020fc400048070ff */
[----:B------:R-:W5:Y:S04]  /*356f0*/  LDL.LU R26, [R1+0xfc8] ;  /* 0x000fc800011a7983 */ /* 0x000f680000300800 */
[----:B------:R0:W-:Y:S04]  /*35700*/  STL [R1+0x50], R11 ;  /* 0x0000500b01007387 */ /* 0x0001e80000100800 */
[----:B0-----:R-:W5:Y:S01]  /*35710*/  LDL.LU R11, [R1+0xfc4] ;  /* 0x000fc400010b7983 */ /* 0x001f620000300800 */
[----:B------:R-:W-:Y:S02]  /*35720*/  F2FP.SATFINITE.E4M3.F32.PACK_AB_MERGE_C R10, R10, R8, RZ ;  /* 0x000000080a0a723e */ /* 0x000fe400048070ff */
[----:B-----5:R-:W-:-:S02]  /*35730*/  F2FP.SATFINITE.E4M3.F32.PACK_AB_MERGE_C R11, R11, R26, RZ ;  /* 0x0000001a0b0b723e */ /* 0x020fc400048070ff */
[----:B------:R-:W5:Y:S04]  /*35740*/  LDL.LU R26, [R1+0xfc0] ;  /* 0x000fc000011a7983 */ /* 0x000f680000300800 */
[----:B------:R-:W3:Y:S01]  /*35750*/  LDL.LU R8, [R1+0xfbc] ;  /* 0x000fbc0001087983 */ /* 0x000ee20000300800 */
[----:B----4-:R-:W-:Y:S02]  /*35760*/  F2FP.SATFINITE.E4M3.F32.PACK_AB_MERGE_C R18, R18, R22, RZ ;  /* 0x000000161212723e */ /* 0x010fe400048070ff */
[----:B--2---:R-:W-:Y:S02]  /*35770*/  F2FP.SATFINITE.E4M3.F32.PACK_AB_MERGE_C R19, R19, R23, RZ ;  /* 0x000000171313723e */ /* 0x004fe400048070ff */
[----:B------:R-:W-:Y:S02]  /*35780*/  F2FP.SATFINITE.E4M3.F32.PACK_AB_MERGE_C R20, R20, R21, RZ ;  /* 0x000000151414723e */ /* 0x000fe400048070ff */
[----:B------:R-:W-:-:S02]  /*35790*/  LOP3.LUT R12, R12, 0xffff, RZ, 0xc0, !PT ;  /* 0x0000ffff0c0c7812 */ /* 0x000fc400078ec0ff */
[----:B------:R-:W-:Y:S02]  /*357a0*/  LOP3.LUT R25, R25, 0xffff, RZ, 0xc0, !PT ;  /* 0x0000ffff19197812 */ /* 0x000fe400078ec0ff */
[----:B------:R-:W-:Y:S02]  /*357b0*/  LOP3.LUT R11, R11, 0xffff, RZ, 0xc0, !PT ;  /* 0x0000ffff0b0b7812 */ /* 0x000fe400078ec0ff */
[----:B------:R-:W-:Y:S02]  /*357c0*/  LOP3.LUT R10, R10, 0xffff, RZ, 0xc0, !PT ;  /* 0x0000ffff0a0a7812 */ /* 0x000fe400078ec0ff */
[----:B-----5:R-:W-:Y:S02]  /*357d0*/  F2FP.SATFINITE.E4M3.F32.PACK_AB_MERGE_C R26, R24, R26, RZ ;  /* 0x0000001a181a723e */ /* 0x020fe400048070ff */
[----:B------:R-:W0:Y:S01]  /*357e0*/  S2R R24, SR_TID.X ;  /* 0x0000000000187919 */ /* 0x000e220000002100 */
[----:B---3--:R-:W-:Y:S02]  /*357f0*/  F2FP.SATFINITE.E4M3.F32.PACK_AB_MERGE_C R8, R8, R6, RZ ;  /* 0x000000060808723e */ /* 0x008fe400048070ff */
[----:B------:R-:W2:Y:S02]  /*35800*/  LDL.LU R6, [R1+0xfb8] ;  /* 0x000fb80001067983 */ /* 0x000ea40000300800 */
[----:B--2---:R-:W-:-:S02]  /*35810*/  F2FP.SATFINITE.E4M3.F32.PACK_AB_MERGE_C R6, R6, R4, RZ ;  /* 0x000000040606723e */ /* 0x004fc400048070ff */
[----:B------:R-:W2:Y:S02]  /*35820*/  LDL.LU R4, [R1+0xfb4] ;  /* 0x000fb40001047983 */ /* 0x000ea40000300800 */
[----:B--2---:R-:W-:Y:S02]  /*35830*/  F2FP.SATFINITE.E4M3.F32.PACK_AB_MERGE_C R4, R4, R2, RZ ;  /* 0x000000020404723e */ /* 0x004fe400048070ff */
[----:B------:R-:W2:Y:S02]  /*35840*/  LDL.LU R2, [R1+0xfb0] ;  /* 0x000fb00001027983 */ /* 0x000ea40000300800 */
[----:B--2---:R-:W-:Y:S02]  /*35850*/  F2FP.SATFINITE.E4M3.F32.PACK_AB_MERGE_C R2, R2, R0, RZ ;  /* 0x000000000202723e */ /* 0x004fe400048070ff */
[----:B------:R-:W2:Y:S04]  /*35860*/  LDL.LU R0, [R1+0xfac] ;  /* 0x000fac0001007983 */ /* 0x000ea80000300800 */
[----:B------:R3:W-:Y:S04]  /*35870*/  STL [R1+0x34], R2 ;  /* 0x0000340201007387 */ /* 0x0007e80000100800 */
[----:B---3--:R-:W2:Y:S02]  /*35880*/  LDL.LU R2, [R1+0xfa8] ;  /* 0x000fa80001027983 */ /* 0x008ea40000300800 */
[----:B--2---:R-:W-:-:S02]  /*35890*/  F2FP.SATFINITE.E4M3.F32.PACK_AB_MERGE_C R2, R2, R0, RZ ;  /* 0x000000000202723e */ /* 0x004fc400048070ff */
[----:B------:R-:W2:Y:S04]  /*358a0*/  LDL.LU R0, [R1+0xfa4] ;  /* 0x000fa40001007983 */ /* 0x000ea80000300800 */
[----:B------:R3:W-:Y:S04]  /*358b0*/  STL [R1+0x38], R2 ;  /* 0x0000380201007387 */ /* 0x0007e80000100800 */
[----:B---3--:R-:W2:Y:S02]  /*358c0*/  LDL.LU R2, [R1+0xfa0] ;  /* 0x000fa00001027983 */ /* 0x008ea40000300800 */
[----:B--2---:R-:W-:-:S02]  /*358d0*/  F2FP.SATFINITE.E4M3.F32.PACK_AB_MERGE_C R2, R2, R0, RZ ;  /* 0x000000000202723e */ /* 0x004fc400048070ff */
[----:B------:R-:W2:Y:S02]  /*358e0*/  LDL.LU R0, [R1+0xf9c] ;  /* 0x000f9c0001007983 */ /* 0x000ea40000300800 */
[----:B--2---:R-:W-:Y:S02]  /*358f0*/  F2FP.SATFINITE.E4M3.F32.PACK_AB_MERGE_C R0, R0, R3, RZ ;  /* 0x000000030000723e */ /* 0x004fe400048070ff */
[----:B------:R-:W2:Y:S02]  /*35900*/  LDL.LU R3, [R1+0xf98] ;  /* 0x000f980001037983 */ /* 0x000ea40000300800 */
[----:B--2---:R-:W-:Y:S02]  /*35910*/  F2FP.SATFINITE.E4M3.F32.PACK_AB_MERGE_C R3, R3, R5, RZ ;  /* 0x000000050303723e */ /* 0x004fe400048070ff */
[----:B------:R-:W2:Y:S02]  /*35920*/  LDL.LU R5, [R1+0xf94] ;  /* 0x000f940001057983 */ /* 0x000ea40000300800 */
[----:B--2---:R-:W-:-:S02]  /*35930*/  F2FP.SATFINITE.E4M3.F32.PACK_AB_MERGE_C R5, R5, R7, RZ ;  /* 0x000000070505723e */ /* 0x004fc400048070ff */
[----:B------:R-:W2:Y:S02]  /*35940*/  LDL.LU R7, [R1+0xf90] ;  /* 0x000f900001077983 */ /* 0x000ea40000300800 */
[----:B--2---:R-:W-:Y:S02]  /*35950*/  F2FP.SATFINITE.E4M3.F32.PACK_AB_MERGE_C R7, R7, R9, RZ ;  /* 0x000000090707723e */ /* 0x004fe400048070ff */
[----:B------:R-:W2:Y:S02]  /*35960*/  LDL.LU R9, [R1+0xf8c] ;  /* 0x000f8c0001097983 */ /* 0x000ea40000300800 */
[----:B--2---:R-:W-:Y:S02]  /*35970*/  F2FP.SATFINITE.E4M3.F32.PACK_AB_MERGE_C R9, R9, R13, RZ ;  /* 0x0000000d0909723e */ /* 0x004fe400048070ff */
[----:B------:R-:W2:Y:S02]  /*35980*/  LDL.LU R13, [R1+0xf88] ;  /* 0x000f8800010d7983 */ /* 0x000ea40000300800 */
[----:B--2---:R-:W-:-:S02]  /*35990*/  F2FP.SATFINITE.E4M3.F32.PACK_AB_MERGE_C R13, R13, R14, RZ ;  /* 0x0000000e0d0d723e */ /* 0x004fc400048070ff */
        /* <DEDUP_REMOVED lines=14> */
[----:B------:R-:W2:Y:S01]  /*35a80*/  LDL.LU R27, [R1+0xf68] ;  /* 0x000f6800011b7983 */ /* 0x000ea20000300800 */
[----:B------:R-:W-:Y:S02]  /*35a90*/  LOP3.LUT R23, R6, 0xffff, RZ, 0xc0, !PT ;  /* 0x0000ffff06177812 */ /* 0x000fe400078ec0ff */
[----:B--2---:R-:W-:Y:S02]  /*35aa0*/  F2FP.SATFINITE.E4M3.F32.PACK_AB_MERGE_C R17, R17, R27, RZ ;  /* 0x0000001b1111723e */ /* 0x004fe400048070ff */
[----:B------:R-:W2:Y:S04]  /*35ab0*/  LDL.LU R27, [R1+0xf64] ;  /* 0x000f6400011b7983 */ /* 0x000ea80000300800 */
[----:B------:R-:W3:Y:S04]  /*35ac0*/  LDL.LU R22, [R1+0xf60] ;  /* 0x000f600001167983 */ /* 0x000ee80000300800 */
[----:B------:R4:W-:Y:S04]  /*35ad0*/  STL [R1+0xf54], R19 ;  /* 0x000f541301007387 */ /* 0x0009e80000100800 */
[----:B----4-:R-:W4:Y:S01]  /*35ae0*/  LDL.LU R19, [R1] ;  /* 0x0000000001137983 */ /* 0x010f220000300800 */
[----:B------:R-:W-:-:S02]  /*35af0*/  LOP3.LUT R6, R3, 0xffff, RZ, 0xc0, !PT ;  /* 0x0000ffff03067812 */ /* 0x000fc400078ec0ff */
[----:B------:R-:W-:Y:S01]  /*35b00*/  PRMT R3, R12, 0x3340, R1 ;  /* 0x000033400c037816 */ /* 0x000fe20000000001 */
[----:B------:R0:W-:Y:S04]  /*35b10*/  STL [R1+0xf50], R20 ;  /* 0x000f501401007387 */ /* 0x0001e80000100800 */
[----:B------:R-:W-:Y:S01]  /*35b20*/  STL [R1+0x4], R23 ;  /* 0x0000041701007387 */ /* 0x000fe20000100800 */
[----:B------:R-:W-:Y:S02]  /*35b30*/  LOP3.LUT R21, R7, 0xffff, RZ, 0xc0, !PT ;  /* 0x0000ffff07157812 */ /* 0x000fe400078ec0ff */
[----:B------:R-:W-:Y:S02]  /*35b40*/  LOP3.LUT R2, R2, 0xffff, RZ, 0xc0, !PT ;  /* 0x0000ffff02027812 */ /* 0x000fe400078ec0ff */
[----:B0-----:R-:W-:Y:S01]  /*35b50*/  LOP3.LUT R20, R24, 0xe0, RZ, 0xc0, !PT ;  /* 0x000000e018147812 */ /* 0x001fe200078ec0ff */
[----:B------:R0:W-:Y:S01]  /*35b60*/  STL [R1+0x8], R21 ;  /* 0x0000081501007387 */ /* 0x0001e20000100800 */
[----:B------:R-:W-:-:S02]  /*35b70*/  PRMT R24, R11, 0x3340, R10 ;  /* 0x000033400b187816 */ /* 0x000fc4000000000a */
[----:B------:R-:W-:Y:S02]  /*35b80*/  PRMT R7, R21, 0x3340, R1 ;  /* 0x0000334015077816 */ /* 0x000fe40000000001 */
[----:B0-----:R-:W-:Y:S02]  /*35b90*/  PRMT R21, R2, 0x3340, R6 ;  /* 0x0000334002157816 */ /* 0x001fe40000000006 */
[----:B------:R-:W-:Y:S02]  /*35ba0*/  LOP3.LUT R14, R14, 0xffff, RZ, 0xc0, !PT ;  /* 0x0000ffff0e0e7812 */ /* 0x000fe400078ec0ff */
[----:B------:R-:W-:Y:S02]  /*35bb0*/  LOP3.LUT R16, R16, 0xffff, RZ, 0xc0, !PT ;  /* 0x0000ffff10107812 */ /* 0x000fe400078ec0ff */
[----:B------:R-:W-:Y:S02]  /*35bc0*/  LOP3.LUT R18, R18, 0xffff, RZ, 0xc0, !PT ;  /* 0x0000ffff12127812 */ /* 0x000fe400078ec0ff */
[----:B--2---:R-:W-:-:S02]  /*35bd0*/  LOP3.LUT R27, R27, 0xffff, RZ, 0xc0, !PT ;  /* 0x0000ffff1b1b7812 */ /* 0x004fc400078ec0ff */
[----:B---3--:R-:W-:Y:S02]  /*35be0*/  PRMT R22, R23, 0x3340, R22 ;  /* 0x0000334017167816 */ /* 0x008fe40000000016 */
[----:B------:R-:W-:-:S04]  /*35bf0*/  PRMT R23, R27, 0x3340, R25 ;  /* 0x000033401b177816 */ /* 0x000fc80000000019 */
[----:B------:R-:W-:Y:S02]  /*35c00*/  PRMT R23, R23, 0x5410, R3 ;  /* 0x0000541017177816 */ /* 0x000fe40000000003 */
[----:B------:R-:W0:Y:S01]  /*35c10*/  S2R R3, SR_TID.X ;  /* 0x0000000000037919 */ /* 0x000e220000002100 */
[----:B------:R-:W-:Y:S02]  /*35c20*/  PRMT R22, R24, 0x5410, R22 ;  /* 0x0000541018167816 */ /* 0x000fe40000000016 */
[----:B------:R2:W-:Y:S02]  /*35c30*/  STL [R1+0x28], R23 ;  /* 0x0000281701007387 */ /* 0x0005e40000100800 */
[----:B--2---:R-:W-:Y:S01]  /*35c40*/  LOP3.LUT R23, R28, 0xffff, RZ, 0xc0, !PT ;  /* 0x0000ffff1c177812 */ /* 0x004fe200078ec0ff */
[----:B0-----:R-:W-:-:S05]  /*35c50*/  IMAD.SHL.U32 R3, R3, 0x20, RZ ;  /* 0x0000002003037824 */ /* 0x001fca00078e00ff */
[----:B------:R-:W-:-:S05]  /*35c60*/  LOP3.LUT R3, R3, 0x60, RZ, 0xc0, !PT ;  /* 0x0000006003037812 */ /* 0x000fca00078ec0ff */
[----:B------:R-:W-:Y:S01]  /*35c70*/  IMAD R3, R20, 0x10, R3 ;  /* 0x0000001014037824 */ /* 0x000fe200078e0203 */
[----:B------:R-:W-:-:S04]  /*35c80*/  PRMT R20, R21, 0x5410, R7 ;  /* 0x0000541015147816 */ /* 0x000fc80000000007 */
[----:B------:R0:W-:Y:S01]  /*35c90*/  STL [R1+0xf58], R3 ;  /* 0x000f580301007387 */ /* 0x0001e20000100800 */
[----:B----4-:R-:W-:-:S03]  /*35ca0*/  LOP3.LUT R21, R19, 0xffff, RZ, 0xc0, !PT ;  /* 0x0000ffff13157812 */ /* 0x010fc600078ec0ff */
[----:B------:R2:W-:Y:S01]  /*35cb0*/  STL [R1+0x24], R22 ;  /* 0x0000241601007387 */ /* 0x0005e20000100800 */
[----:B------:R-:W-:-:S03]  /*35cc0*/  LOP3.LUT R7, R29, 0xffff, RZ, 0xc0, !PT ;  /* 0x0000ffff1d077812 */ /* 0x000fc600078ec0ff */
[----:B------:R3:W-:Y:S01]  /*35cd0*/  STL [R1+0xf5c], R20 ;  /* 0x000f5c1401007387 */ /* 0x0007e20000100800 */
[----:B0-----:R-:W-:Y:S02]  /*35ce0*/  LOP3.LUT R3, R4, 0xffff, RZ, 0xc0, !PT ;  /* 0x0000ffff04037812 */ /* 0x001fe400078ec0ff */
[----:B--2---:R-:W-:Y:S01]  /*35cf0*/  LOP3.LUT R22, R26, 0xffff, RZ, 0xc0, !PT ;  /* 0x0000ffff1a167812 */ /* 0x004fe200078ec0ff */
[----:B------:R0:W-:Y:S01]  /*35d00*/  STL [R1+0x14], R23 ;  /* 0x0000141701007387 */ /* 0x0001e20000100800 */
[----:B------:R-:W-:Y:S02]  /*35d10*/  LOP3.LUT R29, R0, 0xffff, RZ, 0xc0, !PT ;  /* 0x0000ffff001d7812 */ /* 0x000fe400078ec0ff */
[----:B---3--:R-:W-:Y:S01]  /*35d20*/  LOP3.LUT R20, R8, 0xffff, RZ, 0xc0, !PT ;  /* 0x0000ffff08147812 */ /* 0x008fe200078ec0ff */
[----:B------:R2:W-:Y:S01]  /*35d30*/  STL [R1+0x10], R22 ;  /* 0x0000101601007387 */ /* 0x0005e20000100800 */
[----:B------:R-:W-:Y:S02]  /*35d40*/  LOP3.LUT R26, R5, 0xffff, RZ, 0xc0, !PT ;  /* 0x0000ffff051a7812 */ /* 0x000fe400078ec0ff */
[----:B------:R-:W-:-:S02]  /*35d50*/  PRMT R0, R23, 0x3340, R1 ;  /* 0x0000334017007816 */ /* 0x000fc40000000001 */
[----:B------:R-:W-:Y:S02]  /*35d60*/  PRMT R5, R3, 0x3340, R1 ;  /* 0x0000334003057816 */ /* 0x000fe40000000001 */
[----:B0-----:R-:W-:Y:S02]  /*35d70*/  PRMT R23, R21, 0x3340, R7 ;  /* 0x0000334015177816 */ /* 0x001fe40000000007 */
[----:B--2---:R-:W-:Y:S02]  /*35d80*/  PRMT R22, R22, 0x3340, R20 ;  /* 0x0000334016167816 */ /* 0x004fe40000000014 */
[----:B------:R-:W-:Y:S02]  /*35d90*/  PRMT R0, R23, 0x5410, R0 ;  /* 0x0000541017007816 */ /* 0x000fe40000000000 */
[----:B------:R-:W-:Y:S02]  /*35da0*/  PRMT R5, R22, 0x5410, R5 ;  /* 0x0000541016057816 */ /* 0x000fe40000000005 */
[----:B------:R-:W-:-:S02]  /*35db0*/  SHF.R.U32.HI R22, RZ, 0x8, R10 ;  /* 0x00000008ff167819 */ /* 0x000fc4000001160a */
[----:B------:R-:W-:Y:S02]  /*35dc0*/  PRMT R23, R14, 0x3340, R16 ;  /* 0x000033400e177816 */ /* 0x000fe40000000010 */
[----:B------:R-:W-:-:S04]  /*35dd0*/  PRMT R10, R18, 0x3340, R1 ;  /* 0x00003340120a7816 */ /* 0x000fc80000000001 */
[----:B------:R-:W-:Y:S02]  /*35de0*/  PRMT R10, R23, 0x5410, R10 ;  /* 0x00005410170a7816 */ /* 0x000fe4000000000a */
[----:B------:R-:W2:Y:S01]  /*35df0*/  LDL.LU R23, [R1+0x4] ;  /* 0x0000040001177983 */ /* 0x000ea20000300800 */
[----:B------:R-:W0:Y:S01]  /*35e00*/  S2R R28, SR_TID.X ;  /* 0x00000000001c7919 */ /* 0x000e220000002100 */
[----:B------:R-:W-:Y:S02]  /*35e10*/  LOP3.LUT R19, R9, 0xffff, RZ, 0xc0, !PT ;  /* 0x0000ffff09137812 */ /* 0x000fe400078ec0ff */
[----:B------:R-:W-:Y:S02]  /*35e20*/  PRMT R9, R29, 0x3340, R26 ;  /* 0x000033401d097816 */ /* 0x000fe4000000001a */
[----:B------:R-:W-:Y:S02]  /*35e30*/  PRMT R4, R19, 0x3340, R1 ;  /* 0x0000334013047816 */ /* 0x000fe40000000001 */
[----:B------:R-:W-:-:S02]  /*35e40*/  SHF.R.U32.HI R11, RZ, 0x8, R11 ;  /* 0x00000008ff0b7819 */ /* 0x000fc4000001160b */
[----:B------:R-:W-:Y:S02]  /*35e50*/  LOP3.LUT R17, R17, 0xffff, RZ, 0xc0, !PT ;  /* 0x0000ffff11117812 */ /* 0x000fe400078ec0ff */
[----:B------:R-:W-:Y:S02]  /*35e60*/  LOP3.LUT R13, R13, 0xffff, RZ, 0xc0, !PT ;  /* 0x0000ffff0d0d7812 */ /* 0x000fe400078ec0ff */
[----:B------:R-:W-:Y:S02]  /*35e70*/  LOP3.LUT R15, R15, 0xffff, RZ, 0xc0, !PT ;  /* 0x0000ffff0f0f7812 */ /* 0x000fe400078ec0ff */
[----:B------:R-:W-:Y:S02]  /*35e80*/  PRMT R4, R9, 0x5410, R4 ;  /* 0x0000541009047816 */ /* 0x000fe40000000004 */
[----:B------:R-:W-:Y:S02]  /*35e90*/  SHF.R.U32.HI R27, RZ, 0x8, R27 ;  /* 0x00000008ff1b7819 */ /* 0x000fe4000001161b */
[----:B------:R-:W-:-:S02]  /*35ea0*/  SHF.R.U32.HI R9, RZ, 0x8, R25 ;  /* 0x00000008ff097819 */ /* 0x000fc40000011619 */
[----:B------:R-:W-:Y:S02]  /*35eb0*/  LOP3.LUT R22, R22, 0xffff, RZ, 0xc0, !PT ;  /* 0x0000ffff16167812 */ /* 0x000fe400078ec0ff */
[----:B------:R-:W-:Y:S02]  /*35ec0*/  LOP3.LUT R11, R11, 0xffff, RZ, 0xc0, !PT ;  /* 0x0000ffff0b0b7812 */ /* 0x000fe400078ec0ff */
[----:B------:R-:W-:Y:S02]  /*35ed0*/  PRMT R8, R17, 0x3340, R1 ;  /* 0x0000334011087816 */ /* 0x000fe40000000001 */
[----:B------:R-:W-:Y:S02]  /*35ee0*/  PRMT R24, R13, 0x3340, R15 ;  /* 0x000033400d187816 */ /* 0x000fe4000000000f */
[----:B------:R-:W-:Y:S02]  /*35ef0*/  SHF.R.U32.HI R12, RZ, 0x8, R12 ;  /* 0x00000008ff0c7819 */ /* 0x000fe4000001160c */
[----:B0-----:R-:W-:-:S02]  /*35f00*/  SHF.R.S32.HI R25, RZ, 0x4, R28 ;  /* 0x00000004ff197819 */ /* 0x001fc4000001141c */
[----:B------:R-:W-:Y:S02]  /*35f10*/  LOP3.LUT R27, R27, 0xffff, RZ, 0xc0, !PT ;  /* 0x0000ffff1b1b7812 */ /* 0x000fe400078ec0ff */
[----:B------:R-:W-:Y:S02]  /*35f20*/  PRMT R11, R11, 0x3340, R22 ;  /* 0x000033400b0b7816 */ /* 0x000fe40000000016 */
[----:B------:R-:W-:Y:S02]  /*35f30*/  LOP3.LUT R9, R9, 0xffff, RZ, 0xc0, !PT ;  /* 0x0000ffff09097812 */ /* 0x000fe400078ec0ff */
[----:B------:R-:W-:Y:S02]  /*35f40*/  SGXT R25, R25, 0x1 ;  /* 0x000000011919781a */ /* 0x000fe40000000200 */
[----:B------:R-:W-:Y:S02]  /*35f50*/  PRMT R8, R24, 0x5410, R8 ;  /* 0x0000541018087816 */ /* 0x000fe40000000008 */
[----:B------:R-:W-:-:S02]  /*35f60*/  LOP3.LUT R24, R12, 0xffff, RZ, 0xc0, !PT ;  /* 0x0000ffff0c187812 */ /* 0x000fc400078ec0ff */
[----:B------:R-:W-:Y:S02]  /*35f70*/  PRMT R12, R27, 0x3340, R9 ;  /* 0x000033401b0c7816 */ /* 0x000fe40000000009 */
[----:B------:R-:W3:Y:S01]  /*35f80*/  LDL.LU R27, [R1+0x10] ;  /* 0x00001000011b7983 */ /* 0x000ee20000300800 */
[----:B--2---:R-:W-:Y:S02]  /*35f90*/  SHF.R.U32.HI R22, RZ, 0x8, R23 ;  /* 0x00000008ff167819 */ /* 0x004fe40000011617 */
[----:B------:R-:W-:Y:S02]  /*35fa0*/  SHF.R.U32.HI R23, RZ, 0x8, R2 ;  /* 0x00000008ff177819 */ /* 0x000fe40000011602 */
[----:B------:R-:W-:Y:S02]  /*35fb0*/  LOP3.LUT R2, R22, 0xffff, RZ, 0xc0, !PT ;  /* 0x0000ffff16027812 */ /* 0x000fe400078ec0ff */
[----:B------:R-:W-:Y:S02]  /*35fc0*/  LOP3.LUT R22, R25, 0x1020, RZ, 0xc0, !PT ;  /* 0x0000102019167812 */ /* 0x000fe400078ec0ff */
[----:B------:R-:W2:Y:S01]  /*35fd0*/  LDL.LU R25, [R1+0x8] ;  /* 0x0000080001197983 */ /* 0x000ea20000300800 */
[----:B------:R-:W-:-:S02]  /*35fe0*/  SHF.R.U32.HI R6, RZ, 0x8, R6 ;  /* 0x00000008ff067819 */ /* 0x000fc40000011606 */
[----:B------:R-:W-:Y:S02]  /*35ff0*/  PRMT R9, R24, 0x3340, R1 ;  /* 0x0000334018097816 */ /* 0x000fe40000000001 */
[----:B------:R-:W-:Y:S02]  /*36000*/  LOP3.LUT R6, R6, 0xffff, RZ, 0xc0, !PT ;  /* 0x0000ffff06067812 */ /* 0x000fe400078ec0ff */
[----:B------:R-:W-:Y:S02]  /*36010*/  LOP3.LUT R23, R23, 0xffff, RZ, 0xc0, !PT ;  /* 0x0000ffff17177812 */ /* 0x000fe400078ec0ff */
[C---:B------:R-:W-:Y:S01]  /*36020*/  LOP3.LUT R24, R28.reuse, 0xc, RZ, 0xc0, !PT ;  /* 0x0000000c1c187812 */ /* 0x040fe200078ec0ff */
[----:B------:R-:W-:Y:S01]  /*36030*/  IMAD.SHL.U32 R28, R28, 0x8, RZ ;  /* 0x000000081c1c7824 */ /* 0x000fe200078e00ff */
[----:B------:R-:W-:Y:S02]  /*36040*/  PRMT R6, R23, 0x3340, R6 ;  /* 0x0000334017067816 */ /* 0x000fe40000000006 */
[----:B------:R-:W-:-:S02]  /*36050*/  SHF.R.U32.HI R7, RZ, 0x8, R7 ;  /* 0x00000008ff077819 */ /* 0x000fc40000011607 */
[----:B------:R-:W-:Y:S01]  /*36060*/  LOP3.LUT R28, R28, 0x1f8, RZ, 0xc0, !PT ;  /* 0x000001f81c1c7812 */ /* 0x000fe200078ec0ff */
[----:B------:R-:W-:-:S04]  /*36070*/  IMAD R22, R24, 0x2, R22 ;  /* 0x0000000218167824 */ /* 0x000fc800078e0216 */
[----:B------:R-:W-:Y:S01]  /*36080*/  IMAD R28, R24, 0x400, R28 ;  /* 0x00000400181c7824 */ /* 0x000fe200078e021c */
[----:B------:R-:W-:Y:S02]  /*36090*/  LOP3.LUT R24, R7, 0xffff, RZ, 0xc0, !PT ;  /* 0x0000ffff07187812 */ /* 0x000fe400078ec0ff */
[----:B--2---:R-:W-:-:S04]  /*360a0*/  SHF.R.U32.HI R23, RZ, 0x8, R25 ;  /* 0x00000008ff177819 */ /* 0x004fc80000011619 */
[----:B------:R-:W-:-:S04]  /*360b0*/  LOP3.LUT R23, R23, 0xffff, RZ, 0xc0, !PT ;  /* 0x0000ffff17177812 */ /* 0x000fc800078ec0ff */
[----:B------:R-:W-:Y:S02]  /*360c0*/  PRMT R7, R23, 0x3340, R1 ;  /* 0x0000334017077816 */ /* 0x000fe40000000001 */
[----:B------:R-:W2:Y:S01]  /*360d0*/  LDL.LU R23, [R1+0x14] ;  /* 0x0000140001177983 */ /* 0x000ea20000300800 */
[----:B------:R-:W-:Y:S02]  /*360e0*/  SHF.R.U32.HI R13, RZ, 0x8, R13 ;  /* 0x00000008ff0d7819 */ /* 0x000fe4000001160d */
[----:B------:R-:W-:Y:S02]  /*360f0*/  SHF.R.U32.HI R15, RZ, 0x8, R15 ;  /* 0x00000008ff0f7819 */ /* 0x000fe4000001160f */
[----:B------:R-:W-:Y:S02]  /*36100*/  SHF.R.U32.HI R21, RZ, 0x8, R21 ;  /* 0x00000008ff157819 */ /* 0x000fe40000011615 */
[----:B------:R-:W-:Y:S02]  /*36110*/  SHF.R.U32.HI R17, RZ, 0x8, R17 ;  /* 0x00000008ff117819 */ /* 0x000fe40000011611 */
[----:B------:R-:W-:-:S02]  /*36120*/  LOP3.LUT R15, R15, 0xffff, RZ, 0xc0, !PT ;  /* 0x0000ffff0f0f7812 */ /* 0x000fc400078ec0ff */
[----:B------:R-:W-:Y:S02]  /*36130*/  LOP3.LUT R25, R13, 0xffff, RZ, 0xc0, !PT ;  /* 0x0000ffff0d197812 */ /* 0x000fe400078ec0ff */
[----:B------:R-:W-:Y:S02]  /*36140*/  LOP3.LUT R21, R21, 0xffff, RZ, 0xc0, !PT ;  /* 0x0000ffff15157812 */ /* 0x000fe400078ec0ff */
[----:B------:R-:W-:Y:S02]  /*36150*/  LOP3.LUT R13, R17, 0xffff, RZ, 0xc0, !PT ;  /* 0x0000ffff110d7812 */ /* 0x000fe400078ec0ff */
[----:B------:R-:W-:Y:S02]  /*36160*/  PRMT R17, R25, 0x3340, R15 ;  /* 0x0000334019117816 */ /* 0x000fe4000000000f */
[----:B------:R-:W-:Y:S02]  /*36170*/  PRMT R15, R21, 0x3340, R24 ;  /* 0x00003340150f7816 */ /* 0x000fe40000000018 */
[----:B---3--:R-:W-:-:S02]  /*36180*/  SHF.R.U32.HI R24, RZ, 0x8, R27 ;  /* 0x00000008ff187819 */ /* 0x008fc4000001161b */
[----:B------:R-:W-:Y:S02]  /*36190*/  SHF.R.U32.HI R25, RZ, 0x8, R3 ;  /* 0x00000008ff197819 */ /* 0x000fe40000011603 */
[----:B------:R-:W-:Y:S02]  /*361a0*/  SHF.R.U32.HI R16, RZ, 0x8, R16 ;  /* 0x00000008ff107819 */ /* 0x000fe40000011610 */
[----:B------:R-:W-:Y:S02]  /*361b0*/  SHF.R.U32.HI R14, RZ, 0x8, R14 ;  /* 0x00000008ff0e7819 */ /* 0x000fe4000001160e */
[----:B------:R-:W-:Y:S02]  /*361c0*/  LOP3.LUT R24, R24, 0xffff, RZ, 0xc0, !PT ;  /* 0x0000ffff18187812 */ /* 0x000fe400078ec0ff */
[----:B------:R-:W-:Y:S02]  /*361d0*/  LOP3.LUT R16, R16, 0xffff, RZ, 0xc0, !PT ;  /* 0x0000ffff10107812 */ /* 0x000fe400078ec0ff */
[----:B------:R-:W-:-:S04]  /*361e0*/  LOP3.LUT R14, R14, 0xffff, RZ, 0xc0, !PT ;  /* 0x0000ffff0e0e7812 */ /* 0x000fc800078ec0ff */
[----:B------:R-:W-:Y:S02]  /*361f0*/  PRMT R14, R14, 0x3340, R16 ;  /* 0x000033400e0e7816 */ /* 0x000fe40000000010 */
[----:B--2---:R-:W-:Y:S02]  /*36200*/  SHF.R.U32.HI R21, RZ, 0x8, R23 ;  /* 0x00000008ff157819 */ /* 0x004fe40000011617 */
[----:B------:R-:W-:Y:S02]  /*36210*/  SHF.R.U32.HI R23, RZ, 0x8, R20 ;  /* 0x00000008ff177819 */ /* 0x000fe40000011614 */
[----:B------:R-:W2:Y:S04]  /*36220*/  LDL.LU R20, [R1+0xf5c] ;  /* 0x000f5c0001147983 */ /* 0x000ea80000300800 */
[----:B------:R-:W3:Y:S01]  /*36230*/  LDL.LU R3, [R1+0xf58] ;  /* 0x000f580001037983 */ /* 0x000ee20000300800 */
[----:B------:R-:W-:-:S04]  /*36240*/  LOP3.LUT R23, R23, 0xffff, RZ, 0xc0, !PT ;  /* 0x0000ffff17177812 */ /* 0x000fc800078ec0ff */
[----:B------:R-:W-:Y:S02]  /*36250*/  PRMT R23, R24, 0x3340, R23 ;  /* 0x0000334018177816 */ /* 0x000fe40000000017 */
[----:B------:R-:W-:Y:S02]  /*36260*/  SHF.R.U32.HI R24, RZ, 0x8, R19 ;  /* 0x00000008ff187819 */ /* 0x000fe40000011613 */
[----:B------:R-:W4:Y:S04]  /*36270*/  LDL.LU R19, [R1+0xf54] ;  /* 0x000f540001137983 */ /* 0x000f280000300800 */
[----:B------:R-:W5:Y:S01]  /*36280*/  LDL.LU R16, [R1+0x18] ;  /* 0x0000180001107983 */ /* 0x000f620000300800 */
[----:B------:R-:W-:Y:S02]  /*36290*/  SHF.R.U32.HI R27, RZ, 0x8, R29 ;  /* 0x00000008ff1b7819 */ /* 0x000fe4000001161d */
[----:B------:R-:W0:Y:S01]  /*362a0*/  S2R R29, SR_TID.X ;  /* 0x00000000001d7919 */ /* 0x000e220000002100 */
[----:B------:R-:W-:-:S02]  /*362b0*/  SHF.R.U32.HI R26, RZ, 0x8, R26 ;  /* 0x00000008ff1a7819 */ /* 0x000fc4000001161a */
[----:B------:R-:W-:Y:S02]  /*362c0*/  LOP3.LUT R27, R27, 0xffff, RZ, 0xc0, !PT ;  /* 0x0000ffff1b1b7812 */ /* 0x000fe400078ec0ff */
[----:B------:R-:W-:-:S04]  /*362d0*/  LOP3.LUT R26, R26, 0xffff, RZ, 0xc0, !PT ;  /* 0x0000ffff1a1a7812 */ /* 0x000fc800078ec0ff */
[----:B------:R-:W-:Y:S02]  /*362e0*/  PRMT R26, R27, 0x3340, R26 ;  /* 0x000033401b1a7816 */ /* 0x000fe4000000001a */
[--C-:B------:R-:W-:Y:S02]  /*362f0*/  PRMT R2, R2, 0x3340, R1.reuse ;  /* 0x0000334002027816 */ /* 0x100fe40000000001 */
[----:B------:R-:W-:Y:S02]  /*36300*/  PRMT R13, R13, 0x3340, R1 ;  /* 0x000033400d0d7816 */ /* 0x000fe40000000001 */
[----:B------:R-:W-:Y:S02]  /*36310*/  PRMT R9, R12, 0x5410, R9 ;  /* 0x000054100c097816 */ /* 0x000fe40000000009 */
[----:B------:R-:W-:Y:S02]  /*36320*/  PRMT R2, R11, 0x5410, R2 ;  /* 0x000054100b027816 */ /* 0x000fe40000000002 */
[----:B------:R-:W-:-:S02]  /*36330*/  LOP3.LUT R25, R25, 0xffff, RZ, 0xc0, !PT ;  /* 0x0000ffff19197812 */ /* 0x000fc400078ec0ff */
[----:B------:R-:W-:Y:S02]  /*36340*/  SHF.R.U32.HI R18, RZ, 0x8, R18 ;  /* 0x00000008ff127819 */ /* 0x000fe40000011612 */
[----:B------:R-:W-:Y:S02]  /*36350*/  PRMT R11, R6, 0x5410, R7 ;  /* 0x00005410060b7816 */ /* 0x000fe40000000007 */
[----:B0-----:R-:W-:-:S04]  /*36360*/  SHF.R.U32.HI R27, RZ, 0x1, R29 ;  /* 0x00000001ff1b7819 */ /* 0x001fc8000001161d */
[----:B------:R-:W-:Y:S02]  /*36370*/  LOP3.LUT R28, R28, 0x60, R27, 0x78, !PT ;  /* 0x000000601c1c7812 */ /* 0x000fe400078e781b */
[----:B------:R-:W4:Y:S01]  /*36380*/  LDL.LU R27, [R1+0x30] ;  /* 0x00003000011b7983 */ /* 0x000f220000300800 */
[----:B------:R-:W-:-:S03]  /*36390*/  PRMT R17, R17, 0x5410, R13 ;  /* 0x0000541011117816 */ /* 0x000fc6000000000d */
[----:B------:R-:W4:Y:S01]  /*363a0*/  LDL.LU R12, [R1+0x3c] ;  /* 0x00003c00010c7983 */ /* 0x000f220000300800 */
[----:B------:R-:W-:Y:S02]  /*363b0*/  PRMT R25, R25, 0x3340, R1 ;  /* 0x0000334019197816 */ /* 0x000fe40000000001 */
[----:B------:R-:W-:Y:S02]  /*363c0*/  LOP3.LUT R18, R18, 0xffff, RZ, 0xc0, !PT ;  /* 0x0000ffff12127812 */ /* 0x000fe400078ec0ff */
[----:B------:R-:W-:Y:S02]  /*363d0*/  PRMT R23, R23, 0x5410, R25 ;  /* 0x0000541017177816 */ /* 0x000fe40000000019 */
[----:B------:R-:W-:Y:S02]  /*363e0*/  PRMT R18, R18, 0x3340, R1 ;  /* 0x0000334012127816 */ /* 0x000fe40000000001 */
[----:B------:R-:W-:Y:S02]  /*363f0*/  LOP3.LUT R21, R21, 0xffff, RZ, 0xc0, !PT ;  /* 0x0000ffff15157812 */ /* 0x000fe400078ec0ff */
[----:B------:R-:W-:-:S02]  /*36400*/  PRMT R18, R14, 0x5410, R18 ;  /* 0x000054100e127816 */ /* 0x000fc40000000012 */
[----:B------:R-:W-:Y:S02]  /*36410*/  LOP3.LUT R24, R24, 0xffff, RZ, 0xc0, !PT ;  /* 0x0000ffff18187812 */ /* 0x000fe400078ec0ff */
[--C-:B------:R-:W-:Y:S02]  /*36420*/  PRMT R21, R21, 0x3340, R1.reuse ;  /* 0x0000334015157816 */ /* 0x100fe40000000001 */
[----:B------:R-:W-:Y:S02]  /*36430*/  PRMT R24, R24, 0x3340, R1 ;  /* 0x0000334018187816 */ /* 0x000fe40000000001 */
[----:B------:R-:W-:Y:S02]  /*36440*/  PRMT R21, R15, 0x5410, R21 ;  /* 0x000054100f157816 */ /* 0x000fe40000000015 */
[----:B------:R-:W-:Y:S02]  /*36450*/  PRMT R24, R26, 0x5410, R24 ;  /* 0x000054101a187816 */ /* 0x000fe40000000018 */
[----:B---3--:R-:W-:-:S02]  /*36460*/  LOP3.LUT R3, R22, R3, RZ, 0x3c, !PT ;  /* 0x0000000316037212 */ /* 0x008fc400078e3cff */
[----:B------:R-:W3:Y:S04]  /*36470*/  LDL.LU R22, [R1+0x50] ;  /* 0x0000500001167983 */ /* 0x000ee80000300800 */
[----:B------:R-:W3:Y:S04]  /*36480*/  LDL.LU R6, [R1+0x28] ;  /* 0x0000280001067983 */ /* 0x000ee80000300800 */
[----:B------:R-:W3:Y:S04]  /*36490*/  LDL.LU R7, [R1+0x24] ;  /* 0x0000240001077983 */ /* 0x000ee80000300800 */
[----:B------:R-:W3:Y:S01]  /*364a0*/  LDL.LU R13, [R1+0x34] ;  /* 0x00003400010d7983 */ /* 0x000ee20000300800 */
[----:B-----5:R-:W-:-:S03]  /*364b0*/  LOP3.LUT R16, R16, 0xffff, RZ, 0xc0, !PT ;  /* 0x0000ffff10107812 */ /* 0x020fc600078ec0ff */
[----:B------:R-:W5:Y:S01]  /*364c0*/  LDL.LU R25, [R1+0x38] ;  /* 0x0000380001197983 */ /* 0x000f620000300800 */
[----:B--2---:R-:W-:-:S03]  /*364d0*/  PRMT R14, R20, 0x4210, R16 ;  /* 0x00004210140e7816 */ /* 0x004fc60000000010 */
[----:B------:R-:W2:Y:S01]  /*364e0*/  LDL.LU R20, [R1+0xf50] ;  /* 0x000f500001147983 */ /* 0x000ea20000300800 */
[----:B----4-:R-:W-:-:S03]  /*364f0*/  LOP3.LUT R19, R19, 0xffff, RZ, 0xc0, !PT ;  /* 0x0000ffff13137812 */ /* 0x010fc600078ec0ff */
[----:B------:R-:W4:Y:S01]  /*36500*/  LDL.LU R26, [R1+0xf24] ;  /* 0x000f2400011a7983 */ /* 0x000f220000300800 */
[----:B------:R-:W-:-:S03]  /*36510*/  PRMT R15, R8, 0x4210, R19 ;  /* 0x00004210080f7816 */ /* 0x000fc60000000013 */
[----:B------:R-:W2:Y:S01]  /*36520*/  LDL.LU R8, [R1+0x5e4] ;  /* 0x0005e40001087983 */ /* 0x000ea20000300800 */
[----:B------:R-:W-:Y:S01]  /*36530*/  ULEA UR4, UR5, UR4, 0x18 ;  /* 0x0000000405047291 */ /* 0x000fe2000f8ec0ff */
[----:B------:R-:W-:Y:S01]  /*36540*/  PRMT R16, R11, 0x5210, R16 ;  /* 0x000052100b107816 */ /* 0x000fe20000000010 */
[----:B------:R-:W4:Y:S01]  /*36550*/  LDCU UR5, c[0x0][0x3b4] ;  /* 0x00007680ff0577ac */ /* 0x000f220008000800 */
[----:B------:R-:W-:-:S06]  /*36560*/  PRMT R17, R17, 0x5210, R19 ;  /* 0x0000521011117816 */ /* 0x000fcc0000000013 */
[----:B------:R-:W-:Y:S04]  /*36570*/  STS.64 [R3+UR4+0x80], R14 ;  /* 0x0000800e03007988 */ /* 0x000fe80008000a04 */
[----:B------:R-:W-:Y:S01]  /*36580*/  STS.64 [R3+UR4+0x180], R16 ;  /* 0x0001801003007988 */ /* 0x000fe20008000a04 */
[----:B------:R-:W-:Y:S02]  /*36590*/  LOP3.LUT R12, R12, 0xffff, RZ, 0xc0, !PT ;  /* 0x0000ffff0c0c7812 */ /* 0x000fe400078ec0ff */
[----:B---3--:R-:W-:Y:S02]  /*365a0*/  LOP3.LUT R22, R22, 0xffff, RZ, 0xc0, !PT ;  /* 0x0000ffff16167812 */ /* 0x008fe400078ec0ff */
[----:B------:R-:W-:Y:S02]  /*365b0*/  PRMT R6, R6, 0x4210, R12 ;  /* 0x0000421006067816 */ /* 0x000fe4000000000c */
[----:B------:R-:W-:-:S04]  /*365c0*/  LOP3.LUT R13, R13, 0xffff, RZ, 0xc0, !PT ;  /* 0x0000ffff0d0d7812 */ /* 0x000fc800078ec0ff */
[--C-:B------:R-:W-:Y:S02]  /*365d0*/  PRMT R7, R7, 0x4210, R13.reuse ;  /* 0x0000421007077816 */ /* 0x100fe4000000000d */
[----:B------:R-:W-:Y:S02]  /*365e0*/  PRMT R13, R2, 0x5210, R13 ;  /* 0x00005210020d7816 */ /* 0x000fe4000000000d */
[----:B-----5:R-:W-:Y:S01]  /*365f0*/  LOP3.LUT R2, R25, 0xffff, RZ, 0xc0, !PT ;  /* 0x0000ffff19027812 */ /* 0x020fe200078ec0ff */
[----:B------:R0:W-:Y:S01]  /*36600*/  STS.64 [R3+UR4], R6 ;  /* 0x0000000603007988 */ /* 0x0001e20008000a04 */
[----:B------:R-:W-:Y:S02]  /*36610*/  PRMT R12, R9, 0x5210, R12 ;  /* 0x00005210090c7816 */ /* 0x000fe4000000000c */
[----:B------:R-:W-:Y:S02]  /*36620*/  LOP3.LUT R9, R27, 0xffff, RZ, 0xc0, !PT ;  /* 0x0000ffff1b097812 */ /* 0x000fe400078ec0ff */
[----:B------:R-:W-:-:S02]  /*36630*/  PRMT R23, R23, 0x5210, R2 ;  /* 0x0000521017177816 */ /* 0x000fc40000000002 */
[----:B--2---:R-:W-:Y:S02]  /*36640*/  LOP3.LUT R11, R20, 0xffff, RZ, 0xc0, !PT ;  /* 0x0000ffff140b7812 */ /* 0x004fe400078ec0ff */
[--C-:B0-----:R-:W-:Y:S02]  /*36650*/  PRMT R6, R0, 0x4210, R22.reuse ;  /* 0x0000421000067816 */ /* 0x101fe40000000016 */
[----:B------:R-:W-:Y:S02]  /*36660*/  PRMT R22, R21, 0x5210, R22 ;  /* 0x0000521015167816 */ /* 0x000fe40000000016 */
[----:B------:R-:W-:Y:S02]  /*36670*/  LOP3.LUT R0, R3, 0x40, RZ, 0x3c, !PT ;  /* 0x0000004003007812 */ /* 0x000fe400078e3cff */
[----:B------:R-:W-:Y:S02]  /*36680*/  PRMT R7, R5, 0x4210, R2 ;  /* 0x0000421005077816 */ /* 0x000fe40000000002 */
[----:B------:R-:W-:Y:S01]  /*36690*/  SHF.R.U32.HI R2, RZ, 0x5, R29 ;  /* 0x00000005ff027819 */ /* 0x000fe2000001161d */
[----:B------:R-:W-:Y:S01]  /*366a0*/  STS.64 [R3+UR4+0x100], R12 ;  /* 0x0001000c03007988 */ /* 0x000fe20008000a04 */
[----:B------:R-:W-:-:S02]  /*366b0*/  PRMT R4, R4, 0x4210, R9 ;  /* 0x0000421004047816 */ /* 0x000fc40000000009 */
[----:B------:R-:W-:Y:S01]  /*366c0*/  PRMT R5, R10, 0x4210, R11 ;  /* 0x000042100a057816 */ /* 0x000fe2000000000b */
[----:B------:R0:W-:Y:S01]  /*366d0*/  STS.64 [R0+UR4+0x2100], R22 ;  /* 0x0021001600007988 */ /* 0x0001e20008000a04 */
[----:B------:R-:W-:Y:S02]  /*366e0*/  PRMT R24, R24, 0x5210, R9 ;  /* 0x0000521018187816 */ /* 0x000fe40000000009 */
[----:B------:R-:W-:Y:S01]  /*366f0*/  PRMT R25, R18, 0x5210, R11 ;  /* 0x0000521012197816 */ /* 0x000fe2000000000b */
[----:B------:R2:W-:Y:S04]  /*36700*/  STS.64 [R0+UR4+0x2080], R4 ;  /* 0x0020800400007988 */ /* 0x0005e80008000a04 */
[----:B------:R-:W-:Y:S01]  /*36710*/  STS.64 [R0+UR4+0x2000], R6 ;  /* 0x0020000600007988 */ /* 0x000fe20008000a04 */
[----:B0-----:R-:W-:-:S03]  /*36720*/  SGXT.U32 R22, R2, 0x3 ;  /* 0x000000030216781a */ /* 0x001fc60000000000 */
[----:B------:R0:W-:Y:S01]  /*36730*/  STS.64 [R0+UR4+0x2180], R24 ;  /* 0x0021801800007988 */ /* 0x0001e20008000a04 */
[C-C-:B--2---:R-:W-:Y:S01]  /*36740*/  LOP3.LUT R4, R8.reuse, 0x1e8, R22.reuse, 0xfe, !PT ;  /* 0x000001e808047812 */ /* 0x144fe200078efe16 */
[----:B------:R-:W-:Y:S01]  /*36750*/  BAR.SYNC.DEFER_BLOCKING 0x0 ;  /* 0x0000000000007b1d */ /* 0x000fe20000010000 */
[C-C-:B------:R-:W-:Y:S02]  /*36760*/  LOP3.LUT R5, R8.reuse, 0x1d0, R22.reuse, 0xfe, !PT ;  /* 0x000001d008057812 */ /* 0x140fe400078efe16 */
[----:B0-----:R-:W-:-:S03]  /*36770*/  LOP3.LUT R0, R8, 0x1e0, R22, 0xfe, !PT ;  /* 0x000001e008007812 */ /* 0x001fc600078efe16 */
[----:B------:R0:W-:Y:S04]  /*36780*/  STL [R1+0xd8], R4 ;  /* 0x0000d80401007387 */ /* 0x0001e80000100800 */
[----:B------:R2:W-:Y:S01]  /*36790*/  STL [R1+0xd4], R0 ;  /* 0x0000d40001007387 */ /* 0x0005e20000100800 */
[----:B0-----:R-:W-:-:S03]  /*367a0*/  LOP3.LUT R4, R8, 0x1c8, R22, 0xfe, !PT ;  /* 0x000001c808047812 */ /* 0x001fc600078efe16 */
[----:B------:R0:W-:Y:S01]  /*367b0*/  STL [R1+0xd0], R5 ;  /* 0x0000d00501007387 */ /* 0x0001e20000100800 */
[----:B--2---:R-:W-:-:S03]  /*367c0*/  LOP3.LUT R0, R8, 0x1c0, R22, 0xfe, !PT ;  /* 0x000001c008007812 */ /* 0x004fc600078efe16 */
[----:B------:R2:W-:Y:S04]  /*367d0*/  STL [R1+0xcc], R4 ;  /* 0x0000cc0401007387 */ /* 0x0005e80000100800 */
[----:B------:R3:W-:Y:S01]  /*367e0*/  STL [R1+0xc8], R0 ;  /* 0x0000c80001007387 */ /* 0x0007e20000100800 */
[----:B0-----:R-:W-:-:S03]  /*367f0*/  LOP3.LUT R5, R8, 0x1b8, R22, 0xfe, !PT ;  /* 0x000001b808057812 */ /* 0x001fc600078efe16 */
[----:B------:R-:W0:Y:S01]  /*36800*/  LDS.64 R16, [R28+UR4] ;  /* 0x000000041c107984 */ /* 0x000e220008000a00 */
[----:B--2---:R-:W-:-:S03]  /*36810*/  LOP3.LUT R4, R8, 0x1b0, R22, 0xfe, !PT ;  /* 0x000001b008047812 */ /* 0x004fc600078efe16 */
[----:B------:R-:W2:Y:S01]  /*36820*/  LDS.64 R20, [R28+UR4+0x200] ;  /* 0x000200041c147984 */ /* 0x000ea20008000a00 */
[----:B---3--:R-:W-:-:S03]  /*36830*/  LOP3.LUT R0, R8, 0x1a8, R22, 0xfe, !PT ;  /* 0x000001a808007812 */ /* 0x008fc600078efe16 */
[----:B------:R3:W-:Y:S04]  /*36840*/  STL [R1+0xc4], R5 ;  /* 0x0000c40501007387 */ /* 0x0007e80000100800 */
[----:B------:R5:W-:Y:S04]  /*36850*/  STL [R1+0xc0], R4 ;  /* 0x0000c00401007387 */ /* 0x000be80000100800 */
[----:B------:R1:W-:Y:S01]  /*36860*/  STL [R1+0xbc], R0 ;  /* 0x0000bc0001007387 */ /* 0x0003e20000100800 */
[----:B---3--:R-:W-:-:S03]  /*36870*/  LOP3.LUT R5, R8, 0x1a0, R22, 0xfe, !PT ;  /* 0x000001a008057812 */ /* 0x008fc600078efe16 */
[----:B------:R-:W3:Y:S01]  /*36880*/  LDS.64 R10, [R28+UR4+0x400] ;  /* 0x000400041c0a7984 */ /* 0x000ee20008000a00 */
[----:B-----5:R-:W-:-:S03]  /*36890*/  LOP3.LUT R4, R8, 0x198, R22, 0xfe, !PT ;  /* 0x0000019808047812 */ /* 0x020fc600078efe16 */
[----:B------:R-:W5:Y:S01]  /*368a0*/  LDS.64 R18, [R28+UR4+0x600] ;  /* 0x000600041c127984 */ /* 0x000f620008000a00 */
[----:B-1----:R-:W-:-:S03]  /*368b0*/  LOP3.LUT R0, R8, 0x190, R22, 0xfe, !PT ;  /* 0x0000019008007812 */ /* 0x002fc600078efe16 */
[----:B------:R1:W-:Y:S04]  /*368c0*/  STL [R1+0xb8], R5 ;  /* 0x0000b80501007387 */ /* 0x0003e80000100800 */
[----:B------:R0:W-:Y:S04]  /*368d0*/  STL [R1+0xb4], R4 ;  /* 0x0000b40401007387 */ /* 0x0001e80000100800 */
[----:B------:R2:W-:Y:S01]  /*368e0*/  STL [R1+0xb0], R0 ;  /* 0x0000b00001007387 */ /* 0x0005e20000100800 */
[--C-:B-1----:R-:W-:Y:S01]  /*368f0*/  LOP3.LUT R5, R8, 0x188, R22.reuse, 0xfe, !PT ;  /* 0x0000018808057812 */ /* 0x102fe200078efe16 */
[C---:B----4-:R-:W-:Y:S01]  /*36900*/  IMAD R2, R26.reuse, UR5, RZ ;  /* 0x000000051a027c24 */ /* 0x050fe2000f8e02ff */
[----:B------:R-:W-:Y:S01]  /*36910*/  ISETP.GE.AND P0, PT, R26, UR14, PT ;  /* 0x0000000e1a007c0c */ /* 0x000fe2000bf06270 */
[----:B------:R-:W1:Y:S01]  /*36920*/  LDS.64 R14, [R28+UR4+0x800] ;  /* 0x000800041c0e7984 */ /* 0x000e620008000a00 */
[----:B0-----:R-:W-:-:S02]  /*36930*/  LOP3.LUT R4, R8, 0x180, R22, 0xfe, !PT ;  /* 0x0000018008047812 */ /* 0x001fc400078efe16 */
[C---:B------:R-:W-:Y:S01]  /*36940*/  LOP3.LUT R3, R8.reuse, R22, RZ, 0xfc, !PT ;  /* 0x0000001608037212 */ /* 0x040fe200078efcff */
[----:B------:R-:W-:Y:S01]  /*36950*/  LDS.64 R12, [R28+UR4+0xc00] ;  /* 0x000c00041c0c7984 */ /* 0x000fe20008000a00 */
[----:B--2---:R-:W-:-:S03]  /*36960*/  LOP3.LUT R0, R8, 0x178, R22, 0xfe, !PT ;  /* 0x0000017808007812 */ /* 0x004fc600078efe16 */
[----:B------:R0:W-:Y:S04]  /*36970*/  STL [R1+0xac], R5 ;  /* 0x0000ac0501007387 */ /* 0x0001e80000100800 */
[----:B------:R2:W-:Y:S04]  /*36980*/  STL [R1+0xa8], R4 ;  /* 0x0000a80401007387 */ /* 0x0005e80000100800 */
[----:B------:R4:W-:Y:S01]  /*36990*/  STL [R1+0xa4], R0 ;  /* 0x0000a40001007387 */ /* 0x0009e20000100800 */
[C-C-:B0-----:R-:W-:Y:S02]  /*369a0*/  LOP3.LUT R5, R8.reuse, 0x170, R22.reuse, 0xfe, !PT ;  /* 0x0000017008057812 */ /* 0x141fe400078efe16 */
[----:B--2---:R-:W-:-:S03]  /*369b0*/  LOP3.LUT R4, R8, 0x168, R22, 0xfe, !PT ;  /* 0x0000016808047812 */ /* 0x004fc600078efe16 */
[----:B------:R0:W-:Y:S01]  /*369c0*/  STL [R1+0xa0], R5 ;  /* 0x0000a00501007387 */ /* 0x0001e20000100800 */
[----:B----4-:R-:W-:-:S03]  /*369d0*/  LOP3.LUT R0, R8, 0x160, R22, 0xfe, !PT ;  /* 0x0000016008007812 */ /* 0x010fc600078efe16 */
        /* <DEDUP_REMOVED lines=40> */
[----:B------:R-:W-:Y:S01]  /*36c60*/  STL [R1+0x4c], R5 ;  /* 0x00004c0501007387 */ /* 0x000fe20000100800 */
[----:B----4-:R-:W-:-:S03]  /*36c70*/  LOP3.LUT R0, R8, 0xb8, R22, 0xfe, !PT ;  /* 0x000000b808007812 */ /* 0x010fc600078efe16 */
[----:B------:R-:W-:Y:S04]  /*36c80*/  STL [R1+0x48], R4 ;  /* 0x0000480401007387 */ /* 0x000fe80000100800 */
[----:B------:R0:W-:Y:S04]  /*36c90*/  STL [R1+0x44], R0 ;  /* 0x0000440001007387 */ /* 0x0001e80000100800 */
[----:B------:R2:W-:Y:S01]  /*36ca0*/  STL [R1+0xf28], R17 ;  /* 0x000f281101007387 */ /* 0x0005e20000100800 */
[C-C-:B0-----:R-:W-:Y:S02]  /*36cb0*/  LOP3.LUT R0, R8.reuse, 0xb0, R22.reuse, 0xfe, !PT ;  /* 0x000000b008007812 */ /* 0x141fe400078efe16 */
[----:B--2---:R-:W-:-:S05]  /*36cc0*/  LOP3.LUT R17, R8, 0xa8, R22, 0xfe, !PT ;  /* 0x000000a808117812 */ /* 0x004fca00078efe16 */
[----:B------:R0:W-:Y:S04]  /*36cd0*/  STL [R1+0xf2c], R17 ;  /* 0x000f2c1101007387 */ /* 0x0001e80000100800 */
[----:B------:R2:W-:Y:S01]  /*36ce0*/  STL [R1+0x40], R0 ;  /* 0x0000400001007387 */ /* 0x0005e20000100800 */
[C-C-:B0-----:R-:W-:Y:S02]  /*36cf0*/  LOP3.LUT R17, R8.reuse, 0x98, R22.reuse, 0xfe, !PT ;  /* 0x0000009808117812 */ /* 0x141fe400078efe16 */
[----:B--2---:R-:W-:-:S03]  /*36d00*/  LOP3.LUT R0, R8, 0xa0, R22, 0xfe, !PT ;  /* 0x000000a008007812 */ /* 0x004fc600078efe16 */
[----:B------:R0:W-:Y:S04]  /*36d10*/  STL [R1+0xf30], R17 ;  /* 0x000f301101007387 */ /* 0x0001e80000100800 */
[----:B------:R2:W-:Y:S01]  /*36d20*/  STL [R1+0x38], R0 ;  /* 0x0000380001007387 */ /* 0x0005e20000100800 */
[C-C-:B0-----:R-:W-:Y:S02]  /*36d30*/  LOP3.LUT R17, R8.reuse, 0x88, R22.reuse, 0xfe, !PT ;  /* 0x0000008808117812 */ /* 0x141fe400078efe16 */
[----:B--2---:R-:W-:-:S03]  /*36d40*/  LOP3.LUT R0, R8, 0x90, R22, 0xfe, !PT ;  /* 0x0000009008007812 */ /* 0x004fc600078efe16 */
[----:B------:R-:W-:Y:S04]  /*36d50*/  STL [R1+0xf34], R17 ;  /* 0x000f341101007387 */ /* 0x000fe80000100800 */
[----:B------:R0:W-:Y:S04]  /*36d60*/  STL [R1+0x30], R0 ;  /* 0x0000300001007387 */ /* 0x0001e80000100800 */
[----:B------:R2:W-:Y:S01]  /*36d70*/  STL [R1+0xf38], R21 ;  /* 0x000f381501007387 */ /* 0x0005e20000100800 */
[C-C-:B0-----:R-:W-:Y:S02]  /*36d80*/  LOP3.LUT R0, R8.reuse, 0x80, R22.reuse, 0xfe, !PT ;  /* 0x0000008008007812 */ /* 0x141fe400078efe16 */
[----:B------:R-:W-:-:S03]  /*36d90*/  LOP3.LUT R17, R8, 0x78, R22, 0xfe, !PT ;  /* 0x0000007808117812 */ /* 0x000fc600078efe16 */
[----:B------:R0:W-:Y:S01]  /*36da0*/  STL [R1+0x28], R0 ;  /* 0x0000280001007387 */ /* 0x0001e20000100800 */
[----:B--2---:R-:W-:-:S03]  /*36db0*/  LOP3.LUT R21, R8, 0x70, R22, 0xfe, !PT ;  /* 0x0000007008157812 */ /* 0x004fc600078efe16 */
[----:B------:R2:W-:Y:S01]  /*36dc0*/  STL [R1+0xf3c], R17 ;  /* 0x000f3c1101007387 */ /* 0x0005e20000100800 */
[C-C-:B0-----:R-:W-:Y:S02]  /*36dd0*/  LOP3.LUT R0, R8.reuse, 0x1f8, R22.reuse, 0xfe, !PT ;  /* 0x000001f808007812 */ /* 0x141fe400078efe16 */
[----:B--2---:R-:W-:-:S03]  /*36de0*/  LOP3.LUT R17, R8, 0x60, R22, 0xfe, !PT ;  /* 0x0000006008117812 */ /* 0x004fc600078efe16 */
[----:B------:R0:W-:Y:S04]  /*36df0*/  STL [R1+0xdc], R0 ;  /* 0x0000dc0001007387 */ /* 0x0001e80000100800 */
[----:B------:R2:W-:Y:S01]  /*36e00*/  STL [R1+0xf40], R21 ;  /* 0x000f401501007387 */ /* 0x0005e20000100800 */
[----:B0-----:R-:W-:-:S03]  /*36e10*/  LOP3.LUT R0, R8, 0x68, R22, 0xfe, !PT ;  /* 0x0000006808007812 */ /* 0x001fc600078efe16 */
[----:B------:R-:W-:Y:S01]  /*36e20*/  STL [R1+0xf44], R17 ;  /* 0x000f441101007387 */ /* 0x000fe20000100800 */
[----:B--2---:R-:W-:-:S03]  /*36e30*/  LOP3.LUT R21, R8, 0x58, R22, 0xfe, !PT ;  /* 0x0000005808157812 */ /* 0x004fc600078efe16 */
[----:B------:R-:W-:Y:S04]  /*36e40*/  STL [R1+0x18], R0 ;  /* 0x0000180001007387 */ /* 0x000fe80000100800 */
[----:B------:R-:W-:Y:S04]  /*36e50*/  STL [R1+0xf48], R21 ;  /* 0x000f481501007387 */ /* 0x000fe80000100800 */
[----:B---3--:R0:W-:Y:S02]  /*36e60*/  STL [R1+0xf4c], R11 ;  /* 0x000f4c0b01007387 */ /* 0x0081e40000100800 */
[----:B0-----:R-:W0:Y:S01]  /*36e70*/  LDC R11, c[0x0][0x3b8] ;  /* 0x0000ee00ff0b7b82 */ /* 0x001e220000000800 */
[----:B------:R-:W-:-:S02]  /*36e80*/  LOP3.LUT R0, R8, 0x50, R22, 0xfe, !PT ;  /* 0x0000005008007812 */ /* 0x000fc400078efe16 */
[----:B------:R-:W-:Y:S02]  /*36e90*/  ISETP.LT.AND P3, PT, R3, UR15, !P0 ;  /* 0x0000000f03007c0c */ /* 0x000fe4000c761270 */
[C-C-:B------:R-:W-:Y:S01]  /*36ea0*/  LOP3.LUT R6, R8.reuse, 0x1f0, R22.reuse, 0xfe, !PT ;  /* 0x000001f008067812 */ /* 0x140fe200078efe16 */
[----:B------:R2:W-:Y:S01]  /*36eb0*/  STL [R1+0xc], R0 ;  /* 0x00000c0001007387 */ /* 0x0005e20000100800 */
[C-C-:B------:R-:W-:Y:S02]  /*36ec0*/  LOP3.LUT R7, R8.reuse, 0x1d8, R22.reuse, 0xfe, !PT ;  /* 0x000001d808077812 */ /* 0x140fe400078efe16 */
[C-C-:B------:R-:W-:Y:S02]  /*36ed0*/  LOP3.LUT R17, R8.reuse, 0x48, R22.reuse, 0xfe, !PT ;  /* 0x0000004808117812 */ /* 0x140fe400078efe16 */
[C-C-:B------:R-:W-:Y:S02]  /*36ee0*/  LOP3.LUT R21, R8.reuse, 0x40, R22.reuse, 0xfe, !PT ;  /* 0x0000004008157812 */ /* 0x140fe400078efe16 */
[----:B------:R-:W-:-:S02]  /*36ef0*/  LOP3.LUT R29, R8, 0x38, R22, 0xfe, !PT ;  /* 0x00000038081d7812 */ /* 0x000fc400078efe16 */
[C-C-:B------:R-:W-:Y:S02]  /*36f00*/  LOP3.LUT R27, R8.reuse, 0x30, R22.reuse, 0xfe, !PT ;  /* 0x00000030081b7812 */ /* 0x140fe400078efe16 */
[C-C-:B------:R-:W-:Y:S02]  /*36f10*/  LOP3.LUT R4, R8.reuse, 0x28, R22.reuse, 0xfe, !PT ;  /* 0x0000002808047812 */ /* 0x140fe400078efe16 */
[C-C-:B------:R-:W-:Y:S02]  /*36f20*/  LOP3.LUT R5, R8.reuse, 0x20, R22.reuse, 0xfe, !PT ;  /* 0x0000002008057812 */ /* 0x140fe400078efe16 */
[C-C-:B------:R-:W-:Y:S02]  /*36f30*/  LOP3.LUT R26, R8.reuse, 0x18, R22.reuse, 0xfe, !PT ;  /* 0x00000018081a7812 */ /* 0x140fe400078efe16 */
[----:B------:R-:W-:Y:S01]  /*36f40*/  LOP3.LUT R23, R8, 0x10, R22, 0xfe, !PT ;  /* 0x0000001008177812 */ /* 0x000fe200078efe16 */
[----:B0-----:R-:W-:Y:S01]  /*36f50*/  IMAD R3, R3, R11, RZ ;  /* 0x0000000b03037224 */ /* 0x001fe200078e02ff */
[----:B--2---:R-:W-:-:S02]  /*36f60*/  IADD3 R0, P2, PT, R2, UR12, RZ ;  /* 0x0000000c02007c10 */ /* 0x004fc4000ff5e0ff */
[----:B------:R-:W-:Y:S02]  /*36f70*/  LOP3.LUT R22, R8, 0x8, R22, 0xfe, !PT ;  /* 0x0000000808167812 */ /* 0x000fe400078efe16 */
[----:B------:R-:W-:Y:S02]  /*36f80*/  LEA.HI.X.SX32 R2, R2, UR13, 0x1, P2 ;  /* 0x0000000d02027c11 */ /* 0x000fe400090f0eff */
[C---:B------:R-:W-:Y:S02]  /*36f90*/  IADD3 R8, P6, PT, R3.reuse, R0, RZ ;  /* 0x0000000003087210 */ /* 0x040fe40007fde0ff */
[C---:B------:R-:W-:Y:S01]  /*36fa0*/  ISETP.LT.AND P2, PT, R22.reuse, UR15, !P0 ;  /* 0x0000000f16007c0c */ /* 0x040fe2000c741270 */
[----:B------:R-:W-:Y:S01]  /*36fb0*/  IMAD R22, R22, R11, RZ ;  /* 0x0000000b16167224 */ /* 0x000fe200078e02ff */
[----:B------:R-:W-:Y:S02]  /*36fc0*/  LEA.HI.X.SX32 R9, R3, R2, 0x1, P6 ;  /* 0x0000000203097211 */ /* 0x000fe400030f0eff */
[----:B------:R-:W-:-:S02]  /*36fd0*/  PRMT R25, R16, 0x7770, RZ ;  /* 0x0000777010197816 */ /* 0x000fc400000000ff */
[C---:B------:R-:W-:Y:S01]  /*36fe0*/  ISETP.LT.AND P5, PT, R23.reuse, UR15, !P0 ;  /* 0x0000000f17007c0c */ /* 0x040fe2000c7a1270 */
[----:B------:R-:W-:Y:S01]  /*36ff0*/  IMAD R23, R23, R11, RZ ;  /* 0x0000000b17177224 */ /* 0x000fe200078e02ff */
[----:B------:R-:W-:Y:S01]  /*37000*/  IADD3 R24, P6, PT, R22, R0, RZ ;  /* 0x0000000016187210 */ /* 0x000fe20007fde0ff */
[----:B------:R0:W-:Y:S01]  /*37010*/  @P3 STG.E.U8 desc[UR8][R8.64], R25 ;  /* 0x0000001908003986 */ /* 0x0001e2000c101108 */
[----:B------:R-:W-:Y:S02]  /*37020*/  ISETP.LT.AND P1, PT, R6, UR15, !P0 ;  /* 0x0000000f06007c0c */ /* 0x000fe4000c721270 */
[----:B------:R-:W-:Y:S01]  /*37030*/  ISETP.LT.AND P4, PT, R7, UR15, !P0 ;  /* 0x0000000f07007c0c */ /* 0x000fe2000c781270 */
[----:B------:R-:W-:Y:S01]  /*37040*/  LDS.64 R8, [R28+UR4+0xe00] ;  /* 0x000e00041c087984 */ /* 0x000fe20008000a00 */
[----:B------:R-:W-:-:S03]  /*37050*/  ISETP.LT.AND P3, PT, R26, UR15, !P0 ;  /* 0x0000000f1a007c0c */ /* 0x000fc6000c761270 */
[----:B------:R2:W3:Y:S01]  /*37060*/  LDS.64 R6, [R28+UR4+0xa00] ;  /* 0x000a00041c067984 */ /* 0x0004e20008000a00 */
[----:B------:R-:W-:Y:S01]  /*37070*/  IMAD R26, R26, R11, RZ ;  /* 0x0000000b1a1a7224 */ /* 0x000fe200078e02ff */
[----:B0-----:R-:W-:Y:S02]  /*37080*/  LEA.HI.X.SX32 R25, R22, R2, 0x1, P6 ;  /* 0x0000000216197211 */ /* 0x001fe400030f0eff */
[C---:B------:R-:W-:Y:S02]  /*37090*/  IADD3 R22, P6, PT, R23.reuse, R0, RZ ;  /* 0x0000000017167210 */ /* 0x040fe40007fde0ff */
[----:B--2---:R-:W-:Y:S02]  /*370a0*/  PRMT R28, R20, 0x7770, RZ ;  /* 0x00007770141c7816 */ /* 0x004fe400000000ff */
[----:B------:R-:W-:-:S03]  /*370b0*/  LEA.HI.X.SX32 R23, R23, R2, 0x1, P6 ;  /* 0x0000000217177211 */ /* 0x000fc600030f0eff */
[----:B------:R0:W-:Y:S02]  /*370c0*/  @P2 STG.E.U8 desc[UR8][R24.64], R28 ;  /* 0x0000001c18002986 */ /* 0x0001e4000c101108 */
[----:B0-----:R-:W-:Y:S02]  /*370d0*/  PRMT R25, R10, 0x7770, RZ ;  /* 0x000077700a197816 */ /* 0x001fe400000000ff */
[----:B------:R-:W2:Y:S01]  /*370e0*/  LDL.LU R28, [R1+0xc] ;  /* 0x00000c00011c7983 */ /* 0x000ea20000300800 */
[----:B------:R-:W-:-:S03]  /*370f0*/  IADD3 R24, P6, PT, R26, R0, RZ ;  /* 0x000000001a187210 */ /* 0x000fc60007fde0ff */
[----:B------:R0:W-:Y:S02]  /*37100*/  @P5 STG.E.U8 desc[UR8][R22.64], R25 ;  /* 0x0000001916005986 */ /* 0x0001e4000c101108 */
[----:B0-----:R-:W-:Y:S02]  /*37110*/  LEA.HI.X.SX32 R25, R26, R2, 0x1, P6 ;  /* 0x000000021a197211 */ /* 0x001fe400030f0eff */
[----:B------:R-:W0:Y:S01]  /*37120*/  LDC R26, c[0x0][0x3b8] ;  /* 0x0000ee00ff1a7b82 */ /* 0x000e220000000800 */
[----:B-----5:R-:W-:-:S05]  /*37130*/  PRMT R23, R18, 0x7770, RZ ;  /* 0x0000777012177816 */ /* 0x020fca00000000ff */
[----:B------:R4:W-:Y:S01]  /*37140*/  @P3 STG.E.U8 desc[UR8][R24.64], R23 ;  /* 0x0000001718003986 */ /* 0x0009e2000c101108 */
[C---:B------:R-:W-:Y:S01]  /*37150*/  ISETP.LT.AND P2, PT, R5.reuse, UR15, !P0 ;  /* 0x0000000f05007c0c */ /* 0x040fe2000c741270 */
[----:B----4-:R-:W4:Y:S01]  /*37160*/  LDC R25, c[0x0][0x3b8] ;  /* 0x0000ee00ff197b82 */ /* 0x010f220000000800 */
[----:B------:R-:W-:Y:S01]  /*37170*/  IMAD R5, R5, R11, RZ ;  /* 0x0000000b05057224 */ /* 0x000fe200078e02ff */
[C---:B------:R-:W-:Y:S01]  /*37180*/  ISETP.LT.AND P5, PT, R4.reuse, UR15, !P0 ;  /* 0x0000000f04007c0c */ /* 0x040fe2000c7a1270 */
[----:B------:R-:W5:Y:S03]  /*37190*/  LDL.LU R11, [R1+0xf4c] ;  /* 0x000f4c00010b7983 */ /* 0x000f660000300800 */
[----:B------:R-:W-:Y:S01]  /*371a0*/  IADD3 R22, P6, PT, R5, R0, RZ ;  /* 0x0000000005167210 */ /* 0x000fe20007fde0ff */
[----:B0-----:R-:W-:-:S03]  /*371b0*/  IMAD R26, R4, R26, RZ ;  /* 0x0000001a041a7224 */ /* 0x001fc600078e02ff */
[----:B------:R-:W-:Y:S02]  /*371c0*/  LEA.HI.X.SX32 R23, R5, R2, 0x1, P6 ;  /* 0x0000000205177211 */ /* 0x000fe400030f0eff */
[----:B-1----:R-:W-:Y:S02]  /*371d0*/  PRMT R5, R14, 0x7770, RZ ;  /* 0x000077700e057816 */ /* 0x002fe400000000ff */
[C---:B------:R-:W-:Y:S02]  /*371e0*/  ISETP.LT.AND P3, PT, R27.reuse, UR15, !P0 ;  /* 0x0000000f1b007c0c */ /* 0x040fe4000c761270 */
[C---:B------:R-:W-:Y:S01]  /*371f0*/  IADD3 R4, P6, PT, R26.reuse, R0, RZ ;  /* 0x000000001a047210 */ /* 0x040fe20007fde0ff */
[----:B------:R0:W-:Y:S01]  /*37200*/  @P2 STG.E.U8 desc[UR8][R22.64], R5 ;  /* 0x0000000516002986 */ /* 0x0001e2000c101108 */
[----:B----4-:R-:W-:Y:S02]  /*37210*/  IMAD R27, R27, R25, RZ ;  /* 0x000000191b1b7224 */ /* 0x010fe400078e02ff */
[----:B0-----:R-:W-:-:S02]  /*37220*/  LEA.HI.X.SX32 R5, R26, R2, 0x1, P6 ;  /* 0x000000021a057211 */ /* 0x001fc400030f0eff */
[----:B---3--:R-:W-:Y:S02]  /*37230*/  PRMT R23, R6, 0x7770, RZ ;  /* 0x0000777006177816 */ /* 0x008fe400000000ff */
[C---:B------:R-:W-:Y:S01]  /*37240*/  ISETP.LT.AND P6, PT, R29.reuse, UR15, !P0 ;  /* 0x0000000f1d007c0c */ /* 0x040fe2000c7c1270 */
[----:B------:R-:W-:Y:S01]  /*37250*/  IMAD R29, R29, R25, RZ ;  /* 0x000000191d1d7224 */ /* 0x000fe200078e02ff */
[C---:B------:R-:W-:Y:S01]  /*37260*/  IADD3 R22, P2, PT, R27.reuse, R0, RZ ;  /* 0x000000001b167210 */ /* 0x040fe20007f5e0ff */
[----:B------:R0:W-:Y:S03]  /*37270*/  @P5 STG.E.U8 desc[UR8][R4.64], R23 ;  /* 0x0000001704005986 */ /* 0x0001e6000c101108 */
[----:B0-----:R-:W-:Y:S02]  /*37280*/  LEA.HI.X.SX32 R23, R27, R2, 0x1, P2 ;  /* 0x000000021b177211 */ /* 0x001fe400010f0eff */
[----:B------:R-:W-:Y:S01]  /*37290*/  PRMT R5, R12, 0x7770, RZ ;  /* 0x000077700c057816 */ /* 0x000fe200000000ff */
[----:B------:R-:W3:Y:S01]  /*372a0*/  LDL.LU R27, [R1+0x18] ;  /* 0x00001800011b7983 */ /* 0x000ee20000300800 */
[----:B------:R-:W-:-:S03]  /*372b0*/  IADD3 R4, P5, PT, R29, R0, RZ ;  /* 0x000000001d047210 */ /* 0x000fc60007fbe0ff */
[----:B------:R0:W-:Y:S02]  /*372c0*/  @P3 STG.E.U8 desc[UR8][R22.64], R5 ;  /* 0x0000000516003986 */ /* 0x0001e4000c101108 */
[----:B0-----:R-:W-:Y:S02]  /*372d0*/  LEA.HI.X.SX32 R5, R29, R2, 0x1, P5 ;  /* 0x000000021d057211 */ /* 0x001fe400028f0eff */
[----:B------:R-:W0:Y:S01]  /*372e0*/  LDC R29, c[0x0][0x3b8] ;  /* 0x0000ee00ff1d7b82 */ /* 0x000e220000000800 */
[C---:B------:R-:W-:Y:S01]  /*372f0*/  ISETP.LT.AND P2, PT, R21.reuse, UR15, !P0 ;  /* 0x0000000f15007c0c */ /* 0x040fe2000c741270 */
[----:B------:R-:W-:Y:S01]  /*37300*/  IMAD R24, R21, R25, RZ ;  /* 0x0000001915187224 */ /* 0x000fe200078e02ff */
[C---:B------:R-:W-:Y:S01]  /*37310*/  ISETP.LT.AND P3, PT, R17.reuse, UR15, !P0 ;  /* 0x0000000f11007c0c */ /* 0x040fe2000c761270 */
[----:B------:R-:W4:Y:S01]  /*37320*/  LDL.LU R21, [R1+0xf48] ;  /* 0x000f480001157983 */ /* 0x000f220000300800 */
[----:B0-----:R-:W-:-:S03]  /*37330*/  IMAD R25, R17, R29, RZ ;  /* 0x0000001d11197224 */ /* 0x001fc600078e02ff */
[----:B------:R-:W3:Y:S01]  /*37340*/  LDL.LU R17, [R1+0xf44] ;  /* 0x000f440001117983 */ /* 0x000ee20000300800 */
[----:B------:R-:W-:Y:S02]  /*37350*/  PRMT R23, R8, 0x7770, RZ ;  /* 0x0000777008177816 */ /* 0x000fe400000000ff */
[----:B------:R-:W-:-:S03]  /*37360*/  IADD3 R22, P5, PT, R24, R0, RZ ;  /* 0x0000000018167210 */ /* 0x000fc60007fbe0ff */
[----:B------:R0:W-:Y:S01]  /*37370*/  @P6 STG.E.U8 desc[UR8][R4.64], R23 ;  /* 0x0000001704006986 */ /* 0x0001e2000c101108 */
[----:B------:R-:W-:Y:S02]  /*37380*/  PRMT R26, R16, 0x7771, RZ ;  /* 0x00007771101a7816 */ /* 0x000fe400000000ff */
[C---:B0-----:R-:W-:Y:S02]  /*37390*/  IADD3 R4, P6, PT, R25.reuse, R0, RZ ;  /* 0x0000000019047210 */ /* 0x041fe40007fde0ff */
[-C--:B------:R-:W-:Y:S02]  /*373a0*/  LEA.HI.X.SX32 R23, R24, R2.reuse, 0x1, P5 ;  /* 0x0000000218177211 */ /* 0x080fe400028f0eff */
[----:B------:R-:W-:Y:S02]  /*373b0*/  LEA.HI.X.SX32 R5, R25, R2, 0x1, P6 ;  /* 0x0000000219057211 */ /* 0x000fe400030f0eff */
[----:B------:R-:W-:Y:S01]  /*373c0*/  PRMT R25, R20, 0x7771, RZ ;  /* 0x0000777114197816 */ /* 0x000fe200000000ff */
[----:B------:R0:W-:Y:S04]  /*373d0*/  @P2 STG.E.U8 desc[UR8][R22.64], R26 ;  /* 0x0000001a16002986 */ /* 0x0001e8000c101108 */
[----:B------:R1:W-:Y:S01]  /*373e0*/  @P3 STG.E.U8 desc[UR8][R4.64], R25 ;  /* 0x0000001904003986 */ /* 0x0003e2000c101108 */
[----:B--2---:R-:W-:-:S05]  /*373f0*/  IMAD R24, R28, R29, RZ ;  /* 0x0000001d1c187224 */ /* 0x004fca00078e02ff */
[----:B0-----:R-:W-:-:S04]  /*37400*/  IADD3 R22, P2, PT, R24, R0, RZ ;  /* 0x0000000018167210 */ /* 0x001fc80007f5e0ff */
[----:B------:R-:W-:Y:S02]  /*37410*/  LEA.HI.X.SX32 R23, R24, R2, 0x1, P2 ;  /* 0x0000000218177211 */ /* 0x000fe400010f0eff */
[C---:B----4-:R-:W-:Y:S01]  /*37420*/  ISETP.LT.AND P3, PT, R21.reuse, UR15, !P0 ;  /* 0x0000000f15007c0c */ /* 0x050fe2000c761270 */
[-C--:B-1----:R-:W-:Y:S02]  /*37430*/  IMAD R5, R21, R29.reuse, RZ ;  /* 0x0000001d15057224 */ /* 0x082fe400078e02ff */
[----:B------:R-:W2:Y:S01]  /*37440*/  LDL.LU R21, [R1+0xf40] ;  /* 0x000f400001157983 */ /* 0x000ea20000300800 */
[C---:B---3--:R-:W-:Y:S01]  /*37450*/  IMAD R24, R17.reuse, R29, RZ ;  /* 0x0000001d11187224 */ /* 0x048fe200078e02ff */
[----:B------:R-:W-:Y:S02]  /*37460*/  ISETP.LT.AND P2, PT, R17, UR15, !P0 ;  /* 0x0000000f11007c0c */ /* 0x000fe4000c741270 */
[----:B------:R-:W3:Y:S01]  /*37470*/  LDL.LU R17, [R1+0xf3c] ;  /* 0x000f3c0001117983 */ /* 0x000ee20000300800 */
[----:B------:R-:W-:-:S02]  /*37480*/  ISETP.LT.AND P5, PT, R28, UR15, !P0 ;  /* 0x0000000f1c007c0c */ /* 0x000fc4000c7a1270 */
[----:B------:R-:W-:Y:S01]  /*37490*/  PRMT R25, R10, 0x7771, RZ ;  /* 0x000077710a197816 */ /* 0x000fe200000000ff */
[----:B------:R-:W4:Y:S01]  /*374a0*/  LDL.LU R28, [R1+0x30] ;  /* 0x00003000011c7983 */ /* 0x000f220000300800 */
[C---:B------:R-:W-:Y:S02]  /*374b0*/  IADD3 R4, P6, PT, R5.reuse, R0, RZ ;  /* 0x0000000005047210 */ /* 0x040fe40007fde0ff */
[----:B------:R-:W-:Y:S02]  /*374c0*/  PRMT R26, R18, 0x7771, RZ ;  /* 0x00007771121a7816 */ /* 0x000fe400000000ff */
[----:B------:R-:W-:-:S05]  /*374d0*/  LEA.HI.X.SX32 R5, R5, R2, 0x1, P6 ;  /* 0x0000000205057211 */ /* 0x000fca00030f0eff */
[----:B------:R0:W-:Y:S04]  /*374e0*/  @P5 STG.E.U8 desc[UR8][R22.64], R25 ;  /* 0x0000001916005986 */ /* 0x0001e8000c101108 */
[----:B------:R1:W-:Y:S01]  /*374f0*/  @P3 STG.E.U8 desc[UR8][R4.64], R26 ;  /* 0x0000001a04003986 */ /* 0x0003e2000c101108 */
[----:B0-----:R-:W-:Y:S01]  /*37500*/  IADD3 R22, P5, PT, R24, R0, RZ ;  /* 0x0000000018167210 */ /* 0x001fe20007fbe0ff */
[----:B------:R-:W-:-:S03]  /*37510*/  IMAD R25, R27, R29, RZ ;  /* 0x0000001d1b197224 */ /* 0x000fc600078e02ff */
[----:B------:R-:W-:Y:S01]  /*37520*/  LEA.HI.X.SX32 R23, R24, R2, 0x1, P5 ;  /* 0x0000000218177211 */ /* 0x000fe200028f0eff */
[----:B-1----:R-:W4:Y:S01]  /*37530*/  LDL.LU R26, [R1+0x28] ;  /* 0x00002800011a7983 */ /* 0x002f220000300800 */
[----:B------:R-:W-:Y:S02]  /*37540*/  PRMT R24, R14, 0x7771, RZ ;  /* 0x000077710e187816 */ /* 0x000fe400000000ff */
[----:B------:R-:W-:-:S03]  /*37550*/  IADD3 R4, P3, PT, R25, R0, RZ ;  /* 0x0000000019047210 */ /* 0x000fc60007f7e0ff */
[----:B------:R0:W-:Y:S01]  /*37560*/  @P2 STG.E.U8 desc[UR8][R22.64], R24 ;  /* 0x0000001816002986 */ /* 0x0001e2000c101108 */
[----:B------:R-:W-:Y:S02]  /*37570*/  LEA.HI.X.SX32 R5, R25, R2, 0x1, P3 ;  /* 0x0000000219057211 */ /* 0x000fe400018f0eff */
[C---:B--2---:R-:W-:Y:S01]  /*37580*/  ISETP.LT.AND P2, PT, R21.reuse, UR15, !P0 ;  /* 0x0000000f15007c0c */ /* 0x044fe2000c741270 */
[-C--:B0-----:R-:W-:Y:S02]  /*37590*/  IMAD R23, R21, R29.reuse, RZ ;  /* 0x0000001d15177224 */ /* 0x081fe400078e02ff */
[----:B------:R-:W2:Y:S01]  /*375a0*/  LDL.LU R21, [R1+0xf38] ;  /* 0x000f380001157983 */ /* 0x000ea20000300800 */
[C---:B---3--:R-:W-:Y:S01]  /*375b0*/  IMAD R24, R17.reuse, R29, RZ ;  /* 0x0000001d11187224 */ /* 0x048fe200078e02ff */
[----:B------:R-:W-:Y:S02]  /*375c0*/  ISETP.LT.AND P3, PT, R17, UR15, !P0 ;  /* 0x0000000f11007c0c */ /* 0x000fe4000c761270 */
[----:B------:R-:W3:Y:S01]  /*375d0*/  LDL.LU R17, [R1+0xf34] ;  /* 0x000f340001117983 */ /* 0x000ee20000300800 */
[----:B------:R-:W-:-:S02]  /*375e0*/  ISETP.LT.AND P6, PT, R27, UR15, !P0 ;  /* 0x0000000f1b007c0c */ /* 0x000fc4000c7c1270 */
[----:B------:R-:W-:Y:S01]  /*375f0*/  PRMT R25, R6, 0x7771, RZ ;  /* 0x0000777106197816 */ /* 0x000fe200000000ff */
[----:B------:R-:W2:Y:S01]  /*37600*/  LDL.LU R27, [R1+0x38] ;  /* 0x00003800011b7983 */ /* 0x000ea20000300800 */
[----:B------:R-:W-:-:S04]  /*37610*/  IADD3 R22, P5, PT, R23, R0, RZ ;  /* 0x0000000017167210 */ /* 0x000fc80007fbe0ff */
[----:B------:R-:W-:-:S05]  /*37620*/  LEA.HI.X.SX32 R23, R23, R2, 0x1, P5 ;  /* 0x0000000217177211 */ /* 0x000fca00028f0eff */
[----:B------:R0:W-:Y:S02]  /*37630*/  @P6 STG.E.U8 desc[UR8][R4.64], R25 ;  /* 0x0000001904006986 */ /* 0x0001e4000c101108 */
[----:B0-----:R-:W-:-:S05]  /*37640*/  PRMT R25, R12, 0x7771, RZ ;  /* 0x000077710c197816 */ /* 0x001fca00000000ff */
[----:B------:R0:W-:Y:S01]  /*37650*/  @P2 STG.E.U8 desc[UR8][R22.64], R25 ;  /* 0x0000001916002986 */ /* 0x0001e2000c101108 */
[----:B---3--:R-:W-:-:S03]  /*37660*/  ISETP.LT.AND P2, PT, R17, UR15, !P0 ;  /* 0x0000000f11007c0c */ /* 0x008fc6000c741270 */
[----:B------:R-:W3:Y:S01]  /*37670*/  LDL.LU R17, [R1+0xf30] ;  /* 0x000f300001117983 */ /* 0x000ee20000300800 */
[----:B------:R-:W-:Y:S01]  /*37680*/  IADD3 R4, P6, PT, R24, R0, RZ ;  /* 0x0000000018047210 */ /* 0x000fe20007fde0ff */
[----:B------:R-:W-:-:S03]  /*37690*/  IMAD R3, R29, 0x80, R3 ;  /* 0x000000801d037824 */ /* 0x000fc600078e0203 */
[----:B------:R-:W-:Y:S02]  /*376a0*/  LEA.HI.X.SX32 R5, R24, R2, 0x1, P6 ;  /* 0x0000000218057211 */ /* 0x000fe400030f0eff */
[----:B------:R-:W-:Y:S02]  /*376b0*/  PRMT R24, R8, 0x7771, RZ ;  /* 0x0000777108187816 */ /* 0x000fe400000000ff */
[----:B0-----:R-:W-:-:S03]  /*376c0*/  IADD3 R22, P6, PT, R3, R0, RZ ;  /* 0x0000000003167210 */ /* 0x001fc60007fde0ff */
[----:B------:R0:W-:Y:S01]  /*376d0*/  @P3 STG.E.U8 desc[UR8][R4.64], R24 ;  /* 0x0000001804003986 */ /* 0x0001e2000c101108 */
[----:B------:R-:W-:Y:S02]  /*376e0*/  LEA.HI.X.SX32 R23, R3, R2, 0x1, P6 ;  /* 0x0000000203177211 */ /* 0x000fe400030f0eff */
[----:B----4-:R-:W-:Y:S02]  /*376f0*/  ISETP.LT.AND P5, PT, R26, UR15, !P0 ;  /* 0x0000000f1a007c0c */ /* 0x010fe4000c7a1270 */
[----:B------:R-:W4:Y:S01]  /*37700*/  LDL.LU R26, [R1+0x40] ;  /* 0x00004000011a7983 */ /* 0x000f220000300800 */
[----:B0-----:R-:W-:Y:S01]  /*37710*/  IMAD R5, R29, 0x8, R3 ;  /* 0x000000081d057824 */ /* 0x001fe200078e0203 */
[----:B------:R-:W-:Y:S02]  /*37720*/  ISETP.LT.AND P3, PT, R28, UR15, !P0 ;  /* 0x0000000f1c007c0c */ /* 0x000fe4000c761270 */
[----:B------:R-:W2:Y:S02]  /*37730*/  LDL.LU R28, [R1+0x44] ;  /* 0x00004400011c7983 */ /* 0x000ea40000300800 */
[----:B------:R-:W-:Y:S01]  /*37740*/  IADD3 R4, P6, PT, R5, R0, RZ ;  /* 0x0000000005047210 */ /* 0x000fe20007fde0ff */
[----:B------:R-:W-:-:S03]  /*37750*/  IMAD R3, R29, 0x8, R5 ;  /* 0x000000081d037824 */ /* 0x000fc600078e0205 */
[----:B------:R-:W-:Y:S02]  /*37760*/  LEA.HI.X.SX32 R5, R5, R2, 0x1, P6 ;  /* 0x0000000205057211 */ /* 0x000fe400030f0eff */
[----:B------:R-:W-:Y:S02]  /*37770*/  PRMT R24, R16, 0x7772, RZ ;  /* 0x0000777210187816 */ /* 0x000fe400000000ff */
[----:B---3--:R-:W-:Y:S02]  /*37780*/  ISETP.LT.AND P6, PT, R17, UR15, !P0 ;  /* 0x0000000f11007c0c */ /* 0x008fe4000c7c1270 */
[----:B------:R-:W3:Y:S01]  /*37790*/  LDL.LU R17, [R1+0xf2c] ;  /* 0x000f2c0001117983 */ /* 0x000ee20000300800 */
[----:B------:R-:W-:-:S03]  /*377a0*/  PRMT R25, R20, 0x7772, RZ ;  /* 0x0000777214197816 */ /* 0x000fc600000000ff */
[----:B------:R0:W-:Y:S04]  /*377b0*/  @P5 STG.E.U8 desc[UR8][R22.64], R24 ;  /* 0x0000001816005986 */ /* 0x0001e8000c101108 */
[----:B------:R1:W-:Y:S04]  /*377c0*/  @P2 STG.E.U8 desc[UR8][R4.64], R25 ;  /* 0x0000001904002986 */ /* 0x0003e8000c101108 */
[----:B------:R-:W5:Y:S01]  /*377d0*/  LDL.LU R29, [R1+0x48] ;  /* 0x00004800011d7983 */ /* 0x000f620000300800 */
[----:B0-----:R-:W0:Y:S08]  /*377e0*/  LDC R24, c[0x0][0x3b8] ;  /* 0x0000ee00ff187b82 */ /* 0x001e300000000800 */
[----:B-1----:R-:W1:Y:S01]  /*377f0*/  LDC R25, c[0x0][0x3b8] ;  /* 0x0000ee00ff197b82 */ /* 0x002e620000000800 */
[----:B------:R-:W-:-:S04]  /*37800*/  IADD3 R22, P5, PT, R3, R0, RZ ;  /* 0x0000000003167210 */ /* 0x000fc80007fbe0ff */
[----:B------:R-:W-:Y:S01]  /*37810*/  LEA.HI.X.SX32 R23, R3, R2, 0x1, P5 ;  /* 0x0000000203177211 */ /* 0x000fe200028f0eff */
[----:B0-----:R-:W-:Y:S01]  /*37820*/  IMAD R24, R24, 0x8, R3 ;  /* 0x0000000818187824 */ /* 0x001fe200078e0203 */
[----:B------:R-:W-:-:S04]  /*37830*/  PRMT R3, R10, 0x7772, RZ ;  /* 0x000077720a037816 */ /* 0x000fc800000000ff */
[C---:B------:R-:W-:Y:S01]  /*37840*/  IADD3 R4, P5, PT, R24.reuse, R0, RZ ;  /* 0x0000000018047210 */ /* 0x040fe20007fbe0ff */
[----:B------:R1:W-:Y:S01]  /*37850*/  @P3 STG.E.U8 desc[UR8][R22.64], R3 ;  /* 0x0000000316003986 */ /* 0x0003e2000c101108 */
[----:B--2---:R-:W-:Y:S02]  /*37860*/  ISETP.LT.AND P2, PT, R27, UR15, !P0 ;  /* 0x0000000f1b007c0c */ /* 0x004fe4000c741270 */
[----:B------:R-:W-:Y:S01]  /*37870*/  LEA.HI.X.SX32 R5, R24, R2, 0x1, P5 ;  /* 0x0000000218057211 */ /* 0x000fe200028f0eff */
[----:B-1----:R-:W-:Y:S01]  /*37880*/  IMAD R3, R25, 0x8, R24 ;  /* 0x0000000819037824 */ /* 0x002fe200078e0218 */
[----:B------:R-:W-:-:S03]  /*37890*/  PRMT R23, R18, 0x7772, RZ ;  /* 0x0000777212177816 */ /* 0x000fc600000000ff */
[----:B------:R-:W-:Y:S01]  /*378a0*/  IMAD R24, R25, 0x8, R3 ;  /* 0x0000000819187824 */ /* 0x000fe200078e0203 */
[C---:B------:R-:W-:Y:S01]  /*378b0*/  IADD3 R22, P5, PT, R3.reuse, R0, RZ ;  /* 0x0000000003167210 */ /* 0x040fe20007fbe0ff */
[----:B------:R0:W-:Y:S01]  /*378c0*/  @P6 STG.E.U8 desc[UR8][R4.64], R23 ;  /* 0x0000001704006986 */ /* 0x0001e2000c101108 */
[----:B----4-:R-:W-:Y:S02]  /*378d0*/  ISETP.LT.AND P6, PT, R26, UR15, !P0 ;  /* 0x0000000f1a007c0c */ /* 0x010fe4000c7c1270 */
[----:B------:R-:W-:Y:S02]  /*378e0*/  PRMT R26, R14, 0x7772, RZ ;  /* 0x000077720e1a7816 */ /* 0x000fe400000000ff */
[----:B0-----:R-:W-:Y:S02]  /*378f0*/  LEA.HI.X.SX32 R23, R3, R2, 0x1, P5 ;  /* 0x0000000203177211 */ /* 0x001fe400028f0eff */
[----:B------:R-:W-:Y:S01]  /*37900*/  IADD3 R4, P5, PT, R24, R0, RZ ;  /* 0x0000000018047210 */ /* 0x000fe20007fbe0ff */
[----:B------:R-:W-:Y:S01]  /*37910*/  IMAD R3, R25, 0x8, R24 ;  /* 0x0000000819037824 */ /* 0x000fe200078e0218 */
[----:B------:R-:W-:-:S02]  /*37920*/  PRMT R25, R6, 0x7772, RZ ;  /* 0x0000777206197816 */ /* 0x000fc400000000ff */
[----:B------:R-:W-:Y:S01]  /*37930*/  LEA.HI.X.SX32 R5, R24, R2, 0x1, P5 ;  /* 0x0000000218057211 */ /* 0x000fe200028f0eff */
[----:B------:R0:W-:Y:S01]  /*37940*/  @P2 STG.E.U8 desc[UR8][R22.64], R26 ;  /* 0x0000001a16002986 */ /* 0x0001e2000c101108 */
[----:B------:R-:W-:Y:S01]  /*37950*/  ISETP.LT.AND P2, PT, R28, UR15, !P0 ;  /* 0x0000000f1c007c0c */ /* 0x000fe2000c741270 */
[----:B0-----:R-:W0:Y:S01]  /*37960*/  LDC R26, c[0x0][0x3b8] ;  /* 0x0000ee00ff1a7b82 */ /* 0x001e220000000800 */
[----:B---3--:R-:W-:Y:S02]  /*37970*/  ISETP.LT.AND P3, PT, R17, UR15, !P0 ;  /* 0x0000000f11007c0c */ /* 0x008fe4000c761270 */
[----:B------:R-:W2:Y:S04]  /*37980*/  LDL.LU R17, [R1+0xf28] ;  /* 0x000f280001117983 */ /* 0x000ea80000300800 */
[----:B------:R-:W3:Y:S04]  /*37990*/  LDL.LU R27, [R1+0x50] ;  /* 0x00005000011b7983 */ /* 0x000ee80000300800 */
[----:B------:R-:W4:Y:S04]  /*379a0*/  LDL.LU R28, [R1+0x58] ;  /* 0x00005800011c7983 */ /* 0x000f280000300800 */
[----:B------:R1:W-:Y:S04]  /*379b0*/  @P3 STG.E.U8 desc[UR8][R4.64], R25 ;  /* 0x0000001904003986 */ /* 0x0003e8000c101108 */
[----:B-1----:R-:W2:Y:S01]  /*379c0*/  LDL.LU R25, [R1+0x4c] ;  /* 0x00004c0001197983 */ /* 0x002ea20000300800 */
[----:B------:R-:W-:Y:S01]  /*379d0*/  IADD3 R22, P5, PT, R3, R0, RZ ;  /* 0x0000000003167210 */ /* 0x000fe20007fbe0ff */
[----:B0-----:R-:W-:Y:S01]  /*379e0*/  IMAD R5, R26, 0x8, R3 ;  /* 0x000000081a057824 */ /* 0x001fe200078e0203 */
[----:B------:R-:W-:-:S02]  /*379f0*/  PRMT R24, R12, 0x7772, RZ ;  /* 0x000077720c187816 */ /* 0x000fc400000000ff */
[----:B------:R-:W-:Y:S02]  /*37a00*/  LEA.HI.X.SX32 R23, R3, R2, 0x1, P5 ;  /* 0x0000000203177211 */ /* 0x000fe400028f0eff */
[C---:B------:R-:W-:Y:S01]  /*37a10*/  IADD3 R4, P5, PT, R5.reuse, R0, RZ ;  /* 0x0000000005047210 */ /* 0x040fe20007fbe0ff */
[C---:B------:R-:W-:Y:S02]  /*37a20*/  IMAD R3, R26.reuse, 0x8, R5 ;  /* 0x000000081a037824 */ /* 0x040fe400078e0205 */
[----:B------:R0:W-:Y:S01]  /*37a30*/  @P6 STG.E.U8 desc[UR8][R22.64], R24 ;  /* 0x0000001816006986 */ /* 0x0001e2000c101108 */
[----:B------:R-:W-:Y:S02]  /*37a40*/  LEA.HI.X.SX32 R5, R5, R2, 0x1, P5 ;  /* 0x0000000205057211 */ /* 0x000fe400028f0eff */
[----:B-----5:R-:W-:Y:S02]  /*37a50*/  ISETP.LT.AND P3, PT, R29, UR15, !P0 ;  /* 0x0000000f1d007c0c */ /* 0x020fe4000c761270 */
[----:B------:R-:W5:Y:S01]  /*37a60*/  LDL.LU R29, [R1+0x5c] ;  /* 0x00005c00011d7983 */ /* 0x000f620000300800 */
[----:B0-----:R-:W-:Y:S01]  /*37a70*/  IADD3 R22, P5, PT, R3, R0, RZ ;  /* 0x0000000003167210 */ /* 0x001fe20007fbe0ff */
[----:B------:R-:W-:-:S03]  /*37a80*/  IMAD R24, R26, 0x8, R3 ;  /* 0x000000081a187824 */ /* 0x000fc600078e0203 */
[----:B------:R-:W-:Y:S02]  /*37a90*/  LEA.HI.X.SX32 R23, R3, R2, 0x1, P5 ;  /* 0x0000000203177211 */ /* 0x000fe400028f0eff */
[----:B------:R-:W-:Y:S02]  /*37aa0*/  PRMT R16, R16, 0x7773, RZ ;  /* 0x0000777310107816 */ /* 0x000fe400000000ff */
[----:B------:R-:W-:Y:S01]  /*37ab0*/  PRMT R20, R20, 0x7773, RZ ;  /* 0x0000777314147816 */ /* 0x000fe200000000ff */
[----:B------:R-:W-:Y:S01]  /*37ac0*/  IMAD R3, R26, 0x8, R24 ;  /* 0x000000081a037824 */ /* 0x000fe200078e0218 */
[----:B--2---:R-:W-:Y:S02]  /*37ad0*/  ISETP.LT.AND P6, PT, R25, UR15, !P0 ;  /* 0x0000000f19007c0c */ /* 0x004fe4000c7c1270 */
[----:B------:R-:W-:-:S05]  /*37ae0*/  PRMT R25, R8, 0x7772, RZ ;  /* 0x0000777208197816 */ /* 0x000fca00000000ff */
[----:B------:R0:W-:Y:S04]  /*37af0*/  @P2 STG.E.U8 desc[UR8][R4.64], R25 ;  /* 0x0000001904002986 */ /* 0x0001e8000c101108 */
[----:B0-----:R-:W2:Y:S01]  /*37b00*/  LDL.LU R25, [R1+0x54] ;  /* 0x0000540001197983 */ /* 0x001ea20000300800 */
[----:B------:R-:W-:-:S04]  /*37b10*/  IADD3 R4, P5, PT, R24, R0, RZ ;  /* 0x0000000018047210 */ /* 0x000fc80007fbe0ff */
[----:B------:R-:W-:Y:S01]  /*37b20*/  LEA.HI.X.SX32 R5, R24, R2, 0x1, P5 ;  /* 0x0000000218057211 */ /* 0x000fe200028f0eff */
[----:B------:R0:W-:Y:S01]  /*37b30*/  @P3 STG.E.U8 desc[UR8][R22.64], R16 ;  /* 0x0000001016003986 */ /* 0x0001e2000c101108 */
[----:B---3--:R-:W-:-:S03]  /*37b40*/  ISETP.LT.AND P2, PT, R27, UR15, !P0 ;  /* 0x0000000f1b007c0c */ /* 0x008fc6000c741270 */
[----:B------:R-:W3:Y:S04]  /*37b50*/  LDL.LU R27, [R1+0x64] ;  /* 0x00006400011b7983 */ /* 0x000ee80000300800 */
[----:B------:R1:W-:Y:S01]  /*37b60*/  @P6 STG.E.U8 desc[UR8][R4.64], R20 ;  /* 0x0000001404006986 */ /* 0x0003e2000c101108 */
[----:B----4-:R-:W-:-:S03]  /*37b70*/  ISETP.LT.AND P6, PT, R28, UR15, !P0 ;  /* 0x0000000f1c007c0c */ /* 0x010fc6000c7c1270 */
[----:B------:R-:W4:Y:S04]  /*37b80*/  LDL.LU R24, [R1+0x60] ;  /* 0x0000600001187983 */ /* 0x000f280000300800 */
[----:B------:R-:W3:Y:S01]  /*37b90*/  LDL.LU R28, [R1+0x68] ;  /* 0x00006800011c7983 */ /* 0x000ee20000300800 */
[----:B0-----:R-:W-:Y:S01]  /*37ba0*/  IMAD R16, R26, 0x8, R3 ;  /* 0x000000081a107824 */ /* 0x001fe200078e0203 */
[----:B------:R-:W-:-:S04]  /*37bb0*/  IADD3 R22, P5, PT, R3, R0, RZ ;  /* 0x0000000003167210 */ /* 0x000fc80007fbe0ff */
[----:B------:R-:W-:Y:S02]  /*37bc0*/  LEA.HI.X.SX32 R23, R3, R2, 0x1, P5 ;  /* 0x0000000203177211 */ /* 0x000fe400028f0eff */
[----:B-1----:R-:W-:Y:S02]  /*37bd0*/  IADD3 R4, P5, PT, R16, R0, RZ ;  /* 0x0000000010047210 */ /* 0x002fe40007fbe0ff */
[----:B------:R-:W-:Y:S01]  /*37be0*/  PRMT R10, R10, 0x7773, RZ ;  /* 0x000077730a0a7816 */ /* 0x000fe200000000ff */
[----:B------:R-:W-:Y:S01]  /*37bf0*/  IMAD R3, R26, 0x8, R16 ;  /* 0x000000081a037824 */ /* 0x000fe200078e0210 */
[----:B------:R-:W-:Y:S02]  /*37c00*/  PRMT R18, R18, 0x7773, RZ ;  /* 0x0000777312127816 */ /* 0x000fe400000000ff */
[----:B------:R-:W-:Y:S01]  /*37c10*/  LEA.HI.X.SX32 R5, R16, R2, 0x1, P5 ;  /* 0x0000000210057211 */ /* 0x000fe200028f0eff */
[----:B------:R0:W-:Y:S01]  /*37c20*/  @P2 STG.E.U8 desc[UR8][R22.64], R10 ;  /* 0x0000000a16002986 */ /* 0x0001e2000c101108 */
[----:B-----5:R-:W-:-:S02]  /*37c30*/  ISETP.LT.AND P2, PT, R29, UR15, !P0 ;  /* 0x0000000f1d007c0c */ /* 0x020fc4000c741270 */
[----:B------:R-:W-:Y:S02]  /*37c40*/  PRMT R14, R14, 0x7773, RZ ;  /* 0x000077730e0e7816 */ /* 0x000fe400000000ff */
[----:B0-----:R-:W-:-:S04]  /*37c50*/  IADD3 R22, P5, PT, R3, R0, RZ ;  /* 0x0000000003167210 */ /* 0x001fc80007fbe0ff */
[----:B------:R-:W-:Y:S02]  /*37c60*/  LEA.HI.X.SX32 R23, R3, R2, 0x1, P5 ;  /* 0x0000000203177211 */ /* 0x000fe400028f0eff */
[----:B------:R-:W-:Y:S02]  /*37c70*/  PRMT R10, R6, 0x7773, RZ ;  /* 0x00007773060a7816 */ /* 0x000fe400000000ff */
[----:B--2---:R-:W-:Y:S02]  /*37c80*/  ISETP.LT.AND P3, PT, R25, UR15, !P0 ;  /* 0x0000000f19007c0c */ /* 0x004fe4000c761270 */
[----:B------:R-:W2:Y:S04]  /*37c90*/  LDL.LU R25, [R1+0x6c] ;  /* 0x00006c0001197983 */ /* 0x000ea80000300800 */
[----:B------:R-:W5:Y:S07]  /*37ca0*/  LDL.LU R29, [R1+0x70] ;  /* 0x00007000011d7983 */ /* 0x000f6e0000300800 */
[----:B------:R0:W-:Y:S02]  /*37cb0*/  @P3 STG.E.U8 desc[UR8][R4.64], R18 ;  /* 0x0000001204003986 */ /* 0x0001e4000c101108 */
[----:B0-----:R-:W-:-:S05]  /*37cc0*/  IMAD R5, R26, 0x8, R3 ;  /* 0x000000081a057824 */ /* 0x001fca00078e0203 */
[C---:B------:R-:W-:Y:S01]  /*37cd0*/  IADD3 R4, P5, PT, R5.reuse, R0, RZ ;  /* 0x0000000005047210 */ /* 0x040fe20007fbe0ff */
[----:B------:R-:W-:Y:S01]  /*37ce0*/  IMAD R3, R26, 0x8, R5 ;  /* 0x000000081a037824 */ /* 0x000fe200078e0205 */
[----:B------:R0:W-:Y:S02]  /*37cf0*/  @P6 STG.E.U8 desc[UR8][R22.64], R14 ;  /* 0x0000000e16006986 */ /* 0x0001e4000c101108 */
[----:B------:R-:W-:Y:S02]  /*37d00*/  LEA.HI.X.SX32 R5, R5, R2, 0x1, P5 ;  /* 0x0000000205057211 */ /* 0x000fe400028f0eff */
[----:B---3--:R-:W-:Y:S02]  /*37d10*/  ISETP.LT.AND P6, PT, R27, UR15, !P0 ;  /* 0x0000000f1b007c0c */ /* 0x008fe4000c7c1270 */
[----:B------:R-:W3:Y:S04]  /*37d20*/  LDL.LU R27, [R1+0x74] ;  /* 0x00007400011b7983 */ /* 0x000ee80000300800 */
[----:B------:R-:W3:Y:S01]  /*37d30*/  LDL.LU R26, [R1+0x78] ;  /* 0x00007800011a7983 */ /* 0x000ee20000300800 */
[----:B0-----:R-:W0:Y:S03]  /*37d40*/  LDC R14, c[0x0][0x3b8] ;  /* 0x0000ee00ff0e7b82 */ /* 0x001e260000000800 */
[----:B------:R1:W-:Y:S01]  /*37d50*/  @P2 STG.E.U8 desc[UR8][R4.64], R10 ;  /* 0x0000000a04002986 */ /* 0x0003e2000c101108 */
[----:B------:R-:W-:-:S03]  /*37d60*/  ISETP.LT.AND P2, PT, R28, UR15, !P0 ;  /* 0x0000000f1c007c0c */ /* 0x000fc6000c741270 */
[----:B------:R-:W3:Y:S01]  /*37d70*/  LDL.LU R28, [R1+0x7c] ;  /* 0x00007c00011c7983 */ /* 0x000ee20000300800 */
[----:B----4-:R-:W-:Y:S02]  /*37d80*/  ISETP.LT.AND P3, PT, R24, UR15, !P0 ;  /* 0x0000000f18007c0c */ /* 0x010fe4000c761270 */
[C---:B------:R-:W-:Y:S02]  /*37d90*/  IADD3 R22, P5, PT, R3.reuse, R0, RZ ;  /* 0x0000000003167210 */ /* 0x040fe40007fbe0ff */
[----:B------:R-:W-:Y:S02]  /*37da0*/  PRMT R12, R12, 0x7773, RZ ;  /* 0x000077730c0c7816 */ /* 0x000fe400000000ff */
[----:B------:R-:W-:Y:S02]  /*37db0*/  LEA.HI.X.SX32 R23, R3, R2, 0x1, P5 ;  /* 0x0000000203177211 */ /* 0x000fe400028f0eff */
[----:B------:R-:W-:Y:S01]  /*37dc0*/  PRMT R8, R8, 0x7773, RZ ;  /* 0x0000777308087816 */ /* 0x000fe200000000ff */
[----:B0-----:R-:W-:-:S04]  /*37dd0*/  IMAD R6, R14, 0x8, R3 ;  /* 0x000000080e067824 */ /* 0x001fc800078e0203 */
[----:B------:R-:W-:Y:S01]  /*37de0*/  IMAD R3, R14, 0x8, R6 ;  /* 0x000000080e037824 */ /* 0x000fe200078e0206 */
[C---:B-1----:R-:W-:Y:S01]  /*37df0*/  IADD3 R4, P5, PT, R6.reuse, R0, RZ ;  /* 0x0000000006047210 */ /* 0x042fe20007fbe0ff */
[----:B------:R0:W-:Y:S03]  /*37e00*/  @P3 STG.E.U8 desc[UR8][R22.64], R12 ;  /* 0x0000000c16003986 */ /* 0x0001e6000c101108 */
[----:B------:R-:W-:Y:S01]  /*37e10*/  LEA.HI.X.SX32 R5, R6, R2, 0x1, P5 ;  /* 0x0000000206057211 */ /* 0x000fe200028f0eff */
[----:B------:R-:W-:Y:S01]  /*37e20*/  IMAD R6, R14, 0x8, R3 ;  /* 0x000000080e067824 */ /* 0x000fe200078e0203 */
[----:B------:R-:W-:-:S03]  /*37e30*/  PRMT R10, R17, 0x7770, RZ ;  /* 0x00007770110a7816 */ /* 0x000fc600000000ff */
[----:B------:R1:W-:Y:S01]  /*37e40*/  @P6 STG.E.U8 desc[UR8][R4.64], R8 ;  /* 0x0000000804006986 */ /* 0x0003e2000c101108 */
[----:B0-----:R-:W-:-:S04]  /*37e50*/  IADD3 R22, P5, PT, R3, R0, RZ ;  /* 0x0000000003167210 */ /* 0x001fc80007fbe0ff */
[----:B------:R-:W-:Y:S02]  /*37e60*/  LEA.HI.X.SX32 R23, R3, R2, 0x1, P5 ;  /* 0x0000000203177211 */ /* 0x000fe400028f0eff */
[----:B-1----:R-:W-:Y:S01]  /*37e70*/  IADD3 R4, P5, PT, R6, R0, RZ ;  /* 0x0000000006047210 */ /* 0x002fe20007fbe0ff */
[----:B------:R-:W-:Y:S01]  /*37e80*/  IMAD R8, R14, 0x8, R6 ;  /* 0x000000080e087824 */ /* 0x000fe200078e0206 */
[----:B------:R-:W-:Y:S01]  /*37e90*/  PRMT R3, R21, 0x7770, RZ ;  /* 0x0000777015037816 */ /* 0x000fe200000000ff */
[----:B------:R0:W-:Y:S01]  /*37ea0*/  @P2 STG.E.U8 desc[UR8][R22.64], R10 ;  /* 0x0000000a16002986 */ /* 0x0001e2000c101108 */
[----:B------:R-:W-:Y:S02]  /*37eb0*/  LEA.HI.X.SX32 R5, R6, R2, 0x1, P5 ;  /* 0x0000000206057211 */ /* 0x000fe400028f0eff */
[----:B0-----:R-:W-:-:S04]  /*37ec0*/  IADD3 R22, P5, PT, R8, R0, RZ ;  /* 0x0000000008167210 */ /* 0x001fc80007fbe0ff */
[----:B------:R-:W-:Y:S02]  /*37ed0*/  LEA.HI.X.SX32 R23, R8, R2, 0x1, P5 ;  /* 0x0000000208177211 */ /* 0x000fe400028f0eff */
[----:B--2---:R-:W-:Y:S02]  /*37ee0*/  ISETP.LT.AND P3, PT, R25, UR15, !P0 ;  /* 0x0000000f19007c0c */ /* 0x004fe4000c761270 */
[----:B------:R-:W2:Y:S01]  /*37ef0*/  LDL.LU R25, [R1+0x80] ;  /* 0x0000800001197983 */ /* 0x000ea20000300800 */
[----:B-----5:R-:W-:-:S03]  /*37f00*/  ISETP.LT.AND P6, PT, R29, UR15, !P0 ;  /* 0x0000000f1d007c0c */ /* 0x020fc6000c7c1270 */
[----:B------:R-:W4:Y:S07]  /*37f10*/  LDL.LU R29, [R1+0x84] ;  /* 0x00008400011d7983 */ /* 0x000f2e0000300800 */
[----:B------:R0:W-:Y:S02]  /*37f20*/  @P3 STG.E.U8 desc[UR8][R4.64], R3 ;  /* 0x0000000304003986 */ /* 0x0001e4000c101108 */
[----:B0-----:R-:W-:-:S05]  /*37f30*/  PRMT R5, R11, 0x7770, RZ ;  /* 0x000077700b057816 */ /* 0x001fca00000000ff */
[----:B------:R0:W-:Y:S01]  /*37f40*/  @P6 STG.E.U8 desc[UR8][R22.64], R5 ;  /* 0x0000000516006986 */ /* 0x0001e2000c101108 */
[----:B---3--:R-:W-:-:S03]  /*37f50*/  ISETP.LT.AND P2, PT, R27, UR15, !P0 ;  /* 0x0000000f1b007c0c */ /* 0x008fc6000c741270 */
[----:B------:R-:W3:Y:S01]  /*37f60*/  LDL.LU R27, [R1+0x88] ;  /* 0x00008800011b7983 */ /* 0x000ee20000300800 */
[----:B------:R-:W-:-:S03]  /*37f70*/  ISETP.LT.AND P3, PT, R26, UR15, !P0 ;  /* 0x0000000f1a007c0c */ /* 0x000fc6000c761270 */
[----:B------:R-:W5:Y:S01]  /*37f80*/  LDL.LU R26, [R1+0x8c] ;  /* 0x00008c00011a7983 */ /* 0x000f620000300800 */
[----:B------:R-:W-:-:S03]  /*37f90*/  ISETP.LT.AND P6, PT, R28, UR15, !P0 ;  /* 0x0000000f1c007c0c */ /* 0x000fc6000c7c1270 */
[----:B------:R-:W5:Y:S01]  /*37fa0*/  LDL.LU R28, [R1+0x90] ;  /* 0x00009000011c7983 */ /* 0x000f620000300800 */
[----:B------:R-:W-:-:S04]  /*37fb0*/  IMAD R3, R14, 0x8, R8 ;  /* 0x000000080e037824 */ /* 0x000fc800078e0208 */
[----:B------:R-:W-:Y:S01]  /*37fc0*/  IMAD R6, R14, 0x8, R3 ;  /* 0x000000080e067824 */ /* 0x000fe200078e0203 */
[----:B------:R-:W-:-:S04]  /*37fd0*/  IADD3 R4, P5, PT, R3, R0, RZ ;  /* 0x0000000003047210 */ /* 0x000fc80007fbe0ff */
[----:B0-----:R-:W-:Y:S02]  /*37fe0*/  LEA.HI.X.SX32 R5, R3, R2, 0x1, P5 ;  /* 0x0000000203057211 */ /* 0x001fe400028f0eff */
[----:B------:R-:W-:Y:S01]  /*37ff0*/  IADD3 R22, P5, PT, R6, R0, RZ ;  /* 0x0000000006167210 */ /* 0x000fe20007fbe0ff */
[----:B------:R-:W-:Y:S01]  /*38000*/  IMAD R8, R14, 0x8, R6 ;  /* 0x000000080e087824 */ /* 0x000fe200078e0206 */
[----:B------:R-:W-:Y:S02]  /*38010*/  PRMT R10, R19, 0x7770, RZ ;  /* 0x00007770130a7816 */ /* 0x000fe400000000ff */
[----:B------:R-:W-:Y:S02]  /*38020*/  PRMT R3, R15, 0x7770, RZ ;  /* 0x000077700f037816 */ /* 0x000fe400000000ff */
[----:B------:R-:W-:Y:S01]  /*38030*/  LEA.HI.X.SX32 R23, R6, R2, 0x1, P5 ;  /* 0x0000000206177211 */ /* 0x000fe200028f0eff */
[----:B------:R0:W-:Y:S04]  /*38040*/  @P2 STG.E.U8 desc[UR8][R4.64], R10 ;  /* 0x0000000a04002986 */ /* 0x0001e8000c101108 */
[----:B------:R1:W-:Y:S01]  /*38050*/  @P3 STG.E.U8 desc[UR8][R22.64], R3 ;  /* 0x0000000316003986 */ /* 0x0003e2000c101108 */
[----:B0-----:R-:W-:Y:S01]  /*38060*/  IADD3 R4, P5, PT, R8, R0, RZ ;  /* 0x0000000008047210 */ /* 0x001fe20007fbe0ff */
[----:B-1----:R-:W-:-:S03]  /*38070*/  IMAD R3, R14, 0x8, R8 ;  /* 0x000000080e037824 */ /* 0x002fc600078e0208 */
[----:B------:R-:W-:Y:S02]  /*38080*/  LEA.HI.X.SX32 R5, R8, R2, 0x1, P5 ;  /* 0x0000000208057211 */ /* 0x000fe400028f0eff */
[----:B------:R-:W-:Y:S01]  /*38090*/  PRMT R8, R7, 0x7770, RZ ;  /* 0x0000777007087816 */ /* 0x000fe200000000ff */
[----:B------:R-:W-:Y:S01]  /*380a0*/  IMAD R6, R14, 0x8, R3 ;  /* 0x000000080e067824 */ /* 0x000fe200078e0203 */
[----:B------:R-:W-:-:S03]  /*380b0*/  IADD3 R22, P5, PT, R3, R0, RZ ;  /* 0x0000000003167210 */ /* 0x000fc60007fbe0ff */
[----:B------:R0:W-:Y:S01]  /*380c0*/  @P6 STG.E.U8 desc[UR8][R4.64], R8 ;  /* 0x0000000804006986 */ /* 0x0001e2000c101108 */
[----:B------:R-:W-:Y:S02]  /*380d0*/  LEA.HI.X.SX32 R23, R3, R2, 0x1, P5 ;  /* 0x0000000203177211 */ /* 0x000fe400028f0eff */
[----:B------:R-:W-:Y:S02]  /*380e0*/  PRMT R10, R13, 0x7770, RZ ;  /* 0x000077700d0a7816 */ /* 0x000fe400000000ff */
[----:B------:R-:W-:Y:S02]  /*380f0*/  PRMT R3, R9, 0x7770, RZ ;  /* 0x0000777009037816 */ /* 0x000fe400000000ff */
[----:B0-----:R-:W-:-:S04]  /*38100*/  IADD3 R4, P5, PT, R6, R0, RZ ;  /* 0x0000000006047210 */ /* 0x001fc80007fbe0ff */
[----:B------:R-:W-:Y:S02]  /*38110*/  LEA.HI.X.SX32 R5, R6, R2, 0x1, P5 ;  /* 0x0000000206057211 */ /* 0x000fe400028f0eff */
[----:B--2---:R-:W-:Y:S02]  /*38120*/  ISETP.LT.AND P2, PT, R25, UR15, !P0 ;  /* 0x0000000f19007c0c */ /* 0x004fe4000c741270 */
[----:B------:R-:W2:Y:S01]  /*38130*/  LDL.LU R25, [R1+0x94] ;  /* 0x0000940001197983 */ /* 0x000ea20000300800 */
[----:B----4-:R-:W-:-:S03]  /*38140*/  ISETP.LT.AND P3, PT, R29, UR15, !P0 ;  /* 0x0000000f1d007c0c */ /* 0x010fc6000c761270 */
[----:B------:R-:W4:Y:S07]  /*38150*/  LDL.LU R29, [R1+0x98] ;  /* 0x00009800011d7983 */ /* 0x000f2e0000300800 */
[----:B------:R-:W-:Y:S04]  /*38160*/  @P2 STG.E.U8 desc[UR8][R22.64], R10 ;  /* 0x0000000a16002986 */ /* 0x000fe8000c101108 */
[----:B------:R0:W-:Y:S01]  /*38170*/  @P3 STG.E.U8 desc[UR8][R4.64], R3 ;  /* 0x0000000304003986 */ /* 0x0001e2000c101108 */
[----:B---3--:R-:W-:-:S03]  /*38180*/  ISETP.LT.AND P6, PT, R27, UR15, !P0 ;  /* 0x0000000f1b007c0c */ /* 0x008fc6000c7c1270 */
[----:B------:R-:W3:Y:S01]  /*38190*/  LDL.LU R27, [R1+0x9c] ;  /* 0x00009c00011b7983 */ /* 0x000ee20000300800 */
[----:B-----5:R-:W-:-:S03]  /*381a0*/  ISETP.LT.AND P2, PT, R26, UR15, !P0 ;  /* 0x0000000f1a007c0c */ /* 0x020fc6000c741270 */
[----:B------:R-:W5:Y:S01]  /*381b0*/  LDL.LU R26, [R1+0xa0] ;  /* 0x0000a000011a7983 */ /* 0x000f620000300800 */
[----:B------:R-:W-:-:S03]  /*381c0*/  ISETP.LT.AND P3, PT, R28, UR15, !P0 ;  /* 0x0000000f1c007c0c */ /* 0x000fc6000c761270 */
[----:B------:R-:W5:Y:S01]  /*381d0*/  LDL.LU R28, [R1+0xa4] ;  /* 0x0000a400011c7983 */ /* 0x000f620000300800 */
[----:B------:R-:W-:Y:S01]  /*381e0*/  IMAD R8, R14, 0x8, R6 ;  /* 0x000000080e087824 */ /* 0x000fe200078e0206 */
[----:B0-----:R-:W-:-:S03]  /*381f0*/  PRMT R5, R17, 0x7771, RZ ;  /* 0x0000777111057816 */ /* 0x001fc600000000ff */
[----:B------:R-:W-:Y:S01]  /*38200*/  IMAD R3, R14, 0x8, R8 ;  /* 0x000000080e037824 */ /* 0x000fe200078e0208 */
[----:B------:R-:W-:-:S04]  /*38210*/  IADD3 R22, P5, PT, R8, R0, RZ ;  /* 0x0000000008167210 */ /* 0x000fc80007fbe0ff */
[----:B------:R-:W-:Y:S01]  /*38220*/  LEA.HI.X.SX32 R23, R8, R2, 0x1, P5 ;  /* 0x0000000208177211 */ /* 0x000fe200028f0eff */
[----:B------:R-:W-:Y:S01]  /*38230*/  IMAD R6, R14, 0x8, R3 ;  /* 0x000000080e067824 */ /* 0x000fe200078e0203 */
[----:B------:R-:W-:-:S03]  /*38240*/  IADD3 R4, P5, PT, R3, R0, RZ ;  /* 0x0000000003047210 */ /* 0x000fc60007fbe0ff */
[----:B------:R0:W-:Y:S01]  /*38250*/  @P6 STG.E.U8 desc[UR8][R22.64], R5 ;  /* 0x0000000516006986 */ /* 0x0001e2000c101108 */
[----:B------:R-:W-:Y:S01]  /*38260*/  PRMT R10, R21, 0x7771, RZ ;  /* 0x00007771150a7816 */ /* 0x000fe200000000ff */
[----:B------:R-:W-:Y:S01]  /*38270*/  IMAD R8, R14, 0x8, R6 ;  /* 0x000000080e087824 */ /* 0x000fe200078e0206 */
[----:B0-----:R-:W-:Y:S02]  /*38280*/  LEA.HI.X.SX32 R5, R3, R2, 0x1, P5 ;  /* 0x0000000203057211 */ /* 0x001fe400028f0eff */
[C---:B------:R-:W-:Y:S02]  /*38290*/  IADD3 R22, P5, PT, R6.reuse, R0, RZ ;  /* 0x0000000006167210 */ /* 0x040fe40007fbe0ff */
[----:B------:R-:W-:Y:S02]  /*382a0*/  PRMT R3, R11, 0x7771, RZ ;  /* 0x000077710b037816 */ /* 0x000fe400000000ff */
[----:B------:R-:W-:Y:S01]  /*382b0*/  LEA.HI.X.SX32 R23, R6, R2, 0x1, P5 ;  /* 0x0000000206177211 */ /* 0x000fe200028f0eff */
[----:B------:R0:W-:Y:S04]  /*382c0*/  @P2 STG.E.U8 desc[UR8][R4.64], R10 ;  /* 0x0000000a04002986 */ /* 0x0001e8000c101108 */
[----:B------:R1:W-:Y:S01]  /*382d0*/  @P3 STG.E.U8 desc[UR8][R22.64], R3 ;  /* 0x0000000316003986 */ /* 0x0003e2000c101108 */
[----:B0-----:R-:W-:Y:S01]  /*382e0*/  IADD3 R4, P5, PT, R8, R0, RZ ;  /* 0x0000000008047210 */ /* 0x001fe20007fbe0ff */
[----:B-1----:R-:W-:-:S03]  /*382f0*/  IMAD R3, R14, 0x8, R8 ;  /* 0x000000080e037824 */ /* 0x002fc600078e0208 */
[----:B------:R-:W-:Y:S02]  /*38300*/  LEA.HI.X.SX32 R5, R8, R2, 0x1, P5 ;  /* 0x0000000208057211 */ /* 0x000fe400028f0eff */
[----:B------:R-:W-:Y:S02]  /*38310*/  PRMT R8, R19, 0x7771, RZ ;  /* 0x0000777113087816 */ /* 0x000fe400000000ff */
[----:B------:R-:W-:Y:S02]  /*38320*/  IADD3 R22, P5, PT, R3, R0, RZ ;  /* 0x0000000003167210 */ /* 0x000fe40007fbe0ff */
[----:B------:R-:W-:Y:S02]  /*38330*/  PRMT R10, R15, 0x7771, RZ ;  /* 0x000077710f0a7816 */ /* 0x000fe400000000ff */
[----:B------:R-:W-:Y:S02]  /*38340*/  LEA.HI.X.SX32 R23, R3, R2, 0x1, P5 ;  /* 0x0000000203177211 */ /* 0x000fe400028f0eff */
[----:B--2---:R-:W-:-:S02]  /*38350*/  ISETP.LT.AND P6, PT, R25, UR15, !P0 ;  /* 0x0000000f19007c0c */ /* 0x004fc4000c7c1270 */
        /* <DEDUP_REMOVED lines=10> */
[----:B------:R-:W3:Y:S01]  /*38400*/  LDL.LU R28, [R1+0xb8] ;  /* 0x0000b800011c7983 */ /* 0x000ee20000300800 */
[----:B------:R-:W-:Y:S01]  /*38410*/  IMAD R6, R14, 0x8, R3 ;  /* 0x000000080e067824 */ /* 0x000fe200078e0203 */
[----:B------:R-:W-:Y:S02]  /*38420*/  PRMT R3, R7, 0x7771, RZ ;  /* 0x0000777107037816 */ /* 0x000fe400000000ff */
[----:B0-----:R-:W-:Y:S01]  /*38430*/  PRMT R10, R9, 0x7771, RZ ;  /* 0x00007771090a7816 */ /* 0x001fe200000000ff */
[----:B------:R-:W3:Y:S01]  /*38440*/  LDL.LU R24, [R1+0xbc] ;  /* 0x0000bc0001187983 */ /* 0x000ee20000300800 */
[----:B------:R-:W-:Y:S01]  /*38450*/  IADD3 R4, P5, PT, R6, R0, RZ ;  /* 0x0000000006047210 */ /* 0x000fe20007fbe0ff */
[----:B------:R-:W-:Y:S02]  /*38460*/  IMAD R8, R14, 0x8, R6 ;  /* 0x000000080e087824 */ /* 0x000fe400078e0206 */
[----:B------:R-:W3:Y:S01]  /*38470*/  LDL.LU R16, [R1+0xc0] ;  /* 0x0000c00001107983 */ /* 0x000ee20000300800 */
[----:B------:R-:W-:-:S02]  /*38480*/  LEA.HI.X.SX32 R5, R6, R2, 0x1, P5 ;  /* 0x0000000206057211 */ /* 0x000fc400028f0eff */
[C---:B------:R-:W-:Y:S01]  /*38490*/  IADD3 R22, P5, PT, R8.reuse, R0, RZ ;  /* 0x0000000008167210 */ /* 0x040fe20007fbe0ff */
[----:B------:R-:W3:Y:S04]  /*384a0*/  LDL.LU R20, [R1+0xc4] ;  /* 0x0000c40001147983 */ /* 0x000ee80000300800 */
[----:B------:R0:W-:Y:S01]  /*384b0*/  @P3 STG.E.U8 desc[UR8][R4.64], R3 ;  /* 0x0000000304003986 */ /* 0x0001e2000c101108 */
[----:B------:R-:W-:Y:S01]  /*384c0*/  LEA.HI.X.SX32 R23, R8, R2, 0x1, P5 ;  /* 0x0000000208177211 */ /* 0x000fe200028f0eff */
[----:B0-----:R-:W-:Y:S01]  /*384d0*/  IMAD R3, R14, 0x8, R8 ;  /* 0x000000080e037824 */ /* 0x001fe200078e0208 */
[----:B------:R-:W-:-:S03]  /*384e0*/  PRMT R5, R13, 0x7771, RZ ;  /* 0x000077710d057816 */ /* 0x000fc600000000ff */
[C---:B------:R-:W-:Y:S01]  /*384f0*/  IMAD R6, R14.reuse, 0x8, R3 ;  /* 0x000000080e067824 */ /* 0x040fe200078e0203 */
[C---:B------:R-:W-:Y:S01]  /*38500*/  IADD3 R4, P5, PT, R3.reuse, R0, RZ ;  /* 0x0000000003047210 */ /* 0x040fe20007fbe0ff */
[----:B------:R0:W-:Y:S02]  /*38510*/  @P6 STG.E.U8 desc[UR8][R22.64], R5 ;  /* 0x0000000516006986 */ /* 0x0001e4000c101108 */
[----:B------:R-:W-:Y:S01]  /*38520*/  IMAD R8, R14, 0x8, R6 ;  /* 0x000000080e087824 */ /* 0x000fe200078e0206 */
[----:B0-----:R-:W-:Y:S02]  /*38530*/  LEA.HI.X.SX32 R5, R3, R2, 0x1, P5 ;  /* 0x0000000203057211 */ /* 0x001fe400028f0eff */
[----:B------:R-:W-:-:S03]  /*38540*/  IADD3 R22, P5, PT, R6, R0, RZ ;  /* 0x0000000006167210 */ /* 0x000fc60007fbe0ff */
[----:B------:R0:W-:Y:S01]  /*38550*/  @P2 STG.E.U8 desc[UR8][R4.64], R10 ;  /* 0x0000000a04002986 */ /* 0x0001e2000c101108 */
[----:B------:R-:W-:Y:S02]  /*38560*/  LEA.HI.X.SX32 R23, R6, R2, 0x1, P5 ;  /* 0x0000000206177211 */ /* 0x000fe400028f0eff */
[----:B------:R-:W-:Y:S02]  /*38570*/  PRMT R3, R17, 0x7772, RZ ;  /* 0x0000777211037816 */ /* 0x000fe400000000ff */
[----:B0-----:R-:W-:-:S04]  /*38580*/  IADD3 R4, P5, PT, R8, R0, RZ ;  /* 0x0000000008047210 */ /* 0x001fc80007fbe0ff */
[----:B------:R-:W-:Y:S02]  /*38590*/  LEA.HI.X.SX32 R5, R8, R2, 0x1, P5 ;  /* 0x0000000208057211 */ /* 0x000fe400028f0eff */
[----:B--2---:R-:W-:Y:S02]  /*385a0*/  ISETP.LT.AND P3, PT, R25, UR15, !P0 ;  /* 0x0000000f19007c0c */ /* 0x004fe4000c761270 */
[----:B----4-:R-:W-:Y:S02]  /*385b0*/  ISETP.LT.AND P6, PT, R29, UR15, !P0 ;  /* 0x0000000f1d007c0c */ /* 0x010fe4000c7c1270 */
[----:B------:R-:W-:-:S09]  /*385c0*/  PRMT R29, R21, 0x7772, RZ ;  /* 0x00007772151d7816 */ /* 0x000fd200000000ff */
[----:B------:R0:W-:Y:S04]  /*385d0*/  @P3 STG.E.U8 desc[UR8][R22.64], R3 ;  /* 0x0000000316003986 */ /* 0x0001e8000c101108 */
[----:B------:R1:W-:Y:S01]  /*385e0*/  @P6 STG.E.U8 desc[UR8][R4.64], R29 ;  /* 0x0000001d04006986 */ /* 0x0003e2000c101108 */
[----:B-----5:R-:W-:-:S03]  /*385f0*/  ISETP.LT.AND P3, PT, R26, UR15, !P0 ;  /* 0x0000000f1a007c0c */ /* 0x020fc6000c761270 */
[----:B------:R-:W2:Y:S01]  /*38600*/  LDL.LU R26, [R1+0xcc] ;  /* 0x0000cc00011a7983 */ /* 0x000ea20000300800 */
[----:B---3--:R-:W-:-:S03]  /*38610*/  ISETP.LT.AND P6, PT, R28, UR15, !P0 ;  /* 0x0000000f1c007c0c */ /* 0x008fc6000c7c1270 */
[----:B------:R-:W3:Y:S01]  /*38620*/  LDL.LU R28, [R1+0xc8] ;  /* 0x0000c800011c7983 */ /* 0x000ee20000300800 */
[----:B------:R-:W-:Y:S01]  /*38630*/  ISETP.LT.AND P2, PT, R27, UR15, !P0 ;  /* 0x0000000f1b007c0c */ /* 0x000fe2000c741270 */
[----:B------:R-:W-:-:S04]  /*38640*/  IMAD R27, R14, 0x8, R8 ;  /* 0x000000080e1b7824 */ /* 0x000fc800078e0208 */
[C---:B------:R-:W-:Y:S01]  /*38650*/  IMAD R25, R14.reuse, 0x8, R27 ;  /* 0x000000080e197824 */ /* 0x040fe200078e021b */
[----:B0-----:R-:W-:Y:S02]  /*38660*/  IADD3 R22, P5, PT, R27, R0, RZ ;  /* 0x000000001b167210 */ /* 0x001fe40007fbe0ff */
[----:B------:R-:W-:Y:S01]  /*38670*/  PRMT R6, R11, 0x7772, RZ ;  /* 0x000077720b067816 */ /* 0x000fe200000000ff */
[C---:B------:R-:W-:Y:S01]  /*38680*/  IMAD R3, R14.reuse, 0x8, R25 ;  /* 0x000000080e037824 */ /* 0x040fe200078e0219 */
[----:B------:R-:W-:Y:S02]  /*38690*/  LEA.HI.X.SX32 R23, R27, R2, 0x1, P5 ;  /* 0x000000021b177211 */ /* 0x000fe400028f0eff */
[----:B-1----:R-:W-:Y:S02]  /*386a0*/  IADD3 R4, P5, PT, R25, R0, RZ ;  /* 0x0000000019047210 */ /* 0x002fe40007fbe0ff */
[----:B------:R-:W-:Y:S01]  /*386b0*/  PRMT R27, R19, 0x7772, RZ ;  /* 0x00007772131b7816 */ /* 0x000fe200000000ff */
[----:B------:R0:W-:Y:S01]  /*386c0*/  @P2 STG.E.U8 desc[UR8][R22.64], R6 ;  /* 0x0000000616002986 */ /* 0x0001e2000c101108 */
[----:B------:R-:W-:Y:S01]  /*386d0*/  LEA.HI.X.SX32 R5, R25, R2, 0x1, P5 ;  /* 0x0000000219057211 */ /* 0x000fe200028f0eff */
[----:B------:R-:W-:Y:S01]  /*386e0*/  IMAD R25, R14, 0x8, R3 ;  /* 0x000000080e197824 */ /* 0x000fe200078e0203 */
[----:B------:R-:W-:-:S02]  /*386f0*/  ISETP.LT.AND P2, PT, R24, UR15, !P0 ;  /* 0x0000000f18007c0c */ /* 0x000fc4000c741270 */
[----:B------:R-:W-:Y:S01]  /*38700*/  PRMT R29, R15, 0x7772, RZ ;  /* 0x000077720f1d7816 */ /* 0x000fe200000000ff */
[----:B------:R1:W-:Y:S01]  /*38710*/  @P3 STG.E.U8 desc[UR8][R4.64], R27 ;  /* 0x0000001b04003986 */ /* 0x0003e2000c101108 */
[----:B0-----:R-:W-:-:S03]  /*38720*/  IADD3 R22, P5, PT, R3, R0, RZ ;  /* 0x0000000003167210 */ /* 0x001fc60007fbe0ff */
[----:B------:R-:W4:Y:S01]  /*38730*/  LDL.LU R24, [R1+0xd0] ;  /* 0x0000d00001187983 */ /* 0x000f220000300800 */
[----:B------:R-:W-:Y:S02]  /*38740*/  ISETP.LT.AND P3, PT, R16, UR15, !P0 ;  /* 0x0000000f10007c0c */ /* 0x000fe4000c761270 */
[----:B------:R-:W-:Y:S01]  /*38750*/  LEA.HI.X.SX32 R23, R3, R2, 0x1, P5 ;  /* 0x0000000203177211 */ /* 0x000fe200028f0eff */
[----:B------:R-:W-:Y:S01]  /*38760*/  IMAD R3, R14, 0x8, R25 ;  /* 0x000000080e037824 */ /* 0x000fe200078e0219 */
[C---:B-1----:R-:W-:Y:S01]  /*38770*/  IADD3 R4, P5, PT, R25.reuse, R0, RZ ;  /* 0x0000000019047210 */ /* 0x042fe20007fbe0ff */
[----:B------:R-:W5:Y:S03]  /*38780*/  LDL.LU R18, [R1+0xd4] ;  /* 0x0000d40001127983 */ /* 0x000f660000300800 */
[----:B------:R-:W-:Y:S01]  /*38790*/  LEA.HI.X.SX32 R5, R25, R2, 0x1, P5 ;  /* 0x0000000219057211 */ /* 0x000fe200028f0eff */
[----:B------:R0:W-:Y:S01]  /*387a0*/  @P6 STG.E.U8 desc[UR8][R22.64], R29 ;  /* 0x0000001d16006986 */ /* 0x0001e2000c101108 */
[----:B------:R-:W-:-:S02]  /*387b0*/  PRMT R27, R7, 0x7772, RZ ;  /* 0x00007772071b7816 */ /* 0x000fc400000000ff */
[----:B------:R-:W-:Y:S02]  /*387c0*/  PRMT R6, R13, 0x7772, RZ ;  /* 0x000077720d067816 */ /* 0x000fe400000000ff */
[C---:B0-----:R-:W-:Y:S01]  /*387d0*/  IADD3 R22, P5, PT, R3.reuse, R0, RZ ;  /* 0x0000000003167210 */ /* 0x041fe20007fbe0ff */
[----:B------:R0:W-:Y:S03]  /*387e0*/  @P2 STG.E.U8 desc[UR8][R4.64], R27 ;  /* 0x0000001b04002986 */ /* 0x0001e6000c101108 */
[----:B------:R-:W-:-:S05]  /*387f0*/  LEA.HI.X.SX32 R23, R3, R2, 0x1, P5 ;  /* 0x0000000203177211 */ /* 0x000fca00028f0eff */
[----:B------:R1:W-:Y:S01]  /*38800*/  @P3 STG.E.U8 desc[UR8][R22.64], R6 ;  /* 0x0000000616003986 */ /* 0x0003e2000c101108 */
[----:B--2---:R-:W-:-:S03]  /*38810*/  ISETP.LT.AND P2, PT, R26, UR15, !P0 ;  /* 0x0000000f1a007c0c */ /* 0x004fc6000c741270 */
[----:B------:R-:W2:Y:S01]  /*38820*/  LDL.LU R26, [R1+0xd8] ;  /* 0x0000d800011a7983 */ /* 0x000ea20000300800 */
[----:B---3--:R-:W-:-:S03]  /*38830*/  ISETP.LT.AND P3, PT, R28, UR15, !P0 ;  /* 0x0000000f1c007c0c */ /* 0x008fc6000c761270 */
[----:B------:R-:W3:Y:S01]  /*38840*/  LDL.LU R28, [R1+0xdc] ;  /* 0x0000dc00011c7983 */ /* 0x000ee20000300800 */
[----:B------:R-:W-:Y:S01]  /*38850*/  IMAD R25, R14, 0x8, R3 ;  /* 0x000000080e197824 */ /* 0x000fe200078e0203 */
[----:B------:R-:W-:-:S03]  /*38860*/  ISETP.LT.AND P6, PT, R20, UR15, !P0 ;  /* 0x0000000f14007c0c */ /* 0x000fc6000c7c1270 */
[C---:B------:R-:W-:Y:S01]  /*38870*/  IMAD R3, R14.reuse, 0x8, R25 ;  /* 0x000000080e037824 */ /* 0x040fe200078e0219 */
[----:B0-----:R-:W-:Y:S02]  /*38880*/  IADD3 R4, P5, PT, R25, R0, RZ ;  /* 0x0000000019047210 */ /* 0x001fe40007fbe0ff */
[----:B------:R-:W-:Y:S02]  /*38890*/  PRMT R8, R9, 0x7772, RZ ;  /* 0x0000777209087816 */ /* 0x000fe400000000ff */
[----:B------:R-:W-:Y:S01]  /*388a0*/  LEA.HI.X.SX32 R5, R25, R2, 0x1, P5 ;  /* 0x0000000219057211 */ /* 0x000fe200028f0eff */
[----:B------:R-:W-:Y:S01]  /*388b0*/  IMAD R25, R14, 0x8, R3 ;  /* 0x000000080e197824 */ /* 0x000fe200078e0203 */
[----:B-1----:R-:W-:-:S04]  /*388c0*/  IADD3 R22, P5, PT, R3, R0, RZ ;  /* 0x0000000003167210 */ /* 0x002fc80007fbe0ff */
[----:B------:R-:W-:Y:S01]  /*388d0*/  LEA.HI.X.SX32 R23, R3, R2, 0x1, P5 ;  /* 0x0000000203177211 */ /* 0x000fe200028f0eff */
[C---:B------:R-:W-:Y:S01]  /*388e0*/  IMAD R3, R14.reuse, 0x8, R25 ;  /* 0x000000080e037824 */ /* 0x040fe200078e0219 */
[----:B------:R0:W-:Y:S01]  /*388f0*/  @P6 STG.E.U8 desc[UR8][R4.64], R8 ;  /* 0x0000000804006986 */ /* 0x0001e2000c101108 */
[----:B------:R-:W-:Y:S02]  /*38900*/  PRMT R27, R17, 0x7773, RZ ;  /* 0x00007773111b7816 */ /* 0x000fe400000000ff */
[C---:B------:R-:W-:Y:S01]  /*38910*/  IMAD R17, R14.reuse, 0x8, R3 ;  /* 0x000000080e117824 */ /* 0x040fe200078e0203 */
[----:B------:R-:W-:Y:S02]  /*38920*/  PRMT R29, R21, 0x7773, RZ ;  /* 0x00007773151d7816 */ /* 0x000fe400000000ff */
[----:B0-----:R-:W-:Y:S01]  /*38930*/  IADD3 R4, P6, PT, R25, R0, RZ ;  /* 0x0000000019047210 */ /* 0x001fe20007fde0ff */
[----:B------:R-:W-:-:S03]  /*38940*/  IMAD R21, R14, 0x8, R17 ;  /* 0x000000080e157824 */ /* 0x000fc600078e0211 */
[----:B------:R-:W-:Y:S01]  /*38950*/  LEA.HI.X.SX32 R5, R25, R2, 0x1, P6 ;  /* 0x0000000219057211 */ /* 0x000fe200030f0eff */
[----:B------:R-:W-:Y:S01]  /*38960*/  @P3 STG.E.U8 desc[UR8][R22.64], R27 ;  /* 0x0000001b16003986 */ /* 0x000fe2000c101108 */
[----:B------:R-:W-:-:S03]  /*38970*/  IMAD R25, R14, 0x8, R21 ;  /* 0x000000080e197824 */ /* 0x000fc600078e0215 */
[----:B------:R0:W-:Y:S01]  /*38980*/  @P2 STG.E.U8 desc[UR8][R4.64], R29 ;  /* 0x0000001d04002986 */ /* 0x0001e2000c101108 */
[-C--:B------:R-:W-:Y:S02]  /*38990*/  IADD3 R16, P3, PT, R17, R0.reuse, RZ ;  /* 0x0000000011107210 */ /* 0x080fe40007f7e0ff */
[-C--:B------:R-:W-:Y:S02]  /*389a0*/  IADD3 R20, P6, PT, R21, R0.reuse, RZ ;  /* 0x0000000015147210 */ /* 0x080fe40007fde0ff */
[----:B----4-:R-:W-:Y:S02]  /*389b0*/  ISETP.LT.AND P5, PT, R24, UR15, !P0 ;  /* 0x0000000f18007c0c */ /* 0x010fe4000c7a1270 */
[----:B0-----:R-:W-:-:S04]  /*389c0*/  IADD3 R4, P2, PT, R3, R0, RZ ;  /* 0x0000000003047210 */ /* 0x001fc80007f5e0ff */
[----:B------:R-:W-:Y:S01]  /*389d0*/  LEA.HI.X.SX32 R5, R3, R2, 0x1, P2 ;  /* 0x0000000203057211 */ /* 0x000fe200010f0eff */
[----:B------:R-:W-:Y:S01]  /*389e0*/  IMAD R3, R14, 0x8, R25 ;  /* 0x000000080e037824 */ /* 0x000fe200078e0219 */
[----:B------:R-:W-:Y:S02]  /*389f0*/  IADD3 R22, P2, PT, R25, R0, RZ ;  /* 0x0000000019167210 */ /* 0x000fe40007f5e0ff */
[-C--:B------:R-:W-:Y:S02]  /*38a00*/  LEA.HI.X.SX32 R17, R17, R2.reuse, 0x1, P3 ;  /* 0x0000000211117211 */ /* 0x080fe400018f0eff */
[-C--:B------:R-:W-:Y:S02]  /*38a10*/  LEA.HI.X.SX32 R21, R21, R2.reuse, 0x1, P6 ;  /* 0x0000000215157211 */ /* 0x080fe400030f0eff */
[----:B-----5:R-:W-:Y:S02]  /*38a20*/  ISETP.LT.AND P3, PT, R18, UR15, !P0 ;  /* 0x0000000f12007c0c */ /* 0x020fe4000c761270 */
[----:B------:R-:W-:-:S02]  /*38a30*/  LEA.HI.X.SX32 R23, R25, R2, 0x1, P2 ;  /* 0x0000000219177211 */ /* 0x000fc400010f0eff */
[----:B------:R-:W-:Y:S01]  /*38a40*/  IADD3 R24, P6, PT, R3, R0, RZ ;  /* 0x0000000003187210 */ /* 0x000fe20007fde0ff */
[----:B------:R-:W-:Y:S01]  /*38a50*/  IMAD R27, R14, 0x8, R3 ;  /* 0x000000080e1b7824 */ /* 0x000fe200078e0203 */
[----:B------:R-:W-:Y:S02]  /*38a60*/  PRMT R19, R19, 0x7773, RZ ;  /* 0x0000777313137816 */ /* 0x000fe400000000ff */
[----:B------:R-:W-:Y:S02]  /*38a70*/  LEA.HI.X.SX32 R25, R3, R2, 0x1, P6 ;  /* 0x0000000203197211 */ /* 0x000fe400030f0eff */
[----:B------:R-:W-:Y:S02]  /*38a80*/  PRMT R3, R11, 0x7773, RZ ;  /* 0x000077730b037816 */ /* 0x000fe400000000ff */
[----:B------:R-:W-:Y:S02]  /*38a90*/  PRMT R15, R15, 0x7773, RZ ;  /* 0x000077730f0f7816 */ /* 0x000fe400000000ff */
[----:B------:R-:W-:Y:S01]  /*38aa0*/  PRMT R7, R7, 0x7773, RZ ;  /* 0x0000777307077816 */ /* 0x000fe200000000ff */
[----:B------:R0:W-:Y:S01]  /*38ab0*/  @P5 STG.E.U8 desc[UR8][R4.64], R3 ;  /* 0x0000000304005986 */ /* 0x0001e2000c101108 */
[----:B------:R-:W-:-:S03]  /*38ac0*/  PRMT R13, R13, 0x7773, RZ ;  /* 0x000077730d0d7816 */ /* 0x000fc600000000ff */
[----:B------:R0:W-:Y:S01]  /*38ad0*/  @P4 STG.E.U8 desc[UR8][R16.64], R19 ;  /* 0x0000001310004986 */ /* 0x0001e2000c101108 */
[----:B------:R-:W-:-:S03]  /*38ae0*/  IADD3 R10, P6, PT, R27, R0, RZ ;  /* 0x000000001b0a7210 */ /* 0x000fc60007fde0ff */
[----:B------:R0:W-:Y:S01]  /*38af0*/  @P3 STG.E.U8 desc[UR8][R20.64], R15 ;  /* 0x0000000f14003986 */ /* 0x0001e2000c101108 */
[----:B------:R-:W-:Y:S02]  /*38b00*/  LEA.HI.X.SX32 R11, R27, R2, 0x1, P6 ;  /* 0x000000021b0b7211 */ /* 0x000fe400030f0eff */
[----:B------:R-:W-:Y:S02]  /*38b10*/  PRMT R9, R9, 0x7773, RZ ;  /* 0x0000777309097816 */ /* 0x000fe400000000ff */
[----:B--2---:R-:W-:Y:S02]  /*38b20*/  ISETP.LT.AND P2, PT, R26, UR15, !P0 ;  /* 0x0000000f1a007c0c */ /* 0x004fe4000c741270 */
[----:B---3--:R-:W-:-:S11]  /*38b30*/  ISETP.LT.AND P0, PT, R28, UR15, !P0 ;  /* 0x0000000f1c007c0c */ /* 0x008fd6000c701270 */
[----:B------:R0:W-:Y:S04]  /*38b40*/  @P2 STG.E.U8 desc[UR8][R22.64], R7 ;  /* 0x0000000716002986 */ /* 0x0001e8000c101108 */
[----:B------:R0:W-:Y:S01]  /*38b50*/  @P1 STG.E.U8 desc[UR8][R24.64], R13 ;  /* 0x0000000d18001986 */ /* 0x0001e2000c101108 */
[----:B------:R-:W-:Y:S05]  /*38b60*/  @!P0 EXIT ;  /* 0x000000000000894d */ /* 0x000fea0003800000 */
[----:B------:R-:W-:Y:S01]  /*38b70*/  STG.E.U8 desc[UR8][R10.64], R9 ;  /* 0x000000090a007986 */ /* 0x000fe2000c101108 */
[----:B------:R-:W-:Y:S05]  /*38b80*/  EXIT ;  /* 0x000000000000794d */ /* 0x000fea0003800000 */
.L_x_2:
[----:B------:R-:W-:-:S00]  /*38b90*/  BRA `(.L_x_2) ;  /* 0xfffffffc00fc7947 */ /* 0x000fc0000383ffff */
[----:B------:R-:W-:-:S00]  /*38ba0*/  NOP ;  /* 0x0000000000007918 */ /* 0x000fc00000000000 */
        /* <DEDUP_REMOVED lines=13> */
.L_x_3:


//--------------------- .nv.shared.matmul_kernel  --------------------------
	.section	.nv.shared.matmul_kernel,"aw",@nobits
	.sectionflags	@""
	.align	16
	.zero		1024


//--------------------- .nv.shared.reserved.0     --------------------------
	.section	.nv.shared.reserved.0,"aw",@nobits
	.weak		__nv_reservedSMEM_offset_0_alias
	.size		__nv_reservedSMEM_offset_0_alias, 0, 64
	.other		__nv_reservedSMEM_offset_0_alias,@"STO_CUDA_RESERVED_SHARED STV_DEFAULT"
__nv_reservedSMEM_offset_0_alias:
	.zero		0
	.zero		64


//--------------------- .nv.constant0.matmul_kernel --------------------------
	.section	.nv.constant0.matmul_kernel,"a",@progbits
	.sectionflags	@""
	.align	4
.nv.constant0.matmul_kernel:
	.zero		976


//--------------------- SYMBOLS --------------------------

	.type		.nv.reservedSmem.offset0,@object
	.size		.nv.reservedSmem.offset0,0x4
	.type		.nv.reservedSmem.cap,@object
	.size		.nv.reservedSmem.cap,0x4
